def matmul_kernel(
    a_ptr,
    b_ptr,
    c_ptr,
    M,
    N,
    K,
    stride_am,
    stride_ak,
    stride_bk,
    stride_bn,
    stride_cm,
    stride_cn,
    BLOCK_M: tl.constexpr,
    BLOCK_N: tl.constexpr,
    BLOCK_K: tl.constexpr,
    GROUP_M: tl.constexpr,
):
    pid = tl.program_id(axis=0)
    num_pid_m = tl.cdiv(M, BLOCK_M)
    num_pid_n = tl.cdiv(N, BLOCK_N)
    num_pid_in_group = GROUP_M * num_pid_n
    group_id = pid // num_pid_in_group
    first_pid_m = group_id * GROUP_M
    group_size_m = min(num_pid_m - first_pid_m, GROUP_M)
    pid_m = first_pid_m + ((pid % num_pid_in_group) % group_size_m)
    pid_n = (pid % num_pid_in_group) // group_size_m

    offs_am = (pid_m * BLOCK_M + tl.arange(0, BLOCK_M)) % M
    offs_bn = (pid_n * BLOCK_N + tl.arange(0, BLOCK_N)) % N
    offs_k = tl.arange(0, BLOCK_K)
    a_ptrs = a_ptr + offs_am[:, None] * stride_am + offs_k[None, :] * stride_ak
    b_ptrs = b_ptr + offs_k[:, None] * stride_bk + offs_bn[None, :] * stride_bn

    acc = tl.zeros((BLOCK_M, BLOCK_N), dtype=tl.float32)
    for kk in range(0, tl.cdiv(K, BLOCK_K)):
        a = tl.load(a_ptrs, mask=offs_k[None, :] < K - kk * BLOCK_K, other=0.0)
        b = tl.load(b_ptrs, mask=offs_k[:, None] < K - kk * BLOCK_K, other=0.0)
        acc = tl.dot(a, b, acc)
        a_ptrs += BLOCK_K * stride_ak
        b_ptrs += BLOCK_K * stride_bk

    c = acc.to(c_ptr.dtype.element_ty)
    offs_cm = pid_m * BLOCK_M + tl.arange(0, BLOCK_M)
    offs_cn = pid_n * BLOCK_N + tl.arange(0, BLOCK_N)
    c_ptrs = c_ptr + offs_cm[:, None] * stride_cm + offs_cn[None, :] * stride_cn
    mask = (offs_cm[:, None] < M) & (offs_cn[None, :] < N)
    tl.store(c_ptrs, c, mask=mask)

# config = {"BLOCK_K": 128, "BLOCK_M": 128, "BLOCK_N": 256, "GROUP_M": 8, "arch": "sm_100", "dtype": "fp8e4m3", "num_ctas": 1, "num_stages": 3, "num_warps": 1}
# arch = sm_100


// ===== COMPILED SASS (sm_100a) =====

	.target	sm_100a

	.elftype	@"ET_EXEC"


//--------------------- .note.nv.tkinfo           --------------------------
	.section	.note.nv.tkinfo,"",@"SHT_NOTE"
	.sectionflags	@"SHF_NOTE_NV_TKINFO"
	.tkinfo
        /*0018*/ 	.word	0x00000081
        /*0030*/ 	.string	""
        /*0030*/ 	.string	"ptxas-blackwell"
        /*0030*/ 	.string	"Cuda compilation tools, release 12.9, V12.9.86"
        /*0030*/ 	.string	"Build cuda_12.9.r12.9/compiler.36037853_0"
        /*0030*/ 	.string	"-v  -suppress-debug-info  -lineinfo  -arch sm_100a "



//--------------------- .note.nv.cuver            --------------------------
	.section	.note.nv.cuver,"",@"SHT_NOTE"
	.sectionflags	@"SHF_NOTE_NV_CUVER"
        /*0018*/ 	.short	0x0001
        /*001a*/ 	.short	0x0064
        /*001c*/ 	.short	0x0001
        /*001e*/ 	.short	0x0000
        /*0020*/ 	.short	0x0001
        /*0022*/ 	.short	0x0000


//--------------------- .nv.info                  --------------------------
	.section	.nv.info,"",@"SHT_CUDA_INFO"
	.align	4


	//----- nvinfo : EIATTR_REGCOUNT
	.align		4
        /*0000*/ 	.byte	0x04, 0x2f
        /*0002*/ 	.short	(.L_1 - .L_0)
	.align		4
.L_0:
        /*0004*/ 	.word	index@(matmul_kernel)
        /*0008*/ 	.word	0x00000040


	//----- nvinfo : EIATTR_FRAME_SIZE
	.align		4
.L_1:
        /*000c*/ 	.byte	0x04, 0x11
        /*000e*/ 	.short	(.L_3 - .L_2)
	.align		4
.L_2:
        /*0010*/ 	.word	index@(matmul_kernel)
        /*0014*/ 	.word	0x00009580


	//----- nvinfo : EIATTR_MIN_STACK_SIZE
	.align		4
.L_3:
        /*0018*/ 	.byte	0x04, 0x12
        /*001a*/ 	.short	(.L_5 - .L_4)
	.align		4
.L_4:
        /*001c*/ 	.word	index@(matmul_kernel)
        /*0020*/ 	.word	0x00009580
.L_5:


//--------------------- .nv.info.matmul_kernel    --------------------------
	.section	.nv.info.matmul_kernel,"",@"SHT_CUDA_INFO"
	.sectionflags	@""
	.align	4


	//----- nvinfo : EIATTR_CUDA_API_VERSION
	.align		4
        /*0000*/ 	.byte	0x04, 0x37
        /*0002*/ 	.short	(.L_7 - .L_6)
.L_6:
        /*0004*/ 	.word	0x00000081


	//----- nvinfo : EIATTR_KPARAM_INFO
	.align		4
.L_7:
        /*0008*/ 	.byte	0x04, 0x17
        /*000a*/ 	.short	(.L_9 - .L_8)
.L_8:
        /*000c*/ 	.word	0x00000000
        /*0010*/ 	.short	0x000d
        /*0012*/ 	.short	0x0048
        /*0014*/ 	.byte	0x00, 0xf4, 0x21, 0x00


	//----- nvinfo : EIATTR_KPARAM_INFO
	.align		4
.L_9:
        /*0018*/ 	.byte	0x04, 0x17
        /*001a*/ 	.short	(.L_11 - .L_10)
.L_10:
        /*001c*/ 	.word	0x00000000
        /*0020*/ 	.short	0x000c
        /*0022*/ 	.short	0x0040
        /*0024*/ 	.byte	0x00, 0xf4, 0x21, 0x00


	//----- nvinfo : EIATTR_KPARAM_INFO
	.align		4
.L_11:
        /*0028*/ 	.byte	0x04, 0x17
        /*002a*/ 	.short	(.L_13 - .L_12)
.L_12:
        /*002c*/ 	.word	0x00000000
        /*0030*/ 	.short	0x000b
        /*0032*/ 	.short	0x0038
        /*0034*/ 	.byte	0x00, 0xf0, 0x11, 0x00


	//----- nvinfo : EIATTR_KPARAM_INFO
	.align		4
.L_13:
        /*0038*/ 	.byte	0x04, 0x17
        /*003a*/ 	.short	(.L_15 - .L_14)
.L_14:
        /*003c*/ 	.word	0x00000000
        /*0040*/ 	.short	0x000a
        /*0042*/ 	.short	0x0034
        /*0044*/ 	.byte	0x00, 0xf0, 0x11, 0x00


	//----- nvinfo : EIATTR_KPARAM_INFO
	.align		4
.L_15:
        /*0048*/ 	.byte	0x04, 0x17
        /*004a*/ 	.short	(.L_17 - .L_16)
.L_16:
        /*004c*/ 	.word	0x00000000
        /*0050*/ 	.short	0x0009
        /*0052*/ 	.short	0x0030
        /*0054*/ 	.byte	0x00, 0xf0, 0x11, 0x00


	//----- nvinfo : EIATTR_KPARAM_INFO
	.align		4
.L_17:
        /*0058*/ 	.byte	0x04, 0x17
        /*005a*/ 	.short	(.L_19 - .L_18)
.L_18:
        /*005c*/ 	.word	0x00000000
        /*0060*/ 	.short	0x0008
        /*0062*/ 	.short	0x002c
        /*0064*/ 	.byte	0x00, 0xf0, 0x11, 0x00


	//----- nvinfo : EIATTR_KPARAM_INFO
	.align		4
.L_19:
        /*0068*/ 	.byte	0x04, 0x17
        /*006a*/ 	.short	(.L_21 - .L_20)
.L_20:
        /*006c*/ 	.word	0x00000000
        /*0070*/ 	.short	0x0007
        /*0072*/ 	.short	0x0028
        /*0074*/ 	.byte	0x00, 0xf0, 0x11, 0x00


	//----- nvinfo : EIATTR_KPARAM_INFO
	.align		4
.L_21:
        /*0078*/ 	.byte	0x04, 0x17
        /*007a*/ 	.short	(.L_23 - .L_22)
.L_22:
        /*007c*/ 	.word	0x00000000
        /*0080*/ 	.short	0x0006
        /*0082*/ 	.short	0x0024
        /*0084*/ 	.byte	0x00, 0xf0, 0x11, 0x00


	//----- nvinfo : EIATTR_KPARAM_INFO
	.align		4
.L_23:
        /*0088*/ 	.byte	0x04, 0x17
        /*008a*/ 	.short	(.L_25 - .L_24)
.L_24:
        /*008c*/ 	.word	0x00000000
        /*0090*/ 	.short	0x0005
        /*0092*/ 	.short	0x0020
        /*0094*/ 	.byte	0x00, 0xf0, 0x11, 0x00


	//----- nvinfo : EIATTR_KPARAM_INFO
	.align		4
.L_25:
        /*0098*/ 	.byte	0x04, 0x17
        /*009a*/ 	.short	(.L_27 - .L_26)
.L_26:
        /*009c*/ 	.word	0x00000000
        /*00a0*/ 	.short	0x0004
        /*00a2*/ 	.short	0x001c
        /*00a4*/ 	.byte	0x00, 0xf0, 0x11, 0x00


	//----- nvinfo : EIATTR_KPARAM_INFO
	.align		4
.L_27:
        /*00a8*/ 	.byte	0x04, 0x17
        /*00aa*/ 	.short	(.L_29 - .L_28)
.L_28:
        /*00ac*/ 	.word	0x00000000
        /*00b0*/ 	.short	0x0003
        /*00b2*/ 	.short	0x0018
        /*00b4*/ 	.byte	0x00, 0xf0, 0x11, 0x00


	//----- nvinfo : EIATTR_KPARAM_INFO
	.align		4
.L_29:
        /*00b8*/ 	.byte	0x04, 0x17
        /*00ba*/ 	.short	(.L_31 - .L_30)
.L_30:
        /*00bc*/ 	.word	0x00000000
        /*00c0*/ 	.short	0x0002
        /*00c2*/ 	.short	0x0010
        /*00c4*/ 	.byte	0x00, 0xf4, 0x21, 0x00


	//----- nvinfo : EIATTR_KPARAM_INFO
	.align		4
.L_31:
        /*00c8*/ 	.byte	0x04, 0x17
        /*00ca*/ 	.short	(.L_33 - .L_32)
.L_32:
        /*00cc*/ 	.word	0x00000000
        /*00d0*/ 	.short	0x0001
        /*00d2*/ 	.short	0x0008
        /*00d4*/ 	.byte	0x00, 0xf4, 0x21, 0x00


	//----- nvinfo : EIATTR_KPARAM_INFO
	.align		4
.L_33:
        /*00d8*/ 	.byte	0x04, 0x17
        /*00da*/ 	.short	(.L_35 - .L_34)
.L_34:
        /*00dc*/ 	.word	0x00000000
        /*00e0*/ 	.short	0x0000
        /*00e2*/ 	.short	0x0000
        /*00e4*/ 	.byte	0x00, 0xf4, 0x21, 0x00


	//----- nvinfo : EIATTR_SPARSE_MMA_MASK
	.align		4
.L_35:
        /*00e8*/ 	.byte	0x03, 0x50
        /*00ea*/ 	.short	0x0000


	//----- nvinfo : EIATTR_MAXREG_COUNT
	.align		4
        /*00ec*/ 	.byte	0x03, 0x1b
        /*00ee*/ 	.short	0x00ff


	//----- nvinfo : EIATTR_NUM_BARRIERS
	.align		4
        /*00f0*/ 	.byte	0x02, 0x4c
        /*00f2*/ 	.byte	0x01
	.zero		1


	//----- nvinfo : EIATTR_ANNOTATIONS
	.align		4
        /*00f4*/ 	.byte	0x04, 0x55
        /*00f6*/ 	.short	(.L_37 - .L_36)


	//   ....[0]....
.L_36:
        /*00f8*/ 	.word	0x00000001
        /*00fc*/ 	.byte	0x50, 0x00, 0x00, 0x00, 0x01, 0x00, 0x00, 0x00, 0x90, 0x00, 0x00, 0x00, 0x01, 0x00, 0x00, 0x00
        /* <DEDUP_REMOVED lines=3161> */
        /*c69c*/ 	.byte	0xe0, 0x40, 0x03, 0x00, 0x01, 0x00, 0x00, 0x00, 0xf0, 0x40, 0x03, 0x00


	//----- nvinfo : EIATTR_COOP_GROUP_MASK_REGIDS
	.align		4
.L_37:
        /*c6a8*/ 	.byte	0x04, 0x29
        /*c6aa*/ 	.short	(.L_39 - .L_38)


	//   ....[0]....
.L_38:
        /*c6ac*/ 	.word	0xffffffff


	//   ....[1]....
        /*c6b0*/ 	.word	0xffffffff


	//   ....[2]....
        /*c6b4*/ 	.word	0xffffffff


	//   ....[3]....
        /*c6b8*/ 	.word	0xffffffff


	//   ....[4]....
        /*c6bc*/ 	.word	0xffffffff


	//   ....[5]....
        /*c6c0*/ 	.word	0xffffffff


	//   ....[6]....
        /*c6c4*/ 	.word	0xffffffff


	//   ....[7]....
        /*c6c8*/ 	.word	0xffffffff


	//   ....[8]....
        /*c6cc*/ 	.word	0xffffffff


	//   ....[9]....
        /*c6d0*/ 	.word	0xffffffff


	//   ....[10]....
        /*c6d4*/ 	.word	0xffffffff


	//   ....[11]....
        /*c6d8*/ 	.word	0xffffffff


	//   ....[12]....
        /*c6dc*/ 	.word	0xffffffff


	//   ....[13]....
        /*c6e0*/ 	.word	0xffffffff


	//   ....[14]....
        /*c6e4*/ 	.word	0xffffffff


	//   ....[15]....
        /*c6e8*/ 	.word	0xffffffff


	//   ....[16]....
        /*c6ec*/ 	.word	0xffffffff


	//   ....[17]....
        /*c6f0*/ 	.word	0xffffffff


	//   ....[18]....
        /*c6f4*/ 	.word	0xffffffff


	//   ....[19]....
        /*c6f8*/ 	.word	0xffffffff


	//   ....[20]....
        /*c6fc*/ 	.word	0xffffffff


	//   ....[21]....
        /*c700*/ 	.word	0xffffffff


	//   ....[22]....
        /*c704*/ 	.word	0xffffffff


	//   ....[23]....
        /*c708*/ 	.word	0xffffffff


	//   ....[24]....
        /*c70c*/ 	.word	0xffffffff


	//   ....[25]....
        /*c710*/ 	.word	0xffffffff


	//   ....[26]....
        /*c714*/ 	.word	0xffffffff


	//   ....[27]....
        /*c718*/ 	.word	0xffffffff


	//   ....[28]....
        /*c71c*/ 	.word	0xffffffff


	//   ....[29]....
        /*c720*/ 	.word	0xffffffff


	//   ....[30]....
        /*c724*/ 	.word	0xffffffff


	//   ....[31]....
        /*c728*/ 	.word	0xffffffff


	//   ....[32]....
        /*c72c*/ 	.word	0xffffffff


	//   ....[33]....
        /*c730*/ 	.word	0xffffffff


	//   ....[34]....
        /*c734*/ 	.word	0xffffffff


	//   ....[35]....
        /*c738*/ 	.word	0xffffffff


	//   ....[36]....
        /*c73c*/ 	.word	0xffffffff


	//   ....[37]....
        /*c740*/ 	.word	0xffffffff


	//   ....[38]....
        /*c744*/ 	.word	0xffffffff


	//   ....[39]....
        /*c748*/ 	.word	0xffffffff


	//   ....[40]....
        /*c74c*/ 	.word	0xffffffff


	//   ....[41]....
        /*c750*/ 	.word	0xffffffff


	//   ....[42]....
        /*c754*/ 	.word	0xffffffff


	//   ....[43]....
        /*c758*/ 	.word	0xffffffff


	//   ....[44]....
        /*c75c*/ 	.word	0xffffffff


	//   ....[45]....
        /*c760*/ 	.word	0xffffffff


	//   ....[46]....
        /*c764*/ 	.word	0xffffffff


	//   ....[47]....
        /*c768*/ 	.word	0xffffffff


	//   ....[48]....
        /*c76c*/ 	.word	0xffffffff


	//   ....[49]....
        /*c770*/ 	.word	0xffffffff


	//   ....[50]....
        /*c774*/ 	.word	0xffffffff


	//   ....[51]....
        /*c778*/ 	.word	0xffffffff


	//   ....[52]....
        /*c77c*/ 	.word	0xffffffff


	//   ....[53]....
        /*c780*/ 	.word	0xffffffff


	//   ....[54]....
        /*c784*/ 	.word	0xffffffff


	//   ....[55]....
        /*c788*/ 	.word	0xffffffff


	//   ....[56]....
        /*c78c*/ 	.word	0xffffffff


	//   ....[57]....
        /*c790*/ 	.word	0xffffffff


	//   ....[58]....
        /*c794*/ 	.word	0xffffffff


	//   ....[59]....
        /*c798*/ 	.word	0xffffffff


	//   ....[60]....
        /*c79c*/ 	.word	0xffffffff


	//   ....[61]....
        /*c7a0*/ 	.word	0xffffffff


	//   ....[62]....
        /*c7a4*/ 	.word	0xffffffff


	//   ....[63]....
        /*c7a8*/ 	.word	0xffffffff


	//   ....[64]....
        /*c7ac*/ 	.word	0xffffffff


	//   ....[65]....
        /*c7b0*/ 	.word	0xffffffff


	//   ....[66]....
        /*c7b4*/ 	.word	0xffffffff


	//   ....[67]....
        /*c7b8*/ 	.word	0xffffffff


	//   ....[68]....
        /*c7bc*/ 	.word	0xffffffff


	//   ....[69]....
        /*c7c0*/ 	.word	0xffffffff


	//   ....[70]....
        /*c7c4*/ 	.word	0xffffffff


	//   ....[71]....
        /*c7c8*/ 	.word	0xffffffff


	//   ....[72]....
        /*c7cc*/ 	.word	0xffffffff


	//   ....[73]....
        /*c7d0*/ 	.word	0xffffffff


	//   ....[74]....
        /*c7d4*/ 	.word	0xffffffff


	//   ....[75]....
        /*c7d8*/ 	.word	0xffffffff


	//   ....[76]....
        /*c7dc*/ 	.word	0xffffffff


	//   ....[77]....
        /*c7e0*/ 	.word	0xffffffff


	//   ....[78]....
        /*c7e4*/ 	.word	0xffffffff


	//   ....[79]....
        /*c7e8*/ 	.word	0xffffffff


	//   ....[80]....
        /*c7ec*/ 	.word	0xffffffff


	//   ....[81]....
        /*c7f0*/ 	.word	0xffffffff


	//   ....[82]....
        /*c7f4*/ 	.word	0xffffffff


	//   ....[83]....
        /*c7f8*/ 	.word	0xffffffff


	//   ....[84]....
        /*c7fc*/ 	.word	0xffffffff


	//   ....[85]....
        /*c800*/ 	.word	0xffffffff


	//   ....[86]....
        /*c804*/ 	.word	0xffffffff


	//   ....[87]....
        /*c808*/ 	.word	0xffffffff


	//   ....[88]....
        /*c80c*/ 	.word	0xffffffff


	//   ....[89]....
        /*c810*/ 	.word	0xffffffff


	//   ....[90]....
        /*c814*/ 	.word	0xffffffff


	//   ....[91]....
        /*c818*/ 	.word	0xffffffff


	//   ....[92]....
        /*c81c*/ 	.word	0xffffffff


	//   ....[93]....
        /*c820*/ 	.word	0xffffffff


	//   ....[94]....
        /*c824*/ 	.word	0xffffffff


	//   ....[95]....
        /*c828*/ 	.word	0xffffffff


	//   ....[96]....
        /*c82c*/ 	.word	0xffffffff


	//   ....[97]....
        /*c830*/ 	.word	0xffffffff


	//   ....[98]....
        /*c834*/ 	.word	0xffffffff


	//   ....[99]....
        /*c838*/ 	.word	0xffffffff


	//   ....[100]....
        /*c83c*/ 	.word	0xffffffff


	//   ....[101]....
        /*c840*/ 	.word	0xffffffff


	//   ....[102]....
        /*c844*/ 	.word	0xffffffff


	//   ....[103]....
        /*c848*/ 	.word	0xffffffff


	//   ....[104]....
        /*c84c*/ 	.word	0xffffffff


	//   ....[105]....
        /*c850*/ 	.word	0xffffffff


	//   ....[106]....
        /*c854*/ 	.word	0xffffffff


	//   ....[107]....
        /*c858*/ 	.word	0xffffffff


	//   ....[108]....
        /*c85c*/ 	.word	0xffffffff


	//   ....[109]....
        /*c860*/ 	.word	0xffffffff


	//   ....[110]....
        /*c864*/ 	.word	0xffffffff


	//   ....[111]....
        /*c868*/ 	.word	0xffffffff


	//   ....[112]....
        /*c86c*/ 	.word	0xffffffff


	//   ....[113]....
        /*c870*/ 	.word	0xffffffff


	//   ....[114]....
        /*c874*/ 	.word	0xffffffff


	//   ....[115]....
        /*c878*/ 	.word	0xffffffff


	//   ....[116]....
        /*c87c*/ 	.word	0xffffffff


	//   ....[117]....
        /*c880*/ 	.word	0xffffffff


	//   ....[118]....
        /*c884*/ 	.word	0xffffffff


	//   ....[119]....
        /*c888*/ 	.word	0xffffffff


	//   ....[120]....
        /*c88c*/ 	.word	0xffffffff


	//   ....[121]....
        /*c890*/ 	.word	0xffffffff


	//   ....[122]....
        /*c894*/ 	.word	0xffffffff


	//   ....[123]....
        /*c898*/ 	.word	0xffffffff


	//   ....[124]....
        /*c89c*/ 	.word	0xffffffff


	//   ....[125]....
        /*c8a0*/ 	.word	0xffffffff


	//   ....[126]....
        /*c8a4*/ 	.word	0xffffffff


	//----- nvinfo : EIATTR_COOP_GROUP_INSTR_OFFSETS
	.align		4
.L_39:
        /*c8a8*/ 	.byte	0x04, 0x28
        /*c8aa*/ 	.short	(.L_41 - .L_40)


	//   ....[0]....
.L_40:
        /*c8ac*/ 	.word	0x00122980


	//   ....[1]....
        /*c8b0*/ 	.word	0x00122a00


	//   ....[2]....
        /*c8b4*/ 	.word	0x00123280


	//   ....[3]....
        /*c8b8*/ 	.word	0x001232a0


	//   ....[4]....
        /*c8bc*/ 	.word	0x00123470


	//   ....[5]....
        /*c8c0*/ 	.word	0x001235e0


	//   ....[6]....
        /*c8c4*/ 	.word	0x00123da0


	//   ....[7]....
        /*c8c8*/ 	.word	0x00123dc0


	//   ....[8]....
        /*c8cc*/ 	.word	0x00123fb0


	//   ....[9]....
        /*c8d0*/ 	.word	0x00124120


	//   ....[10]....
        /*c8d4*/ 	.word	0x001247f0


	//   ....[11]....
        /*c8d8*/ 	.word	0x00124910


	//   ....[12]....
        /*c8dc*/ 	.word	0x00124ae0


	//   ....[13]....
        /*c8e0*/ 	.word	0x00124c50


	//   ....[14]....
        /*c8e4*/ 	.word	0x001252e0


	//   ....[15]....
        /*c8e8*/ 	.word	0x00125440


	//   ....[16]....
        /*c8ec*/ 	.word	0x00125620


	//   ....[17]....
        /*c8f0*/ 	.word	0x001257a0


	//   ....[18]....
        /*c8f4*/ 	.word	0x00125e70


	//   ....[19]....
        /*c8f8*/ 	.word	0x00125fa0


	//   ....[20]....
        /*c8fc*/ 	.word	0x00126190


	//   ....[21]....
        /*c900*/ 	.word	0x00126310


	//   ....[22]....
        /*c904*/ 	.word	0x00126910


	//   ....[23]....
        /*c908*/ 	.word	0x00126960


	//   ....[24]....
        /*c90c*/ 	.word	0x00126d70


	//   ....[25]....
        /*c910*/ 	.word	0x00126ec0


	//   ....[26]....
        /*c914*/ 	.word	0x001274e0


	//   ....[27]....
        /*c918*/ 	.word	0x00127690


	//   ....[28]....
        /*c91c*/ 	.word	0x00127af0


	//   ....[29]....
        /*c920*/ 	.word	0x00127b20


	//   ....[30]....
        /*c924*/ 	.word	0x001281a0


	//   ....[31]....
        /*c928*/ 	.word	0x001282c0


	//   ....[32]....
        /*c92c*/ 	.word	0x001285f0


	//   ....[33]....
        /*c930*/ 	.word	0x00128620


	//   ....[34]....
        /*c934*/ 	.word	0x00128a50


	//   ....[35]....
        /*c938*/ 	.word	0x00128da0


	//   ....[36]....
        /*c93c*/ 	.word	0x00129180


	//   ....[37]....
        /*c940*/ 	.word	0x001292b0


	//   ....[38]....
        /*c944*/ 	.word	0x00129320


	//   ....[39]....
        /*c948*/ 	.word	0x00129930


	//   ....[40]....
        /*c94c*/ 	.word	0x00129d00


	//   ....[41]....
        /*c950*/ 	.word	0x00129d30


	//   ....[42]....
        /*c954*/ 	.word	0x00129e60


	//   ....[43]....
        /*c958*/ 	.word	0x0012a140


	//   ....[44]....
        /*c95c*/ 	.word	0x0012a960


	//   ....[45]....
        /*c960*/ 	.word	0x0012a9a0


	//   ....[46]....
        /*c964*/ 	.word	0x0012cb70


	//   ....[47]....
        /*c968*/ 	.word	0x0012d040


	//   ....[48]....
        /*c96c*/ 	.word	0x0012d080


	//   ....[49]....
        /*c970*/ 	.word	0x0012d0f0


	//   ....[50]....
        /*c974*/ 	.word	0x0012d1a0


	//   ....[51]....
        /*c978*/ 	.word	0x0012d1d0


	//   ....[52]....
        /*c97c*/ 	.word	0x0012d3e0


	//   ....[53]....
        /*c980*/ 	.word	0x0012d480


	//   ....[54]....
        /*c984*/ 	.word	0x0012d530


	//   ....[55]....
        /*c988*/ 	.word	0x0012d5f0


	//   ....[56]....
        /*c98c*/ 	.word	0x0012d650


	//   ....[57]....
        /*c990*/ 	.word	0x0012d670


	//   ....[58]....
        /*c994*/ 	.word	0x0012d7b0


	//   ....[59]....
        /*c998*/ 	.word	0x0012d860


	//   ....[60]....
        /*c99c*/ 	.word	0x0012d920


	//   ....[61]....
        /*c9a0*/ 	.word	0x0012d940


	//   ....[62]....
        /*c9a4*/ 	.word	0x0012d9f0


	//   ....[63]....
        /*c9a8*/ 	.word	0x0012da40


	//   ....[64]....
        /*c9ac*/ 	.word	0x0012dbc0


	//   ....[65]....
        /*c9b0*/ 	.word	0x0012dbe0


	//   ....[66]....
        /*c9b4*/ 	.word	0x0012dc80


	//   ....[67]....
        /*c9b8*/ 	.word	0x0012dca0


	//   ....[68]....
        /*c9bc*/ 	.word	0x0012dde0


	//   ....[69]....
        /*c9c0*/ 	.word	0x0012de00


	//   ....[70]....
        /*c9c4*/ 	.word	0x0012dec0


	//   ....[71]....
        /*c9c8*/ 	.word	0x0012df00


	//   ....[72]....
        /*c9cc*/ 	.word	0x0012e020


	//   ....[73]....
        /*c9d0*/ 	.word	0x0012e040


	//   ....[74]....
        /*c9d4*/ 	.word	0x0012e100


	//   ....[75]....
        /*c9d8*/ 	.word	0x0012e140


	//   ....[76]....
        /*c9dc*/ 	.word	0x0012e2a0


	//   ....[77]....
        /*c9e0*/ 	.word	0x0012e300


	//   ....[78]....
        /*c9e4*/ 	.word	0x0012e3c0


	//   ....[79]....
        /*c9e8*/ 	.word	0x0012e490


	//   ....[80]....
        /*c9ec*/ 	.word	0x0012e520


	//   ....[81]....
        /*c9f0*/ 	.word	0x0012e540


	//   ....[82]....
        /*c9f4*/ 	.word	0x0012e620


	//   ....[83]....
        /*c9f8*/ 	.word	0x0012e720


	//   ....[84]....
        /*c9fc*/ 	.word	0x0012e7a0


	//   ....[85]....
        /*ca00*/ 	.word	0x0012e7d0


	//   ....[86]....
        /*ca04*/ 	.word	0x0012e860


	//   ....[87]....
        /*ca08*/ 	.word	0x0012e970


	//   ....[88]....
        /*ca0c*/ 	.word	0x0012ea20


	//   ....[89]....
        /*ca10*/ 	.word	0x0012ea40


	//   ....[90]....
        /*ca14*/ 	.word	0x0012eba0


	//   ....[91]....
        /*ca18*/ 	.word	0x0012ec50


	//   ....[92]....
        /*ca1c*/ 	.word	0x0012ecc0


	//   ....[93]....
        /*ca20*/ 	.word	0x0012ece0


	//   ....[94]....
        /*ca24*/ 	.word	0x0012edd0


	//   ....[95]....
        /*ca28*/ 	.word	0x0012eed0


	//   ....[96]....
        /*ca2c*/ 	.word	0x0012ef50


	//   ....[97]....
        /*ca30*/ 	.word	0x0012efc0


	//   ....[98]....
        /*ca34*/ 	.word	0x0012f030


	//   ....[99]....
        /*ca38*/ 	.word	0x0012f140


	//   ....[100]....
        /*ca3c*/ 	.word	0x0012f1e0


	//   ....[101]....
        /*ca40*/ 	.word	0x0012f240


	//   ....[102]....
        /*ca44*/ 	.word	0x0012f420


	//   ....[103]....
        /*ca48*/ 	.word	0x0012f450


	//   ....[104]....
        /*ca4c*/ 	.word	0x0012f500


	//   ....[105]....
        /*ca50*/ 	.word	0x0012f520


	//   ....[106]....
        /*ca54*/ 	.word	0x0012f5e0


	//   ....[107]....
        /*ca58*/ 	.word	0x0012f620


	//   ....[108]....
        /*ca5c*/ 	.word	0x0012f740


	//   ....[109]....
        /*ca60*/ 	.word	0x0012f760


	//   ....[110]....
        /*ca64*/ 	.word	0x0012f830


	//   ....[111]....
        /*ca68*/ 	.word	0x0012f8b0


	//   ....[112]....
        /*ca6c*/ 	.word	0x0012f9d0


	//   ....[113]....
        /*ca70*/ 	.word	0x0012f9f0


	//   ....[114]....
        /*ca74*/ 	.word	0x0012fc50


	//   ....[115]....
        /*ca78*/ 	.word	0x0012fce0


	//   ....[116]....
        /*ca7c*/ 	.word	0x0012fd30


	//   ....[117]....
        /*ca80*/ 	.word	0x0012fd50


	//   ....[118]....
        /*ca84*/ 	.word	0x00130170


	//   ....[119]....
        /*ca88*/ 	.word	0x00130270


	//   ....[120]....
        /*ca8c*/ 	.word	0x001302f0


	//   ....[121]....
        /*ca90*/ 	.word	0x00130310


	//   ....[122]....
        /*ca94*/ 	.word	0x00130410


	//   ....[123]....
        /*ca98*/ 	.word	0x00130450


	//   ....[124]....
        /*ca9c*/ 	.word	0x001304d0


	//   ....[125]....
        /*caa0*/ 	.word	0x001304f0


	//   ....[126]....
        /*caa4*/ 	.word	0x001305e0


	//----- nvinfo : EIATTR_VRC_CTA_INIT_COUNT
	.align		4
.L_41:
        /*caa8*/ 	.byte	0x02, 0x4a
	.zero		1
	.zero		1


	//----- nvinfo : EIATTR_EXIT_INSTR_OFFSETS
	.align		4
        /*caac*/ 	.byte	0x04, 0x1c
        /*caae*/ 	.short	(.L_43 - .L_42)


	//   ....[0]....
.L_42:
        /*cab0*/ 	.word	0x00155c30


	//   ....[1]....
        /*cab4*/ 	.word	0x00155c60


	//----- nvinfo : EIATTR_REQNTID
	.align		4
.L_43:
        /*cab8*/ 	.byte	0x04, 0x10
        /*caba*/ 	.short	(.L_45 - .L_44)
.L_44:
        /*cabc*/ 	.word	0x00000020
        /*cac0*/ 	.word	0x00000001
        /*cac4*/ 	.word	0x00000001


	//----- nvinfo : EIATTR_CBANK_PARAM_SIZE
	.align		4
.L_45:
        /*cac8*/ 	.byte	0x03, 0x19
        /*caca*/ 	.short	0x0050


	//----- nvinfo : EIATTR_PARAM_CBANK
	.align		4
        /*cacc*/ 	.byte	0x04, 0x0a
        /*cace*/ 	.short	(.L_47 - .L_46)
	.align		4
.L_46:
        /*cad0*/ 	.word	index@(.nv.constant0.matmul_kernel)
        /*cad4*/ 	.short	0x0380
        /*cad6*/ 	.short	0x0050


	//----- nvinfo : EIATTR_SW_WAR
	.align		4
.L_47:
        /*cad8*/ 	.byte	0x04, 0x36
        /*cada*/ 	.short	(.L_49 - .L_48)
.L_48:
        /*cadc*/ 	.word	0x00000008
.L_49:


//--------------------- .nv.compat                --------------------------
	.section	.nv.compat,"",@"SHT_CUDA_COMPAT_INFO"
	.align	4
        /*0000*/ 	.byte	0x02, 0x02, 0x02, 0x00, 0x02, 0x05, 0x05, 0x00, 0x02, 0x03, 0x00, 0x00, 0x02, 0x06, 0x01, 0x00


//--------------------- .nv.callgraph             --------------------------
	.section	.nv.callgraph,"",@"SHT_CUDA_CALLGRAPH"
	.align	4
	.sectionentsize	8
	.align		4
        /*0000*/ 	.word	0x00000000
	.align		4
        /*0004*/ 	.word	0xffffffff
	.align		4
        /*0008*/ 	.word	0x00000000
	.align		4
        /*000c*/ 	.word	0xfffffffe
	.align		4
        /*0010*/ 	.word	0x00000000
	.align		4
        /*0014*/ 	.word	0xfffffffd
	.align		4
        /*0018*/ 	.word	0x00000000
	.align		4
        /*001c*/ 	.word	0xfffffffc


//--------------------- .text.matmul_kernel       --------------------------
	.section	.text.matmul_kernel,"ax",@progbits
	.align	128
        .global         matmul_kernel
        .type           matmul_kernel,@function
        .size           matmul_kernel,(.L_x_3 - matmul_kernel)
        .other          matmul_kernel,@"STO_CUDA_ENTRY STV_DEFAULT"
matmul_kernel:
.text.matmul_kernel:
[----:B------:R-:W0:Y:S02]  /*0000*/  LDC R1, c[0x0][0x37c] ;  /* 0x0000df00ff017b82 */ /* 0x000e240000000800 */
[----:B0-----:R-:W-:-:S06]  /*0010*/  VIADD R1, R1, 0xffff6a80 ;  /* 0xffff6a8001017836 */ /* 0x001fcc0000000000 */
[----:B------:R-:W0:Y:S01]  /*0020*/  LDC.64 R2, c[0x0][0x398] ;  /* 0x0000e600ff027b82 */ /* 0x000e220000000a00 */
[----:B------:R-:W1:Y:S01]  /*0030*/  S2R R7, SR_CTAID.X ;  /* 0x0000000000077919 */ /* 0x000e620000002500 */
[----:B------:R-:W2:Y:S01]  /*0040*/  LDCU UR45, c[0x0][0x3a0] ;  /* 0x00007400ff2d77ac */ /* 0x000ea20008000800 */
[----:B------:R-:W-:Y:S01]  /*0050*/  STL [R1+0x1020], RZ ;  /* 0x001020ff01007387 */ /* 0x000fe20000100800 */
[----:B------:R-:W-:Y:S01]  /*0060*/  UMOV UR4, 0x400 ;  /* 0x0000040000047882 */ /* 0x000fe20000000000 */
[----:B------:R-:W3:Y:S03]  /*0070*/  LDCU.64 UR40, c[0x0][0x358] ;  /* 0x00006b00ff2877ac */ /* 0x000ee60008000a00 */
[----:B------:R-:W4:Y:S01]  /*0080*/  S2UR UR5, SR_CgaCtaId ;  /* 0x00000000000579c3 */ /* 0x000f220000008800 */
[----:B------:R-:W-:Y:S04]  /*0090*/  STL [R1+0x1024], RZ ;  /* 0x001024ff01007387 */ /* 0x000fe80000100800 */
[----:B------:R-:W-:Y:S04]  /*00a0*/  STL [R1+0x1028], RZ ;  /* 0x001028ff01007387 */ /* 0x000fe80000100800 */
[----:B------:R-:W-:Y:S01]  /*00b0*/  STL [R1+0x102c], RZ ;  /* 0x00102cff01007387 */ /* 0x000fe20000100800 */
[----:B--2---:R-:W-:-:S03]  /*00c0*/  UIADD3 UR45, UPT, UPT, UR45, 0x7f, URZ ;  /* 0x0000007f2d2d7890 */ /* 0x004fc6000fffe0ff */
[----:B------:R-:W-:Y:S01]  /*00d0*/  STL [R1+0x1030], RZ ;  /* 0x001030ff01007387 */ /* 0x000fe20000100800 */
[----:B0-----:R-:W-:-:S03]  /*00e0*/  VIADD R0, R3, 0xff ;  /* 0x000000ff03007836 */ /* 0x001fc60000000000 */
[----:B------:R-:W-:Y:S01]  /*00f0*/  STL [R1+0x1034], RZ ;  /* 0x001034ff01007387 */ /* 0x000fe20000100800 */
[----:B------:R-:W-:-:S03]  /*0100*/  UISETP.GE.AND UP0, UPT, UR45, 0x80, UPT ;  /* 0x000000802d00788c */ /* 0x000fc6000bf06270 */
[----:B------:R-:W-:Y:S01]  /*0110*/  STL [R1+0x1038], RZ ;  /* 0x001038ff01007387 */ /* 0x000fe20000100800 */
[----:B------:R-:W-:Y:S01]  /*0120*/  SHF.R.S32.HI R5, RZ, 0x1f, R0 ;  /* 0x0000001fff057819 */ /* 0x000fe20000011400 */
[----:B----4-:R-:W-:Y:S02]  /*0130*/  ULEA UR4, UR5, UR4, 0x18 ;  /* 0x0000000405047291 */ /* 0x010fe4000f8ec0ff */
[----:B------:R-:W-:Y:S01]  /*0140*/  STL [R1+0x103c], RZ ;  /* 0x00103cff01007387 */ /* 0x000fe20000100800 */
[----:B------:R-:W-:Y:S02]  /*0150*/  LEA.HI R5, R5, R0, RZ, 0x8 ;  /* 0x0000000005057211 */ /* 0x000fe400078f40ff */
[----:B-1----:R-:W-:Y:S01]  /*0160*/  IABS R10, R7 ;  /* 0x00000007000a7213 */ /* 0x002fe20000000000 */
[----:B------:R-:W-:Y:S01]  /*0170*/  STL [R1+0x1000], RZ ;  /* 0x001000ff01007387 */ /* 0x000fe20000100800 */
[----:B------:R-:W-:-:S03]  /*0180*/  SHF.R.S32.HI R5, RZ, 0x8, R5 ;  /* 0x00000008ff057819 */ /* 0x000fc60000011405 */
[----:B------:R-:W-:Y:S02]  /*0190*/  STL [R1+0x1004], RZ ;  /* 0x001004ff01007387 */ /* 0x000fe40000100800 */
[----:B------:R-:W-:Y:S02]  /*01a0*/  IMAD.SHL.U32 R6, R5, 0x8, RZ ;  /* 0x0000000805067824 */ /* 0x000fe400078e00ff */
[----:B------:R-:W-:Y:S03]  /*01b0*/  STL [R1+0x1008], RZ ;  /* 0x001008ff01007387 */ /* 0x000fe60000100800 */
[-C--:B------:R-:W-:Y:S01]  /*01c0*/  IABS R9, R6.reuse ;  /* 0x0000000600097213 */ /* 0x080fe20000000000 */
[----:B------:R-:W-:Y:S01]  /*01d0*/  STL [R1+0x100c], RZ ;  /* 0x00100cff01007387 */ /* 0x000fe20000100800 */
[----:B------:R-:W-:Y:S02]  /*01e0*/  IABS R12, R6 ;  /* 0x00000006000c7213 */ /* 0x000fe40000000000 */
[----:B------:R-:W0:Y:S01]  /*01f0*/  I2F.RP R0, R9 ;  /* 0x0000000900007306 */ /* 0x000e220000209400 */
[----:B------:R-:W-:Y:S04]  /*0200*/  STL [R1+0xff0], RZ ;  /* 0x000ff0ff01007387 */ /* 0x000fe80000100800 */
[----:B------:R-:W-:Y:S04]  /*0210*/  STL [R1+0xff4], RZ ;  /* 0x000ff4ff01007387 */ /* 0x000fe80000100800 */
[----:B------:R-:W-:Y:S04]  /*0220*/  STL [R1+0xff8], RZ ;  /* 0x000ff8ff01007387 */ /* 0x000fe80000100800 */
[----:B------:R-:W-:Y:S01]  /*0230*/  STL [R1+0xffc], RZ ;  /* 0x000ffcff01007387 */ /* 0x000fe20000100800 */
[----:B0-----:R-:W0:Y:S03]  /*0240*/  MUFU.RCP R0, R0 ;  /* 0x0000000000007308 */ /* 0x001e260000001000 */
[----:B------:R-:W-:Y:S04]  /*0250*/  STL [R1+0xfe0], RZ ;  /* 0x000fe0ff01007387 */ /* 0x000fe80000100800 */
[----:B------:R-:W-:Y:S04]  /*0260*/  STL [R1+0xfe4], RZ ;  /* 0x000fe4ff01007387 */ /* 0x000fe80000100800 */
[----:B------:R-:W-:Y:S04]  /*0270*/  STL [R1+0xfe8], RZ ;  /* 0x000fe8ff01007387 */ /* 0x000fe80000100800 */
[----:B------:R-:W-:Y:S01]  /*0280*/  STL [R1+0xfec], RZ ;  /* 0x000fecff01007387 */ /* 0x000fe20000100800 */
[----:B0-----:R-:W-:-:S03]  /*0290*/  VIADD R4, R0, 0xffffffe ;  /* 0x0ffffffe00047836 */ /* 0x001fc60000000000 */
[----:B------:R-:W-:Y:S01]  /*02a0*/  STL [R1+0xfd0], RZ ;  /* 0x000fd0ff01007387 */ /* 0x000fe20000100800 */
[----:B------:R-:W-:Y:S01]  /*02b0*/  IMAD.MOV R0, RZ, RZ, -R12 ;  /* 0x000000ffff007224 */ /* 0x000fe200078e0a0c */
[----:B------:R0:W1:Y:S02]  /*02c0*/  F2I.FTZ.U32.TRUNC.NTZ R5, R4 ;  /* 0x0000000400057305 */ /* 0x000064000021f000 */
[----:B------:R-:W-:Y:S04]  /*02d0*/  STL [R1+0xfd4], RZ ;  /* 0x000fd4ff01007387 */ /* 0x000fe80000100800 */
[----:B------:R-:W-:Y:S04]  /*02e0*/  STL [R1+0xfd8], RZ ;  /* 0x000fd8ff01007387 */ /* 0x000fe80000100800 */
[----:B------:R-:W-:Y:S01]  /*02f0*/  STL [R1+0xfdc], RZ ;  /* 0x000fdcff01007387 */ /* 0x000fe20000100800 */
[----:B0-----:R-:W-:-:S03]  /*0300*/  IMAD.MOV.U32 R4, RZ, RZ, RZ ;  /* 0x000000ffff047224 */ /* 0x001fc600078e00ff */
[----:B------:R-:W-:Y:S01]  /*0310*/  STL [R1+0x10a0], RZ ;  /* 0x0010a0ff01007387 */ /* 0x000fe20000100800 */
[----:B-1----:R-:W-:-:S03]  /*0320*/  IMAD.MOV R8, RZ, RZ, -R5 ;  /* 0x000000ffff087224 */ /* 0x002fc600078e0a05 */
[----:B------:R-:W-:Y:S01]  /*0330*/  STL [R1+0x10a4], RZ ;  /* 0x0010a4ff01007387 */ /* 0x000fe20000100800 */
[----:B------:R-:W-:-:S03]  /*0340*/  IMAD R11, R8, R9, RZ ;  /* 0x00000009080b7224 */ /* 0x000fc600078e02ff */
[----:B------:R-:W-:Y:S01]  /*0350*/  STL [R1+0x10a8], RZ ;  /* 0x0010a8ff01007387 */ /* 0x000fe20000100800 */
[----:B------:R-:W-:Y:S02]  /*0360*/  IMAD.MOV.U32 R8, RZ, RZ, R10 ;  /* 0x000000ffff087224 */ /* 0x000fe400078e000a */
[----:B------:R-:W-:Y:S01]  /*0370*/  IMAD.HI.U32 R5, R5, R11, R4 ;  /* 0x0000000b05057227 */ /* 0x000fe200078e0004 */
[----:B------:R-:W-:Y:S04]  /*0380*/  STL [R1+0x10ac], RZ ;  /* 0x0010acff01007387 */ /* 0x000fe80000100800 */
[----:B------:R-:W-:Y:S01]  /*0390*/  STL [R1+0x10b0], RZ ;  /* 0x0010b0ff01007387 */ /* 0x000fe20000100800 */
[----:B------:R-:W-:-:S03]  /*03a0*/  IMAD.HI.U32 R5, R5, R8, RZ ;  /* 0x0000000805057227 */ /* 0x000fc600078e00ff */
[----:B------:R-:W-:Y:S01]  /*03b0*/  STL [R1+0x10b4], RZ ;  /* 0x0010b4ff01007387 */ /* 0x000fe20000100800 */
[----:B------:R-:W-:-:S03]  /*03c0*/  IMAD R0, R5, R0, R8 ;  /* 0x0000000005007224 */ /* 0x000fc600078e0208 */
[----:B------:R-:W-:Y:S02]  /*03d0*/  STL [R1+0x10b8], RZ ;  /* 0x0010b8ff01007387 */ /* 0x000fe40000100800 */
[----:B------:R-:W-:Y:S02]  /*03e0*/  ISETP.GT.U32.AND P1, PT, R9, R0, PT ;  /* 0x000000000900720c */ /* 0x000fe40003f24070 */
[----:B------:R-:W-:Y:S04]  /*03f0*/  STL [R1+0x10bc], RZ ;  /* 0x0010bcff01007387 */ /* 0x000fe80000100800 */
[----:B------:R-:W-:Y:S04]  /*0400*/  STL [R1+0x10c0], RZ ;  /* 0x0010c0ff01007387 */ /* 0x000fe80000100800 */
[----:B------:R-:W-:Y:S03]  /*0410*/  STL [R1+0x10c4], RZ ;  /* 0x0010c4ff01007387 */ /* 0x000fe60000100800 */
[----:B------:R-:W-:Y:S01]  /*0420*/  @!P1 IMAD.IADD R0, R0, 0x1, -R9 ;  /* 0x0000000100009824 */ /* 0x000fe200078e0a09 */
[----:B------:R-:W-:Y:S01]  /*0430*/  STL [R1+0x10c8], RZ ;  /* 0x0010c8ff01007387 */ /* 0x000fe20000100800 */
[----:B------:R-:W-:Y:S01]  /*0440*/  @!P1 VIADD R5, R5, 0x1 ;  /* 0x0000000105059836 */ /* 0x000fe20000000000 */
[----:B------:R-:W-:-:S02]  /*0450*/  ISETP.NE.AND P1, PT, R6, RZ, PT ;  /* 0x000000ff0600720c */ /* 0x000fc40003f25270 */
[----:B------:R-:W-:Y:S01]  /*0460*/  STL [R1+0x10cc], RZ ;  /* 0x0010ccff01007387 */ /* 0x000fe20000100800 */
[----:B------:R-:W-:Y:S02]  /*0470*/  ISETP.GE.U32.AND P0, PT, R0, R9, PT ;  /* 0x000000090000720c */ /* 0x000fe40003f06070 */
[----:B------:R-:W-:Y:S01]  /*0480*/  LOP3.LUT R0, R7, R6, RZ, 0x3c, !PT ;  /* 0x0000000607007212 */ /* 0x000fe200078e3cff */
[----:B------:R-:W-:Y:S03]  /*0490*/  STL [R1+0x10d0], RZ ;  /* 0x0010d0ff01007387 */ /* 0x000fe60000100800 */
[----:B------:R-:W-:Y:S01]  /*04a0*/  ISETP.GE.AND P2, PT, R0, RZ, PT ;  /* 0x000000ff0000720c */ /* 0x000fe20003f46270 */
[----:B------:R-:W-:Y:S01]  /*04b0*/  STL [R1+0x10d4], RZ ;  /* 0x0010d4ff01007387 */ /* 0x000fe20000100800 */
[----:B------:R-:W-:-:S03]  /*04c0*/  VIADD R0, R2, 0x7f ;  /* 0x0000007f02007836 */ /* 0x000fc60000000000 */
[----:B------:R-:W-:Y:S02]  /*04d0*/  STL [R1+0x10d8], RZ ;  /* 0x0010d8ff01007387 */ /* 0x000fe40000100800 */
[----:B------:R-:W-:Y:S02]  /*04e0*/  @P0 VIADD R5, R5, 0x1 ;  /* 0x0000000105050836 */ /* 0x000fe40000000000 */
[----:B------:R-:W-:Y:S02]  /*04f0*/  STL [R1+0x10dc], RZ ;  /* 0x0010dcff01007387 */ /* 0x000fe40000100800 */
[----:B------:R-:W-:Y:S01]  /*0500*/  IMAD.MOV.U32 R4, RZ, RZ, R5 ;  /* 0x000000ffff047224 */ /* 0x000fe200078e0005 */
[----:B------:R-:W-:Y:S01]  /*0510*/  SHF.R.S32.HI R5, RZ, 0x1f, R0 ;  /* 0x0000001fff057819 */ /* 0x000fe20000011400 */
[----:B------:R-:W-:Y:S02]  /*0520*/  STL [R1+0x10e0], RZ ;  /* 0x0010e0ff01007387 */ /* 0x000fe40000100800 */
[----:B------:R-:W-:Y:S01]  /*0530*/  @!P2 IMAD.MOV R4, RZ, RZ, -R4 ;  /* 0x000000ffff04a224 */ /* 0x000fe200078e0a04 */
[----:B------:R-:W-:Y:S01]  /*0540*/  @!P1 LOP3.LUT R4, RZ, R6, RZ, 0x33, !PT ;  /* 0x00000006ff049212 */ /* 0x000fe200078e33ff */
[----:B------:R-:W-:Y:S01]  /*0550*/  STL [R1+0x10e4], RZ ;  /* 0x0010e4ff01007387 */ /* 0x000fe20000100800 */
[----:B------:R-:W-:-:S03]  /*0560*/  LEA.HI R5, R5, R0, RZ, 0x7 ;  /* 0x0000000005057211 */ /* 0x000fc600078f38ff */
[----:B------:R-:W-:Y:S01]  /*0570*/  STL [R1+0x10e8], RZ ;  /* 0x0010e8ff01007387 */ /* 0x000fe20000100800 */
[----:B------:R-:W-:Y:S02]  /*0580*/  IMAD.SHL.U32 R8, R4, 0x8, RZ ;  /* 0x0000000804087824 */ /* 0x000fe400078e00ff */
[----:B------:R-:W-:Y:S01]  /*0590*/  IMAD.MOV R4, RZ, RZ, -R4 ;  /* 0x000000ffff047224 */ /* 0x000fe200078e0a04 */
[----:B------:R-:W-:Y:S02]  /*05a0*/  STL [R1+0x10ec], RZ ;  /* 0x0010ecff01007387 */ /* 0x000fe40000100800 */
[----:B------:R-:W-:Y:S01]  /*05b0*/  LEA.HI.SX32 R5, R5, -R8, 0x19 ;  /* 0x8000000805057211 */ /* 0x000fe200078fcaff */
[----:B------:R-:W-:Y:S01]  /*05c0*/  IMAD R6, R6, R4, R7 ;  /* 0x0000000406067224 */ /* 0x000fe200078e0207 */
[----:B------:R-:W-:Y:S02]  /*05d0*/  STL [R1+0x10f0], RZ ;  /* 0x0010f0ff01007387 */ /* 0x000fe40000100800 */
[----:B------:R-:W-:-:S02]  /*05e0*/  VIMNMX R13, PT, PT, R5, 0x8, PT ;  /* 0x00000008050d7848 */ /* 0x000fc40003fe0100 */
[----:B------:R-:W-:Y:S01]  /*05f0*/  STL [R1+0x10f4], RZ ;  /* 0x0010f4ff01007387 */ /* 0x000fe20000100800 */
[----:B------:R-:W-:Y:S02]  /*0600*/  IABS R11, R6 ;  /* 0x00000006000b7213 */ /* 0x000fe40000000000 */
[----:B------:R-:W-:Y:S01]  /*0610*/  IABS R9, R13 ;  /* 0x0000000d00097213 */ /* 0x000fe20000000000 */
[----:B------:R-:W-:Y:S03]  /*0620*/  STL [R1+0x10f8], RZ ;  /* 0x0010f8ff01007387 */ /* 0x000fe60000100800 */
        /* <DEDUP_REMOVED lines=11> */
[----:B------:R-:W-:Y:S04]  /*06e0*/  STL [R1+0x111c], RZ ;  /* 0x00111cff01007387 */ /* 0x000fe80000100800 */
[----:B------:R-:W-:Y:S01]  /*06f0*/  STL [R1+0x1130], RZ ;  /* 0x001130ff01007387 */ /* 0x000fe20000100800 */
[----:B------:R-:W0:Y:S03]  /*0700*/  F2I.FTZ.U32.TRUNC.NTZ R5, R5 ;  /* 0x0000000500057305 */ /* 0x000e26000021f000 */
[----:B------:R-:W-:Y:S04]  /*0710*/  STL [R1+0x1134], RZ ;  /* 0x001134ff01007387 */ /* 0x000fe80000100800 */
[----:B------:R-:W-:Y:S04]  /*0720*/  STL [R1+0x1138], RZ ;  /* 0x001138ff01007387 */ /* 0x000fe80000100800 */
[----:B------:R-:W-:Y:S04]  /*0730*/  STL [R1+0x113c], RZ ;  /* 0x00113cff01007387 */ /* 0x000fe80000100800 */
[----:B------:R-:W-:Y:S01]  /*0740*/  STL [R1+0x1140], RZ ;  /* 0x001140ff01007387 */ /* 0x000fe20000100800 */
[----:B0-----:R-:W-:-:S03]  /*0750*/  IMAD.MOV R10, RZ, RZ, -R5 ;  /* 0x000000ffff0a7224 */ /* 0x001fc600078e0a05 */
[----:B------:R-:W-:Y:S01]  /*0760*/  STL [R1+0x1144], RZ ;  /* 0x001144ff01007387 */ /* 0x000fe20000100800 */
[----:B------:R-:W-:Y:S01]  /*0770*/  IMAD.MOV.U32 R4, RZ, RZ, R10 ;  /* 0x000000ffff047224 */ /* 0x000fe200078e000a */
[----:B------:R-:W-:Y:S02]  /*0780*/  IABS R10, R13 ;  /* 0x0000000d000a7213 */ /* 0x000fe40000000000 */
[----:B------:R-:W-:Y:S01]  /*0790*/  STL [R1+0x1148], RZ ;  /* 0x001148ff01007387 */ /* 0x000fe20000100800 */
[----:B------:R-:W-:Y:S02]  /*07a0*/  IMAD R7, R4, R9, RZ ;  /* 0x0000000904077224 */ /* 0x000fe400078e02ff */
[----:B------:R-:W-:Y:S01]  /*07b0*/  IMAD.MOV.U32 R4, RZ, RZ, RZ ;  /* 0x000000ffff047224 */ /* 0x000fe200078e00ff */
[----:B------:R-:W-:Y:S03]  /*07c0*/  STL [R1+0x114c], RZ ;  /* 0x00114cff01007387 */ /* 0x000fe60000100800 */
[----:B------:R-:W-:Y:S01]  /*07d0*/  IMAD.HI.U32 R4, R5, R7, R4 ;  /* 0x0000000705047227 */ /* 0x000fe200078e0004 */
[----:B------:R-:W-:Y:S03]  /*07e0*/  STL [R1+0x1150], RZ ;  /* 0x001150ff01007387 */ /* 0x000fe60000100800 */
[----:B------:R-:W-:Y:S01]  /*07f0*/  IMAD.MOV R5, RZ, RZ, -R10 ;  /* 0x000000ffff057224 */ /* 0x000fe200078e0a0a */
        /* <DEDUP_REMOVED lines=18> */
[----:B------:R-:W-:Y:S04]  /*0920*/  STL [R1+0x1378], RZ ;  /* 0x001378ff01007387 */ /* 0x000fe80000100800 */
[----:B------:R-:W-:Y:S02]  /*0930*/  STL [R1+0x137c], RZ ;  /* 0x00137cff01007387 */ /* 0x000fe40000100800 */
[----:B------:R-:W-:-:S02]  /*0940*/  @P0 VIADD R0, R0, 0x1 ;  /* 0x0000000100000836 */ /* 0x000fc40000000000 */
[----:B------:R-:W-:Y:S04]  /*0950*/  STL [R1+0x1380], RZ ;  /* 0x001380ff01007387 */ /* 0x000fe80000100800 */
[----:B------:R-:W-:Y:S01]  /*0960*/  STL [R1+0x1384], RZ ;  /* 0x001384ff01007387 */ /* 0x000fe20000100800 */
[----:B------:R-:W-:Y:S01]  /*0970*/  @!P2 IMAD.MOV R0, RZ, RZ, -R0 ;  /* 0x000000ffff00a224 */ /* 0x000fe200078e0a00 */
[----:B------:R-:W-:Y:S02]  /*0980*/  @!P1 LOP3.LUT R0, RZ, R13, RZ, 0x33, !PT ;  /* 0x0000000dff009212 */ /* 0x000fe400078e33ff */
[----:B------:R-:W-:Y:S03]  /*0990*/  STL [R1+0x1388], RZ ;  /* 0x001388ff01007387 */ /* 0x000fe60000100800 */
[----:B------:R-:W-:Y:S01]  /*09a0*/  IMAD.MOV R4, RZ, RZ, -R0 ;  /* 0x000000ffff047224 */ /* 0x000fe200078e0a00 */
[----:B------:R-:W-:Y:S01]  /*09b0*/  STL [R1+0x138c], RZ ;  /* 0x00138cff01007387 */ /* 0x000fe20000100800 */
[----:B------:R-:W-:-:S02]  /*09c0*/  IMAD.SHL.U32 R5, R0, 0x100, RZ ;  /* 0x0000010000057824 */ /* 0x000fc400078e00ff */
[----:B------:R-:W-:Y:S01]  /*09d0*/  IMAD R4, R13, R4, R6 ;  /* 0x000000040d047224 */ /* 0x000fe200078e0206 */
[----:B------:R-:W-:Y:S01]  /*09e0*/  STL [R1+0x1390], RZ ;  /* 0x001390ff01007387 */ /* 0x000fe20000100800 */
[C---:B------:R-:W-:Y:S02]  /*09f0*/  VIADD R0, R5.reuse, 0x1 ;  /* 0x0000000105007836 */ /* 0x040fe40000000000 */
[----:B------:R-:W-:Y:S01]  /*0a00*/  IMAD.IADD R4, R8, 0x1, R4 ;  /* 0x0000000108047824 */ /* 0x000fe200078e0204 */
[----:B------:R-:W-:Y:S01]  /*0a10*/  STL [R1+0x1394], RZ ;  /* 0x001394ff01007387 */ /* 0x000fe20000100800 */
[C---:B------:R-:W-:Y:S02]  /*0a20*/  VIADD R8, R5.reuse, 0x2 ;  /* 0x0000000205087836 */ /* 0x040fe40000000000 */
[C---:B------:R-:W-:Y:S01]  /*0a30*/  VIADD R7, R5.reuse, 0x3 ;  /* 0x0000000305077836 */ /* 0x040fe20000000000 */
[----:B------:R-:W-:Y:S01]  /*0a40*/  STL [R1+0x1398], RZ ;  /* 0x001398ff01007387 */ /* 0x000fe20000100800 */
[----:B------:R-:W-:-:S02]  /*0a50*/  VIADD R27, R5, 0x2c ;  /* 0x0000002c051b7836 */ /* 0x000fc40000000000 */
[C---:B------:R-:W-:Y:S01]  /*0a60*/  VIADD R28, R5.reuse, 0x45 ;  /* 0x00000045051c7836 */ /* 0x040fe20000000000 */
[----:B------:R-:W-:Y:S01]  /*0a70*/  STL [R1+0x139c], RZ ;  /* 0x00139cff01007387 */ /* 0x000fe20000100800 */
[C---:B------:R-:W-:Y:S02]  /*0a80*/  VIADD R29, R5.reuse, 0x66 ;  /* 0x00000066051d7836 */ /* 0x040fe40000000000 */
[C---:B------:R-:W-:Y:S01]  /*0a90*/  VIADD R48, R5.reuse, 0x67 ;  /* 0x0000006705307836 */ /* 0x040fe20000000000 */
        /* <DEDUP_REMOVED lines=60> */
[----:B------:R-:W-:Y:S04]  /*0e60*/  STL [R1+0x19f0], RZ ;  /* 0x0019f0ff01007387 */ /* 0x000fe80000100800 */
        /* <DEDUP_REMOVED lines=919> */
[----:B------:R-:W-:Y:S04]  /*47e0*/  STL [R1+0xbfc], R5 ;  /* 0x000bfc0501007387 */ /* 0x000fe80000100800 */
[----:B------:R0:W-:Y:S04]  /*47f0*/  STL [R1+0x57c], R0 ;  /* 0x00057c0001007387 */ /* 0x0001e80000100800 */
[----:B------:R1:W-:Y:S04]  /*4800*/  STL [R1+0x578], R8 ;  /* 0x0005780801007387 */ /* 0x0003e80000100800 */
[----:B------:R2:W-:Y:S01]  /*4810*/  STL [R1+0x574], R7 ;  /* 0x0005740701007387 */ /* 0x0005e20000100800 */
[C---:B0-----:R-:W-:Y:S01]  /*4820*/  VIADD R0, R5.reuse, 0x4 ;  /* 0x0000000405007836 */ /* 0x041fe20000000000 */
[----:B------:R-:W0:Y:S01]  /*4830*/  S2R R14, SR_TID.X ;  /* 0x00000000000e7919 */ /* 0x000e220000002100 */
[----:B-1----:R-:W-:-:S03]  /*4840*/  VIADD R8, R5, 0x5 ;  /* 0x0000000505087836 */ /* 0x002fc60000000000 */
[----:B------:R1:W-:Y:S01]  /*4850*/  STL [R1+0x570], R0 ;  /* 0x0005700001007387 */ /* 0x0003e20000100800 */
[----:B--2---:R-:W-:-:S03]  /*4860*/  VIADD R7, R5, 0x6 ;  /* 0x0000000605077836 */ /* 0x004fc60000000000 */
[----:B------:R2:W-:Y:S04]  /*4870*/  STL [R1+0x56c], R8 ;  /* 0x00056c0801007387 */ /* 0x0005e80000100800 */
[----:B------:R4:W-:Y:S01]  /*4880*/  STL [R1+0x568], R7 ;  /* 0x0005680701007387 */ /* 0x0009e20000100800 */
[C---:B-1----:R-:W-:Y:S02]  /*4890*/  VIADD R0, R5.reuse, 0x7 ;  /* 0x0000000705007836 */ /* 0x042fe40000000000 */
[----:B--2---:R-:W-:-:S03]  /*48a0*/  VIADD R8, R5, 0x8 ;  /* 0x0000000805087836 */ /* 0x004fc60000000000 */
[----:B------:R1:W-:Y:S01]  /*48b0*/  STL [R1+0x564], R0 ;  /* 0x0005640001007387 */ /* 0x0003e20000100800 */
[----:B----4-:R-:W-:-:S03]  /*48c0*/  VIADD R7, R5, 0x9 ;  /* 0x0000000905077836 */ /* 0x010fc60000000000 */
[----:B------:R2:W-:Y:S04]  /*48d0*/  STL [R1+0x560], R8 ;  /* 0x0005600801007387 */ /* 0x0005e80000100800 */
[----:B------:R4:W-:Y:S01]  /*48e0*/  STL [R1+0x55c], R7 ;  /* 0x00055c0701007387 */ /* 0x0009e20000100800 */
[C---:B-1----:R-:W-:Y:S01]  /*48f0*/  VIADD R0, R5.reuse, 0xa ;  /* 0x0000000a05007836 */ /* 0x042fe20000000000 */
[----:B0-----:R-:W-:Y:S01]  /*4900*/  LOP3.LUT R6, R14, 0x1f, RZ, 0xc0, !PT ;  /* 0x0000001f0e067812 */ /* 0x001fe200078ec0ff */
[----:B--2---:R-:W-:-:S03]  /*4910*/  VIADD R8, R5, 0xb ;  /* 0x0000000b05087836 */ /* 0x004fc60000000000 */
[----:B------:R0:W-:Y:S01]  /*4920*/  STL [R1+0x558], R0 ;  /* 0x0005580001007387 */ /* 0x0001e20000100800 */
[----:B----4-:R-:W-:-:S03]  /*4930*/  VIADD R7, R5, 0xc ;  /* 0x0000000c05077836 */ /* 0x010fc60000000000 */
[----:B------:R1:W-:Y:S04]  /*4940*/  STL [R1+0x554], R8 ;  /* 0x0005540801007387 */ /* 0x0003e80000100800 */
[----:B------:R2:W-:Y:S01]  /*4950*/  STL [R1+0x550], R7 ;  /* 0x0005500701007387 */ /* 0x0005e20000100800 */
[C---:B0-----:R-:W-:Y:S02]  /*4960*/  VIADD R0, R5.reuse, 0xd ;  /* 0x0000000d05007836 */ /* 0x041fe40000000000 */
[----:B-1----:R-:W-:-:S03]  /*4970*/  VIADD R8, R5, 0xe ;  /* 0x0000000e05087836 */ /* 0x002fc60000000000 */
[----:B------:R0:W-:Y:S01]  /*4980*/  STL [R1+0x54c], R0 ;  /* 0x00054c0001007387 */ /* 0x0001e20000100800 */
[----:B--2---:R-:W-:-:S03]  /*4990*/  VIADD R7, R5, 0xf ;  /* 0x0000000f05077836 */ /* 0x004fc60000000000 */
        /* <DEDUP_REMOVED lines=113> */
[----:B--2---:R-:W-:-:S05]  /*50b0*/  VIADD R7, R5, 0x49 ;  /* 0x0000004905077836 */ /* 0x004fca0000000000 */
[----:B------:R1:W-:Y:S01]  /*50c0*/  STL [R1+0x45c], R7 ;  /* 0x00045c0701007387 */ /* 0x0003e20000100800 */
[----:B0-----:R-:W-:-:S05]  /*50d0*/  VIADD R0, R5, 0x4a ;  /* 0x0000004a05007836 */ /* 0x001fca0000000000 */
[----:B------:R0:W-:Y:S01]  /*50e0*/  STL [R1+0x458], R0 ;  /* 0x0004580001007387 */ /* 0x0001e20000100800 */
[----:B-1----:R-:W-:-:S03]  /*50f0*/  VIADD R7, R5, 0x4c ;  /* 0x0000004c05077836 */ /* 0x002fc60000000000 */
        /* <DEDUP_REMOVED lines=57> */
[C---:B-1----:R-:W-:Y:S02]  /*5490*/  VIADD R7, R5.reuse, 0x6b ;  /* 0x0000006b05077836 */ /* 0x042fe40000000000 */
[----:B0-----:R-:W-:-:S05]  /*54a0*/  VIADD R0, R5, 0x6a ;  /* 0x0000006a05007836 */ /* 0x001fca0000000000 */
[----:B------:R0:W-:Y:S04]  /*54b0*/  STL [R1+0x3d8], R0 ;  /* 0x0003d80001007387 */ /* 0x0001e80000100800 */
        /* <DEDUP_REMOVED lines=140> */
[----:B0-----:R-:W-:Y:S02]  /*5d80*/  IMAD.SHL.U32 R0, R4, 0x80, RZ ;  /* 0x0000008004007824 */ /* 0x001fe400078e00ff */
[C---:B------:R-:W-:Y:S02]  /*5d90*/  VIADD R4, R5.reuse, 0xb3 ;  /* 0x000000b305047836 */ /* 0x040fe40000000000 */
[----:B-1----:R-:W-:Y:S01]  /*5da0*/  VIADD R7, R5, 0xb2 ;  /* 0x000000b205077836 */ /* 0x002fe20000000000 */
[----:B--2---:R-:W-:-:S04]  /*5db0*/  LOP3.LUT R8, R0, 0x1f, R14, 0xf8, !PT ;  /* 0x0000001f00087812 */ /* 0x004fc800078ef80e */
[----:B------:R0:W-:Y:S01]  /*5dc0*/  STL [R1+0x124], R7 ;  /* 0x0001240701007387 */ /* 0x0001e20000100800 */
[----:B------:R-:W-:-:S03]  /*5dd0*/  VIADD R14, R5, 0xf6 ;  /* 0x000000f6050e7836 */ /* 0x000fc60000000000 */
[----:B------:R1:W-:Y:S04]  /*5de0*/  STL [R1+0x120], R4 ;  /* 0x0001200401007387 */ /* 0x0003e80000100800 */
[----:B------:R2:W-:Y:S01]  /*5df0*/  STL [R1+0x1ed8], R8 ;  /* 0x001ed80801007387 */ /* 0x0005e20000100800 */
[C-C-:B0-----:R-:W-:Y:S02]  /*5e00*/  LOP3.LUT R7, R0.reuse, 0x20, R6.reuse, 0xfe, !PT ;  /* 0x0000002000077812 */ /* 0x141fe400078efe06 */
[----:B-1----:R-:W-:-:S03]  /*5e10*/  LOP3.LUT R4, R0, 0x40, R6, 0xfe, !PT ;  /* 0x0000004000047812 */ /* 0x002fc600078efe06 */
[----:B------:R0:W-:Y:S01]  /*5e20*/  STL [R1+0x1ed4], R7 ;  /* 0x001ed40701007387 */ /* 0x0001e20000100800 */
[----:B------:R-:W-:Y:S01]  /*5e30*/  LOP3.LUT R0, R0, 0x60, R6, 0xfe, !PT ;  /* 0x0000006000007812 */ /* 0x000fe200078efe06 */
[C---:B------:R-:W-:Y:S02]  /*5e40*/  VIADD R6, R5.reuse, 0xb5 ;  /* 0x000000b505067836 */ /* 0x040fe40000000000 */
[----:B------:R1:W-:Y:S01]  /*5e50*/  STL [R1+0x1ed0], R4 ;  /* 0x001ed00401007387 */ /* 0x0003e20000100800 */
[----:B--2---:R-:W-:-:S03]  /*5e60*/  VIADD R8, R5, 0xce ;  /* 0x000000ce05087836 */ /* 0x004fc60000000000 */
[----:B------:R2:W-:Y:S01]  /*5e70*/  STL [R1+0x1ecc], R0 ;  /* 0x001ecc0001007387 */ /* 0x0005e20000100800 */
[----:B0-----:R-:W-:-:S03]  /*5e80*/  VIADD R7, R5, 0xc5 ;  /* 0x000000c505077836 */ /* 0x001fc60000000000 */
[----:B------:R0:W-:Y:S01]  /*5e90*/  STL [R1+0x118], R6 ;  /* 0x0001180601007387 */ /* 0x0001e20000100800 */
[C---:B-1----:R-:W-:Y:S02]  /*5ea0*/  VIADD R4, R5.reuse, 0xb6 ;  /* 0x000000b605047836 */ /* 0x042fe40000000000 */
[----:B--2---:R-:W-:-:S03]  /*5eb0*/  VIADD R0, R5, 0xb7 ;  /* 0x000000b705007836 */ /* 0x004fc60000000000 */
[----:B------:R1:W-:Y:S01]  /*5ec0*/  STL [R1+0x114], R4 ;  /* 0x0001140401007387 */ /* 0x0003e20000100800 */
[----:B0-----:R-:W-:-:S03]  /*5ed0*/  VIADD R6, R5, 0xb8 ;  /* 0x000000b805067836 */ /* 0x001fc60000000000 */
[----:B------:R0:W-:Y:S04]  /*5ee0*/  STL [R1+0x110], R0 ;  /* 0x0001100001007387 */ /* 0x0001e80000100800 */
[----:B------:R2:W-:Y:S01]  /*5ef0*/  STL [R1+0x10c], R6 ;  /* 0x00010c0601007387 */ /* 0x0005e20000100800 */
[C---:B-1----:R-:W-:Y:S02]  /*5f00*/  VIADD R4, R5.reuse, 0xb9 ;  /* 0x000000b905047836 */ /* 0x042fe40000000000 */
[----:B0-----:R-:W-:-:S03]  /*5f10*/  VIADD R0, R5, 0xba ;  /* 0x000000ba05007836 */ /* 0x001fc60000000000 */
        /* <DEDUP_REMOVED lines=34> */
[----:B0-----:R-:W-:-:S03]  /*6140*/  VIADD R4, R5, 0xcd ;  /* 0x000000cd05047836 */ /* 0x001fc60000000000 */
[----:B------:R0:W-:Y:S01]  /*6150*/  STL [R1+0x34], R8 ;  /* 0x0000340801007387 */ /* 0x0001e20000100800 */
[C---:B-1----:R-:W-:Y:S02]  /*6160*/  VIADD R7, R5.reuse, 0xd0 ;  /* 0x000000d005077836 */ /* 0x042fe40000000000 */
[C---:B--2---:R-:W-:Y:S02]  /*6170*/  VIADD R6, R5.reuse, 0xcf ;  /* 0x000000cf05067836 */ /* 0x044fe40000000000 */
[----:B0-----:R-:W-:-:S03]  /*6180*/  VIADD R8, R5, 0xd2 ;  /* 0x000000d205087836 */ /* 0x001fc60000000000 */
[----:B------:R0:W-:Y:S04]  /*6190*/  STL [R1+0x30], R6 ;  /* 0x0000300601007387 */ /* 0x0001e80000100800 */
[----:B------:R1:W-:Y:S01]  /*61a0*/  STL [R1+0x2c], R7 ;  /* 0x00002c0701007387 */ /* 0x0003e20000100800 */
[C---:B0-----:R-:W-:Y:S02]  /*61b0*/  VIADD R6, R5.reuse, 0xd1 ;  /* 0x000000d105067836 */ /* 0x041fe40000000000 */
[----:B-1----:R-:W-:-:S03]  /*61c0*/  VIADD R7, R5, 0xd3 ;  /* 0x000000d305077836 */ /* 0x002fc60000000000 */
[----:B------:R0:W-:Y:S04]  /*61d0*/  STL [R1+0x1c], R6 ;  /* 0x00001c0601007387 */ /* 0x0001e80000100800 */
[----:B------:R1:W-:Y:S04]  /*61e0*/  STL [R1+0x8], R8 ;  /* 0x0000080801007387 */ /* 0x0003e80000100800 */
[----:B------:R2:W-:Y:S01]  /*61f0*/  STL [R1+0x4], R7 ;  /* 0x0000040701007387 */ /* 0x0005e20000100800 */
[C---:B0-----:R-:W-:Y:S02]  /*6200*/  VIADD R6, R5.reuse, 0xd4 ;  /* 0x000000d405067836 */ /* 0x041fe40000000000 */
[----:B-1----:R-:W-:-:S03]  /*6210*/  VIADD R8, R5, 0xfc ;  /* 0x000000fc05087836 */ /* 0x002fc60000000000 */
[----:B------:R0:W-:Y:S01]  /*6220*/  STL [R1], R6 ;  /* 0x0000000601007387 */ /* 0x0001e20000100800 */
[C---:B--2---:R-:W-:Y:S02]  /*6230*/  VIADD R7, R5.reuse, 0xfd ;  /* 0x000000fd05077836 */ /* 0x044fe40000000000 */
[C---:B0-----:R-:W-:Y:S02]  /*6240*/  VIADD R6, R5.reuse, 0xfe ;  /* 0x000000fe05067836 */ /* 0x041fe40000000000 */
[----:B------:R-:W-:Y:S01]  /*6250*/  VIADD R5, R5, 0xff ;  /* 0x000000ff05057836 */ /* 0x000fe20000000000 */
[----:B---3--:R-:W-:Y:S06]  /*6260*/  BRA.U !UP0, `(.L_x_0) ;  /* 0x00000f9108e47547 */ /* 0x008fec000b800000 */
[----:B------:R0:W-:Y:S01]  /*6270*/  STL [R1+0x58e4], R40 ;  /* 0x0058e42801007387 */ /* 0x0001e20000100800 */
[----:B------:R-:W-:Y:S01]  /*6280*/  IMAD.MOV.U32 R26, RZ, RZ, RZ ;  /* 0x000000ffff1a7224 */ /* 0x000fe200078e00ff */
[----:B------:R-:W-:Y:S01]  /*6290*/  IABS R54, R5 ;  /* 0x0000000500367213 */ /* 0x000fe20000000000 */
[----:B------:R-:W1:Y:S01]  /*62a0*/  LDCU.128 UR20, c[0x0][0x380] ;  /* 0x00007000ff1477ac */ /* 0x000e620008000c00 */
[----:B------:R2:W-:Y:S01]  /*62b0*/  STL [R1+0x58e0], R41 ;  /* 0x0058e02901007387 */ /* 0x0005e20000100800 */
[----:B------:R-:W-:Y:S02]  /*62c0*/  IABS R53, R6 ;  /* 0x0000000600357213 */ /* 0x000fe40000000000 */
[----:B------:R-:W-:Y:S01]  /*62d0*/  ISETP.GE.AND P4, PT, R5, RZ, PT ;  /* 0x000000ff0500720c */ /* 0x000fe20003f86270 */
[----:B------:R-:W-:Y:S01]  /*62e0*/  STL [R1+0x58dc], R42 ;  /* 0x0058dc2a01007387 */ /* 0x000fe20000100800 */
[----:B------:R-:W3:Y:S03]  /*62f0*/  LDCU UR10, c[0x0][0x3a4] ;  /* 0x00007480ff0a77ac */ /* 0x000ee60008000800 */
[----:B------:R-:W-:Y:S01]  /*6300*/  STL [R1+0x58d8], R43 ;  /* 0x0058d82b01007387 */ /* 0x000fe20000100800 */
[----:B------:R-:W4:Y:S03]  /*6310*/  LDCU UR77, c[0x0][0x3b0] ;  /* 0x00007600ff4d77ac */ /* 0x000f260008000800 */
[----:B------:R5:W-:Y:S01]  /*6320*/  STL [R1+0x58d4], R44 ;  /* 0x0058d42c01007387 */ /* 0x000be20000100800 */
[----:B------:R-:W1:Y:S03]  /*6330*/  LDCU UR76, c[0x0][0x3a8] ;  /* 0x00007500ff4c77ac */ /* 0x000e660008000800 */
[----:B------:R3:W-:Y:S01]  /*6340*/  STL [R1+0x58d0], R45 ;  /* 0x0058d02d01007387 */ /* 0x0007e20000100800 */
[----:B------:R-:W1:Y:S03]  /*6350*/  LDCU UR11, c[0x0][0x3a8] ;  /* 0x00007500ff0b77ac */ /* 0x000e660008000800 */
[----:B0-----:R-:W4:Y:S01]  /*6360*/  LDL R40, [R1+0x1ed8] ;  /* 0x001ed80001287983 */ /* 0x001f220000100800 */
[----:B------:R-:W0:Y:S03]  /*6370*/  LDCU UR12, c[0x0][0x3a8] ;  /* 0x00007500ff0c77ac */ /* 0x000e260008000800 */
[----:B--2---:R-:W2:Y:S01]  /*6380*/  LDL R41, [R1+0x1ed4] ;  /* 0x001ed40001297983 */ /* 0x004ea20000100800 */
[----:B-----5:R-:W-:Y:S01]  /*6390*/  IMAD.MOV.U32 R44, RZ, RZ, R27 ;  /* 0x000000ffff2c7224 */ /* 0x020fe200078e001b */
[----:B------:R-:W5:Y:S01]  /*63a0*/  LDCU UR13, c[0x0][0x3a8] ;  /* 0x00007500ff0d77ac */ /* 0x000f620008000800 */
[----:B---3--:R-:W-:Y:S01]  /*63b0*/  IMAD.MOV.U32 R45, RZ, RZ, R48 ;  /* 0x000000ffff2d7224 */ /* 0x008fe200078e0030 */
[----:B------:R-:W3:Y:S01]  /*63c0*/  LDL R42, [R1+0x1ed0] ;  /* 0x001ed000012a7983 */ /* 0x000ee20000100800 */
[----:B------:R-:W0:Y:S03]  /*63d0*/  LDCU UR14, c[0x0][0x3a8] ;  /* 0x00007500ff0e77ac */ /* 0x000e260008000800 */
[----:B------:R-:W5:Y:S01]  /*63e0*/  LDL R43, [R1+0x1ecc] ;  /* 0x001ecc00012b7983 */ /* 0x000f620000100800 */
[----:B------:R-:W0:Y:S03]  /*63f0*/  LDCU UR15, c[0x0][0x3a8] ;  /* 0x00007500ff0f77ac */ /* 0x000e260008000800 */
[----:B------:R-:W-:Y:S01]  /*6400*/  STL [R1+0x58cc], R56 ;  /* 0x0058cc3801007387 */ /* 0x000fe20000100800 */
[----:B------:R-:W0:Y:S03]  /*6410*/  LDCU UR16, c[0x0][0x3a8] ;  /* 0x00007500ff1077ac */ /* 0x000e260008000800 */
[----:B------:R-:W-:Y:S01]  /*6420*/  STL [R1+0x58c8], R57 ;  /* 0x0058c83901007387 */ /* 0x000fe20000100800 */
[----:B------:R-:W0:Y:S03]  /*6430*/  LDCU UR17, c[0x0][0x3a8] ;  /* 0x00007500ff1177ac */ /* 0x000e260008000800 */
[----:B------:R-:W-:Y:S01]  /*6440*/  STL [R1+0x58c4], R58 ;  /* 0x0058c43a01007387 */ /* 0x000fe20000100800 */
[----:B------:R-:W0:Y:S03]  /*6450*/  LDCU UR18, c[0x0][0x3a8] ;  /* 0x00007500ff1277ac */ /* 0x000e260008000800 */
[----:B------:R1:W-:Y:S01]  /*6460*/  STL [R1+0x58c0], R59 ;  /* 0x0058c03b01007387 */ /* 0x0003e20000100800 */
[----:B------:R-:W0:Y:S03]  /*6470*/  LDCU UR19, c[0x0][0x3a8] ;  /* 0x00007500ff1377ac */ /* 0x000e260008000800 */
[----:B------:R1:W-:Y:S01]  /*6480*/  STL [R1+0x58bc], R60 ;  /* 0x0058bc3c01007387 */ /* 0x0003e20000100800 */
[----:B------:R-:W0:Y:S01]  /*6490*/  LDCU UR24, c[0x0][0x3a8] ;  /* 0x00007500ff1877ac */ /* 0x000e220008000800 */
[----:B-1----:R-:W-:Y:S01]  /*64a0*/  IMAD.MOV.U32 R59, RZ, RZ, R46 ;  /* 0x000000ffff3b7224 */ /* 0x002fe200078e002e */
[----:B------:R-:W-:Y:S01]  /*64b0*/  IABS R46, R2 ;  /* 0x00000002002e7213 */ /* 0x000fe20000000000 */
[----:B------:R-:W1:Y:S01]  /*64c0*/  LDCU UR25, c[0x0][0x3a8] ;  /* 0x00007500ff1977ac */ /* 0x000e620008000800 */
[----:B------:R-:W-:-:S02]  /*64d0*/  IMAD.MOV.U32 R60, RZ, RZ, R4 ;  /* 0x000000ffff3c7224 */ /* 0x000fc400078e0004 */
[----:B------:R-:W0:Y:S01]  /*64e0*/  I2F.RP R4, R46 ;  /* 0x0000002e00047306 */ /* 0x000e220000209400 */
[----:B------:R1:W-:Y:S01]  /*64f0*/  STL [R1+0x58b8], R61 ;  /* 0x0058b83d01007387 */ /* 0x0003e20000100800 */
[----:B------:R-:W-:Y:S01]  /*6500*/  IMAD.MOV.U32 R57, RZ, RZ, R28 ;  /* 0x000000ffff397224 */ /* 0x000fe200078e001c */
[----:B------:R-:W0:Y:S01]  /*6510*/  LDCU UR26, c[0x0][0x3a8] ;  /* 0x00007500ff1a77ac */ /* 0x000e220008000800 */
[----:B------:R-:W0:Y:S01]  /*6520*/  LDCU UR27, c[0x0][0x3a8] ;  /* 0x00007500ff1b77ac */ /* 0x000e220008000800 */
[----:B-1----:R-:W-:Y:S01]  /*6530*/  IMAD.MOV.U32 R61, RZ, RZ, R0 ;  /* 0x000000ffff3d7224 */ /* 0x002fe200078e0000 */
[----:B------:R-:W-:Y:S01]  /*6540*/  IABS R0, R3 ;  /* 0x0000000300007213 */ /* 0x000fe20000000000 */
[----:B------:R-:W1:Y:S03]  /*6550*/  LDCU UR28, c[0x0][0x3a8] ;  /* 0x00007500ff1c77ac */ /* 0x000e660008000800 */
[----:B------:R-:W1:Y:S01]  /*6560*/  I2F.RP R28, R0 ;  /* 0x00000000001c7306 */ /* 0x000e620000209400 */
[----:B------:R-:W2:Y:S01]  /*6570*/  LDCU UR29, c[0x0][0x3a8] ;  /* 0x00007500ff1d77ac */ /* 0x000ea20008000800 */
[----:B------:R-:W2:Y:S06]  /*6580*/  LDCU UR30, c[0x0][0x3a8] ;  /* 0x00007500ff1e77ac */ /* 0x000eac0008000800 */
[----:B0-----:R-:W0:Y:S01]  /*6590*/  MUFU.RCP R4, R4 ;  /* 0x0000000400047308 */ /* 0x001e220000001000 */
[----:B------:R-:W2:Y:S01]  /*65a0*/  LDCU UR31, c[0x0][0x3a8] ;  /* 0x00007500ff1f77ac */ /* 0x000ea20008000800 */
[----:B------:R-:W2:Y:S06]  /*65b0*/  LDCU UR32, c[0x0][0x3a8] ;  /* 0x00007500ff2077ac */ /* 0x000eac0008000800 */
[----:B-1----:R-:W1:Y:S01]  /*65c0*/  MUFU.RCP R28, R28 ;  /* 0x0000001c001c7308 */ /* 0x002e620000001000 */
[----:B------:R-:W2:Y:S01]  /*65d0*/  LDCU UR33, c[0x0][0x3a8] ;  /* 0x00007500ff2177ac */ /* 0x000ea20008000800 */
[----:B------:R-:W2:Y:S01]  /*65e0*/  LDCU UR34, c[0x0][0x3a8] ;  /* 0x00007500ff2277ac */ /* 0x000ea20008000800 */
[----:B0-----:R-:W-:Y:S01]  /*65f0*/  VIADD R4, R4, 0xffffffe ;  /* 0x0ffffffe04047836 */ /* 0x001fe20000000000 */
[----:B------:R-:W0:Y:S04]  /*6600*/  LDCU UR35, c[0x0][0x3a8] ;  /* 0x00007500ff2377ac */ /* 0x000e280008000800 */
[----:B------:R-:W0:Y:S01]  /*6610*/  F2I.FTZ.U32.TRUNC.NTZ R27, R4 ;  /* 0x00000004001b7305 */ /* 0x000e22000021f000 */
[----:B------:R-:W-:Y:S01]  /*6620*/  IMAD.MOV.U32 R56, RZ, RZ, R29 ;  /* 0x000000ffff387224 */ /* 0x000fe200078e001d */
[----:B------:R-:W2:Y:S01]  /*6630*/  LDCU UR36, c[0x0][0x3a8] ;  /* 0x00007500ff2477ac */ /* 0x000ea20008000800 */
[----:B-1----:R-:W-:Y:S01]  /*6640*/  VIADD R28, R28, 0xffffffe ;  /* 0x0ffffffe1c1c7836 */ /* 0x002fe20000000000 */
[----:B------:R-:W1:Y:S04]  /*6650*/  LDCU UR37, c[0x0][0x3a8] ;  /* 0x00007500ff2577ac */ /* 0x000e680008000800 */
[----:B------:R-:W1:Y:S01]  /*6660*/  F2I.FTZ.U32.TRUNC.NTZ R29, R28 ;  /* 0x0000001c001d7305 */ /* 0x000e62000021f000 */
[----:B------:R-:W-:Y:S01]  /*6670*/  IMAD.MOV.U32 R58, RZ, RZ, R47 ;  /* 0x000000ffff3a7224 */ /* 0x000fe200078e002f */
[----:B------:R-:W2:Y:S01]  /*6680*/  LDCU UR38, c[0x0][0x3a8] ;  /* 0x00007500ff2677ac */ /* 0x000ea20008000800 */
[----:B------:R-:W2:Y:S01]  /*6690*/  LDCU UR8, c[0x0][0x3a8] ;  /* 0x00007500ff0877ac */ /* 0x000ea20008000800 */
[--C-:B0-----:R-:W-:Y:S01]  /*66a0*/  IMAD.MOV R4, RZ, RZ, -R27.reuse ;  /* 0x000000ffff047224 */ /* 0x101fe200078e0a1b */
[----:B------:R-:W0:Y:S03]  /*66b0*/  LDCU UR39, c[0x0][0x3a8] ;  /* 0x00007500ff2777ac */ /* 0x000e260008000800 */
[----:B------:R-:W-:Y:S01]  /*66c0*/  IMAD R47, R4, R46, RZ ;  /* 0x0000002e042f7224 */ /* 0x000fe200078e02ff */
[----:B------:R-:W0:Y:S03]  /*66d0*/  LDCU UR42, c[0x0][0x3a8] ;  /* 0x00007500ff2a77ac */ /* 0x000e260008000800 */
[----:B------:R-:W-:Y:S01]  /*66e0*/  IMAD.HI.U32 R47, R27, R47, R26 ;  /* 0x0000002f1b2f7227 */ /* 0x000fe200078e001a */
[----:B------:R-:W0:Y:S03]  /*66f0*/  LDCU UR5, c[0x0][0x3a8] ;  /* 0x00007500ff0577ac */ /* 0x000e260008000800 */
[----:B-1----:R-:W-:-:S02]  /*6700*/  IMAD.MOV R4, RZ, RZ, -R29 ;  /* 0x000000ffff047224 */ /* 0x002fc400078e0a1d */
[----:B------:R-:W-:Y:S01]  /*6710*/  IMAD.MOV.U32 R28, RZ, RZ, RZ ;  /* 0x000000ffff1c7224 */ /* 0x000fe200078e00ff */
[----:B------:R-:W1:Y:S01]  /*6720*/  LDCU UR6, c[0x0][0x3a8] ;  /* 0x00007500ff0677ac */ /* 0x000e620008000800 */
[----:B------:R-:W-:Y:S01]  /*6730*/  IMAD R4, R4, R0, RZ ;  /* 0x0000000004047224 */ /* 0x000fe200078e02ff */
[----:B------:R-:W0:Y:S03]  /*6740*/  LDCU UR7, c[0x0][0x3a8] ;  /* 0x00007500ff0777ac */ /* 0x000e260008000800 */
[----:B------:R-:W-:Y:S01]  /*6750*/  IMAD.HI.U32 R4, R29, R4, R28 ;  /* 0x000000041d047227 */ /* 0x000fe200078e001c */
[----:B------:R-:W0:Y:S05]  /*6760*/  LDCU UR9, c[0x0][0x3a8] ;  /* 0x00007500ff0977ac */ /* 0x000e2a0008000800 */
[----:B------:R-:W-:Y:S01]  /*6770*/  IMAD.HI.U32 R5, R4, R53, RZ ;  /* 0x0000003504057227 */ /* 0x000fe200078e00ff */
[----:B------:R-:W0:Y:S03]  /*6780*/  LDCU UR43, c[0x0][0x3a8] ;  /* 0x00007500ff2b77ac */ /* 0x000e260008000800 */
[----:B------:R-:W-:Y:S01]  /*6790*/  IMAD.MOV R5, RZ, RZ, -R5 ;  /* 0x000000ffff057224 */ /* 0x000fe200078e0a05 */
[----:B------:R-:W0:Y:S03]  /*67a0*/  LDCU UR44, c[0x0][0x3a8] ;  /* 0x00007500ff2c77ac */ /* 0x000e260008000800 */
[----:B------:R-:W-:Y:S01]  /*67b0*/  IMAD R5, R0, R5, R53 ;  /* 0x0000000500057224 */ /* 0x000fe200078e0235 */
[----:B------:R-:W0:Y:S01]  /*67c0*/  LDCU UR61, c[0x0][0x3a8] ;  /* 0x00007500ff3d77ac */ /* 0x000e220008000800 */
        /* <DEDUP_REMOVED lines=29> */
[----:B----4-:R-:W-:-:S02]  /*69a0*/  IABS R51, R40 ;  /* 0x0000002800337213 */ /* 0x010fc40000000000 */
[----:B--2---:R-:W-:-:S03]  /*69b0*/  IABS R49, R41 ;  /* 0x0000002900317213 */ /* 0x004fc60000000000 */
[----:B------:R-:W-:Y:S01]  /*69c0*/  IMAD.HI.U32 R52, R47, R51, RZ ;  /* 0x000000332f347227 */ /* 0x000fe200078e00ff */
[----:B---3--:R-:W-:-:S03]  /*69d0*/  IABS R27, R42 ;  /* 0x0000002a001b7213 */ /* 0x008fc60000000000 */
[----:B------:R-:W-:Y:S01]  /*69e0*/  IMAD.MOV R52, RZ, RZ, -R52 ;  /* 0x000000ffff347224 */ /* 0x000fe200078e0a34 */
[----:B-----5:R-:W-:Y:S01]  /*69f0*/  IABS R26, R43 ;  /* 0x0000002b001a7213 */ /* 0x020fe20000000000 */
[----:B------:R-:W-:-:S04]  /*6a00*/  IMAD.HI.U32 R50, R47, R49, RZ ;  /* 0x000000312f327227 */ /* 0x000fc800078e00ff */
[----:B------:R-:W-:-:S04]  /*6a10*/  IMAD.HI.U32 R48, R47, R27, RZ ;  /* 0x0000001b2f307227 */ /* 0x000fc800078e00ff */
[----:B------:R-:W-:-:S04]  /*6a20*/  IMAD.HI.U32 R47, R47, R26, RZ ;  /* 0x0000001a2f2f7227 */ /* 0x000fc800078e00ff */
[C---:B------:R-:W-:Y:S02]  /*6a30*/  IMAD R29, R46.reuse, R52, R51 ;  /* 0x000000342e1d7224 */ /* 0x040fe400078e0233 */
[----:B------:R-:W-:Y:S02]  /*6a40*/  IMAD.MOV R50, RZ, RZ, -R50 ;  /* 0x000000ffff327224 */ /* 0x000fe400078e0a32 */
[----:B------:R-:W-:Y:S02]  /*6a50*/  IMAD.MOV R48, RZ, RZ, -R48 ;  /* 0x000000ffff307224 */ /* 0x000fe400078e0a30 */
[----:B------:R-:W-:Y:S01]  /*6a60*/  IMAD.MOV R47, RZ, RZ, -R47 ;  /* 0x000000ffff2f7224 */ /* 0x000fe200078e0a2f */
[C---:B------:R-:W-:Y:S01]  /*6a70*/  ISETP.GT.U32.AND P0, PT, R46.reuse, R29, PT ;  /* 0x0000001d2e00720c */ /* 0x040fe20003f04070 */
[C---:B------:R-:W-:Y:S02]  /*6a80*/  IMAD R28, R46.reuse, R50, R49 ;  /* 0x000000322e1c7224 */ /* 0x040fe400078e0231 */
[----:B------:R-:W-:-:S02]  /*6a90*/  IMAD R27, R46, R48, R27 ;  /* 0x000000302e1b7224 */ /* 0x000fc400078e021b */
[C---:B------:R-:W-:Y:S01]  /*6aa0*/  IMAD R26, R46.reuse, R47, R26 ;  /* 0x0000002f2e1a7224 */ /* 0x040fe200078e021a */
[C---:B------:R-:W-:Y:S02]  /*6ab0*/  ISETP.GT.U32.AND P1, PT, R46.reuse, R28, PT ;  /* 0x0000001c2e00720c */ /* 0x040fe40003f24070 */
[C---:B------:R-:W-:Y:S02]  /*6ac0*/  ISETP.GT.U32.AND P2, PT, R46.reuse, R27, PT ;  /* 0x0000001b2e00720c */ /* 0x040fe40003f44070 */
[----:B------:R-:W-:-:S03]  /*6ad0*/  ISETP.GT.U32.AND P3, PT, R46, R26, PT ;  /* 0x0000001a2e00720c */ /* 0x000fc60003f64070 */
[----:B------:R-:W-:-:S05]  /*6ae0*/  @!P0 IMAD.IADD R29, R29, 0x1, -R46 ;  /* 0x000000011d1d8824 */ /* 0x000fca00078e0a2e */
[----:B------:R-:W-:Y:S01]  /*6af0*/  ISETP.GT.U32.AND P0, PT, R46, R29, PT ;  /* 0x0000001d2e00720c */ /* 0x000fe20003f04070 */
[--C-:B------:R-:W-:Y:S02]  /*6b00*/  @!P1 IMAD.IADD R28, R28, 0x1, -R46.reuse ;  /* 0x000000011c1c9824 */ /* 0x100fe400078e0a2e */
[--C-:B------:R-:W-:Y:S02]  /*6b10*/  @!P2 IMAD.IADD R27, R27, 0x1, -R46.reuse ;  /* 0x000000011b1ba824 */ /* 0x100fe400078e0a2e */
[----:B------:R-:W-:Y:S01]  /*6b20*/  @!P3 IMAD.IADD R26, R26, 0x1, -R46 ;  /* 0x000000011a1ab824 */ /* 0x000fe200078e0a2e */
[----:B------:R-:W-:Y:S02]  /*6b30*/  IABS R51, R8 ;  /* 0x0000000800337213 */ /* 0x000fe40000000000 */
[C---:B------:R-:W-:Y:S02]  /*6b40*/  ISETP.GT.U32.AND P1, PT, R46.reuse, R28, PT ;  /* 0x0000001c2e00720c */ /* 0x040fe40003f24070 */
[----:B------:R-:W-:-:S02]  /*6b50*/  ISETP.GT.U32.AND P2, PT, R46, R27, PT ;  /* 0x0000001b2e00720c */ /* 0x000fc40003f44070 */
[----:B------:R-:W-:Y:S01]  /*6b60*/  ISETP.GT.U32.AND P3, PT, R46, R26, PT ;  /* 0x0000001a2e00720c */ /* 0x000fe20003f64070 */
[----:B------:R-:W-:Y:S01]  /*6b70*/  IMAD.HI.U32 R49, R4, R51, RZ ;  /* 0x0000003304317227 */ /* 0x000fe200078e00ff */
[----:B------:R-:W-:-:S03]  /*6b80*/  ISETP.GE.AND P6, PT, R40, RZ, PT ;  /* 0x000000ff2800720c */ /* 0x000fc60003fc6270 */
[----:B------:R-:W-:Y:S01]  /*6b90*/  @!P0 IMAD.IADD R29, R29, 0x1, -R46 ;  /* 0x000000011d1d8824 */ /* 0x000fe200078e0a2e */
[----:B------:R-:W-:Y:S01]  /*6ba0*/  ISETP.GE.AND P0, PT, R41, RZ, PT ;  /* 0x000000ff2900720c */ /* 0x000fe20003f06270 */
[----:B------:R-:W-:Y:S01]  /*6bb0*/  IMAD.MOV R49, RZ, RZ, -R49 ;  /* 0x000000ffff317224 */ /* 0x000fe200078e0a31 */
[----:B------:R-:W-:Y:S02]  /*6bc0*/  IABS R52, R7 ;  /* 0x0000000700347213 */ /* 0x000fe40000000000 */
[----:B------:R-:W-:Y:S01]  /*6bd0*/  ISETP.GE.AND P5, PT, R42, RZ, PT ;  /* 0x000000ff2a00720c */ /* 0x000fe20003fa6270 */
[----:B------:R-:W-:Y:S01]  /*6be0*/  IMAD R49, R0, R49, R51 ;  /* 0x0000003100317224 */ /* 0x000fe200078e0233 */
[----:B------:R-:W-:Y:S01]  /*6bf0*/  IABS R51, R10 ;  /* 0x0000000a00337213 */ /* 0x000fe20000000000 */
[----:B------:R-:W-:-:S04]  /*6c00*/  IMAD.HI.U32 R47, R4, R54, RZ ;  /* 0x00000036042f7227 */ /* 0x000fc800078e00ff */
[----:B------:R-:W-:-:S04]  /*6c10*/  IMAD.HI.U32 R55, R4, R52, RZ ;  /* 0x0000003404377227 */ /* 0x000fc800078e00ff */
[--C-:B------:R-:W-:Y:S02]  /*6c20*/  @!P1 IMAD.IADD R28, R28, 0x1, -R46.reuse ;  /* 0x000000011c1c9824 */ /* 0x100fe400078e0a2e */
[--C-:B------:R-:W-:Y:S02]  /*6c30*/  @!P2 IMAD.IADD R27, R27, 0x1, -R46.reuse ;  /* 0x000000011b1ba824 */ /* 0x100fe400078e0a2e */
[----:B------:R-:W-:Y:S02]  /*6c40*/  @!P3 IMAD.IADD R26, R26, 0x1, -R46 ;  /* 0x000000011a1ab824 */ /* 0x000fe400078e0a2e */
[----:B------:R-:W-:Y:S01]  /*6c50*/  IMAD.MOV.U32 R46, RZ, RZ, R29 ;  /* 0x000000ffff2e7224 */ /* 0x000fe200078e001d */
[----:B------:R-:W-:Y:S01]  /*6c60*/  ISETP.GE.AND P2, PT, R43, RZ, PT ;  /* 0x000000ff2b00720c */ /* 0x000fe20003f46270 */
[----:B------:R-:W-:Y:S01]  /*6c70*/  IMAD.MOV R47, RZ, RZ, -R47 ;  /* 0x000000ffff2f7224 */ /* 0x000fe200078e0a2f */
[----:B------:R-:W-:Y:S01]  /*6c80*/  ISETP.NE.AND P1, PT, R2, RZ, PT ;  /* 0x000000ff0200720c */ /* 0x000fe20003f25270 */
[----:B------:R-:W-:-:S02]  /*6c90*/  IMAD.MOV R55, RZ, RZ, -R55 ;  /* 0x000000ffff377224 */ /* 0x000fc400078e0a37 */
[----:B------:R-:W-:Y:S01]  /*6ca0*/  IMAD.MOV.U32 R29, RZ, RZ, R51 ;  /* 0x000000ffff1d7224 */ /* 0x000fe200078e0033 */
[----:B------:R-:W-:Y:S01]  /*6cb0*/  LOP3.LUT R2, RZ, R2, RZ, 0x33, !PT ;  /* 0x00000002ff027212 */ /* 0x000fe200078e33ff */
[----:B------:R-:W-:Y:S02]  /*6cc0*/  @!P6 IMAD.MOV R46, RZ, RZ, -R46 ;  /* 0x000000ffff2ee224 */ /* 0x000fe400078e0a2e */
[----:B------:R-:W-:Y:S02]  /*6cd0*/  IMAD.MOV.U32 R51, RZ, RZ, R27 ;  /* 0x000000ffff337224 */ /* 0x000fe400078e001b */
[C---:B------:R-:W-:Y:S02]  /*6ce0*/  IMAD R47, R0.reuse, R47, R54 ;  /* 0x0000002f002f7224 */ /* 0x040fe400078e0236 */
[----:B------:R-:W-:Y:S01]  /*6cf0*/  @!P0 IMAD.MOV R28, RZ, RZ, -R28 ;  /* 0x000000ffff1c8224 */ /* 0x000fe200078e0a1c */
[----:B------:R-:W2:Y:S01]  /*6d00*/  LDL.LU R54, [R1+0x490] ;  /* 0x0004900001367983 */ /* 0x000ea20000300800 */
[----:B------:R-:W-:Y:S01]  /*6d10*/  IMAD R52, R0, R55, R52 ;  /* 0x0000003700347224 */ /* 0x000fe200078e0234 */
[C---:B------:R-:W-:Y:S01]  /*6d20*/  SEL R46, R2.reuse, R46, !P1 ;  /* 0x0000002e022e7207 */ /* 0x040fe20004800000 */
[----:B------:R-:W-:Y:S01]  /*6d30*/  @!P5 IMAD.MOV R51, RZ, RZ, -R51 ;  /* 0x000000ffff33d224 */ /* 0x000fe200078e0a33 */
[----:B------:R-:W3:Y:S01]  /*6d40*/  LDL.LU R53, [R1+0x4d4] ;  /* 0x0004d40001357983 */ /* 0x000ee20000300800 */
[----:B------:R-:W-:-:S03]  /*6d50*/  SEL R28, R2, R28, !P1 ;  /* 0x0000001c021c7207 */ /* 0x000fc60004800000 */
[----:B------:R-:W4:Y:S01]  /*6d60*/  LDL.LU R55, [R1+0x4bc] ;  /* 0x0004bc0001377983 */ /* 0x000f220000300800 */
[----:B------:R-:W-:-:S03]  /*6d70*/  SEL R51, R2, R51, !P1 ;  /* 0x0000003302337207 */ /* 0x000fc60004800000 */
[----:B------:R-:W5:Y:S04]  /*6d80*/  LDL.LU R40, [R1+0x58e4] ;  /* 0x0058e40001287983 */ /* 0x000f680000300800 */
[----:B------:R-:W2:Y:S04]  /*6d90*/  LDL.LU R41, [R1+0x58e0] ;  /* 0x0058e00001297983 */ /* 0x000ea80000300800 */
[----:B------:R-:W2:Y:S01]  /*6da0*/  LDL.LU R42, [R1+0x58dc] ;  /* 0x0058dc00012a7983 */ /* 0x000ea20000300800 */
[----:B------:R-:W-:-:S03]  /*6db0*/  @!P2 IMAD.MOV R26, RZ, RZ, -R26 ;  /* 0x000000ffff1aa224 */ /* 0x000fc600078e0a1a */
[----:B------:R-:W2:Y:S04]  /*6dc0*/  LDL.LU R43, [R1+0x58d8] ;  /* 0x0058d800012b7983 */ /* 0x000ea80000300800 */
[----:B------:R0:W-:Y:S01]  /*6dd0*/  STL [R1+0x58c], R46 ;  /* 0x00058c2e01007387 */ /* 0x0001e20000100800 */
[----:B------:R-:W-:-:S03]  /*6de0*/  SEL R26, R2, R26, !P1 ;  /* 0x0000001a021a7207 */ /* 0x000fc60004800000 */
[----:B0-----:R-:W2:Y:S04]  /*6df0*/  LDL.LU R46, [R1+0x4c4] ;  /* 0x0004c400012e7983 */ /* 0x001ea80000300800 */
[----:B------:R0:W-:Y:S04]  /*6e00*/  STL [R1+0x588], R28 ;  /* 0x0005881c01007387 */ /* 0x0001e80000100800 */
[----:B0-----:R-:W2:Y:S04]  /*6e10*/  LDL.LU R28, [R1+0x434] ;  /* 0x00043400011c7983 */ /* 0x001ea80000300800 */
[----:B------:R0:W-:Y:S04]  /*6e20*/  STL [R1+0x584], R51 ;  /* 0x0005843301007387 */ /* 0x0001e80000100800 */
[----:B0-----:R-:W2:Y:S04]  /*6e30*/  LDL.LU R51, [R1+0x460] ;  /* 0x0004600001337983 */ /* 0x001ea80000300800 */
[----:B------:R-:W3:Y:S01]  /*6e40*/  LDL.LU R2, [R1+0x4a4] ;  /* 0x0004a40001027983 */ /* 0x000ee20000300800 */
[----:B------:R-:W-:-:S02]  /*6e50*/  ISETP.GT.U32.AND P3, PT, R0, R47, PT ;  /* 0x0000002f0000720c */ /* 0x000fc40003f64070 */
[C---:B------:R-:W-:Y:S02]  /*6e60*/  ISETP.GT.U32.AND P6, PT, R0.reuse, R5, PT ;  /* 0x000000050000720c */ /* 0x040fe40003fc4070 */
[----:B------:R-:W-:Y:S02]  /*6e70*/  IABS R50, R9 ;  /* 0x0000000900327213 */ /* 0x000fe40000000000 */
[----:B------:R-:W-:-:S07]  /*6e80*/  ISETP.GT.U32.AND P5, PT, R0, R49, PT ;  /* 0x000000310000720c */ /* 0x000fce0003fa4070 */
[--C-:B------:R-:W-:Y:S02]  /*6e90*/  @!P3 IMAD.IADD R47, R47, 0x1, -R0.reuse ;  /* 0x000000012f2fb824 */ /* 0x100fe400078e0a00 */
[----:B------:R-:W-:-:S03]  /*6ea0*/  @!P6 IMAD.IADD R5, R5, 0x1, -R0 ;  /* 0x000000010505e824 */ /* 0x000fc600078e0a00 */
[----:B------:R-:W-:Y:S01]  /*6eb0*/  ISETP.GT.U32.AND P6, PT, R0, R47, PT ;  /* 0x0000002f0000720c */ /* 0x000fe20003fc4070 */
[----:B------:R-:W-:Y:S01]  /*6ec0*/  IMAD.HI.U32 R48, R4, R50, RZ ;  /* 0x0000003204307227 */ /* 0x000fe200078e00ff */
[C---:B------:R-:W-:Y:S02]  /*6ed0*/  ISETP.GT.U32.AND P1, PT, R0.reuse, R5, PT ;  /* 0x000000050000720c */ /* 0x040fe40003f24070 */
[----:B------:R-:W-:Y:S01]  /*6ee0*/  ISETP.GT.U32.AND P0, PT, R0, R52, PT ;  /* 0x000000340000720c */ /* 0x000fe20003f04070 */
[----:B------:R-:W-:Y:S02]  /*6ef0*/  IMAD.MOV R48, RZ, RZ, -R48 ;  /* 0x000000ffff307224 */ /* 0x000fe400078e0a30 */
[----:B------:R-:W-:Y:S01]  /*6f00*/  @!P5 IMAD.IADD R49, R49, 0x1, -R0 ;  /* 0x000000013131d824 */ /* 0x000fe200078e0a00 */
[----:B------:R-:W-:Y:S01]  /*6f10*/  ISETP.GE.AND P5, PT, R8, RZ, PT ;  /* 0x000000ff0800720c */ /* 0x000fe20003fa6270 */
[----:B------:R-:W-:Y:S01]  /*6f20*/  IMAD R48, R0, R48, R50 ;  /* 0x0000003000307224 */ /* 0x000fe200078e0232 */
[----:B------:R-:W-:-:S03]  /*6f30*/  IABS R50, R11 ;  /* 0x0000000b00327213 */ /* 0x000fc60000000000 */
[--C-:B------:R-:W-:Y:S01]  /*6f40*/  @!P6 IMAD.IADD R47, R47, 0x1, -R0.reuse ;  /* 0x000000012f2fe824 */ /* 0x100fe200078e0a00 */
[----:B------:R-:W-:Y:S01]  /*6f50*/  ISETP.GE.AND P2, PT, R6, RZ, PT ;  /* 0x000000ff0600720c */ /* 0x000fe20003f46270 */
[--C-:B------:R-:W-:Y:S01]  /*6f60*/  @!P1 IMAD.IADD R5, R5, 0x1, -R0.reuse ;  /* 0x0000000105059824 */ /* 0x100fe200078e0a00 */
[----:B------:R0:W-:Y:S01]  /*6f70*/  STL [R1+0x580], R26 ;  /* 0x0005801a01007387 */ /* 0x0001e20000100800 */
[----:B------:R-:W-:Y:S01]  /*6f80*/  @!P0 IMAD.IADD R52, R52, 0x1, -R0 ;  /* 0x0000000134348824 */ /* 0x000fe200078e0a00 */
[----:B------:R-:W-:Y:S02]  /*6f90*/  ISETP.GE.AND P0, PT, R7, RZ, PT ;  /* 0x000000ff0700720c */ /* 0x000fe40003f06270 */
[----:B0-----:R-:W4:Y:S04]  /*6fa0*/  LDL.LU R26, [R1+0x438] ;  /* 0x00043800011a7983 */ /* 0x001f280000300800 */
[----:B------:R-:W4:Y:S01]  /*6fb0*/  LDL.LU R7, [R1+0x48c] ;  /* 0x00048c0001077983 */ /* 0x000f220000300800 */
[----:B--2---:R-:W-:-:S02]  /*6fc0*/  IMAD.MOV.U32 R8, RZ, RZ, R51 ;  /* 0x000000ffff087224 */ /* 0x004fc400078e0033 */
[----:B------:R-:W-:Y:S02]  /*6fd0*/  IMAD.MOV.U32 R51, RZ, RZ, R54 ;  /* 0x000000ffff337224 */ /* 0x000fe400078e0036 */
[----:B------:R-:W-:Y:S02]  /*6fe0*/  IMAD.MOV.U32 R54, RZ, RZ, R44 ;  /* 0x000000ffff367224 */ /* 0x000fe400078e002c */
[----:B---3--:R-:W-:Y:S02]  /*6ff0*/  IMAD.MOV.U32 R6, RZ, RZ, R2 ;  /* 0x000000ffff067224 */ /* 0x008fe400078e0002 */
[----:B------:R-:W-:Y:S02]  /*7000*/  IMAD.MOV.U32 R44, RZ, RZ, R47 ;  /* 0x000000ffff2c7224 */ /* 0x000fe400078e002f */
[----:B------:R-:W-:-:S04]  /*7010*/  IMAD.HI.U32 R2, R4, R50, RZ ;  /* 0x0000003204027227 */ /* 0x000fc800078e00ff */
[----:B------:R-:W-:Y:S02]  /*7020*/  @!P4 IMAD.MOV R44, RZ, RZ, -R44 ;  /* 0x000000ffff2cc224 */ /* 0x000fe400078e0a2c */
[----:B------:R-:W-:Y:S02]  /*7030*/  IMAD.MOV R2, RZ, RZ, -R2 ;  /* 0x000000ffff027224 */ /* 0x000fe400078e0a02 */
[----:B------:R-:W-:Y:S02]  /*7040*/  IMAD.MOV.U32 R47, RZ, RZ, R45 ;  /* 0x000000ffff2f7224 */ /* 0x000fe400078e002d */
[----:B------:R-:W-:Y:S02]  /*7050*/  IMAD.MOV.U32 R45, RZ, RZ, R5 ;  /* 0x000000ffff2d7224 */ /* 0x000fe400078e0005 */
[----:B------:R-:W2:Y:S01]  /*7060*/  LDL.LU R5, [R1+0x34] ;  /* 0x0000340001057983 */ /* 0x000ea20000300800 */
[----:B------:R-:W-:-:S03]  /*7070*/  IMAD R50, R0, R2, R50 ;  /* 0x0000000200327224 */ /* 0x000fc600078e0232 */
[----:B------:R0:W-:Y:S04]  /*7080*/  STL [R1+0xb8], R44 ;  /* 0x0000b82c01007387 */ /* 0x0001e80000100800 */
[----:B0-----:R-:W3:Y:S04]  /*7090*/  LDL.LU R44, [R1+0x58d4] ;  /* 0x0058d400012c7983 */ /* 0x001ee80000300800 */
[----:B------:R-:W2:Y:S01]  /*70a0*/  LDL.LU R2, [R1+0x148] ;  /* 0x0001480001027983 */ /* 0x000ea20000300800 */
[----:B------:R-:W-:Y:S01]  /*70b0*/  @!P2 IMAD.MOV R45, RZ, RZ, -R45 ;  /* 0x000000ffff2da224 */ /* 0x000fe200078e0a2d */
[----:B------:R-:W-:-:S04]  /*70c0*/  ISETP.GE.AND P2, PT, R9, RZ, PT ;  /* 0x000000ff0900720c */ /* 0x000fc80003f46270 */
[----:B------:R0:W-:Y:S04]  /*70d0*/  STL [R1+0xb4], R45 ;  /* 0x0000b42d01007387 */ /* 0x0001e80000100800 */
[----:B0-----:R-:W3:Y:S04]  /*70e0*/  LDL.LU R45, [R1+0x58d0] ;  /* 0x0058d000012d7983 */ /* 0x001ee80000300800 */
[----:B------:R-:W3:Y:S01]  /*70f0*/  LDL.LU R9, [R1+0x3d4] ;  /* 0x0003d40001097983 */ /* 0x000ee20000300800 */
[----:B------:R-:W-:Y:S01]  /*7100*/  ISETP.GT.U32.AND P3, PT, R0, R48, PT ;  /* 0x000000300000720c */ /* 0x000fe20003f64070 */
[----:B------:R-:W-:Y:S01]  /*7110*/  IMAD.HI.U32 R27, R4, R29, RZ ;  /* 0x0000001d041b7227 */ /* 0x000fe200078e00ff */
[----:B------:R-:W-:-:S03]  /*7120*/  ISETP.GT.U32.AND P1, PT, R0, R49, PT ;  /* 0x000000310000720c */ /* 0x000fc60003f24070 */
[----:B------:R-:W-:-:S08]  /*7130*/  IMAD.MOV R27, RZ, RZ, -R27 ;  /* 0x000000ffff1b7224 */ /* 0x000fd000078e0a1b */
[----:B------:R-:W-:Y:S01]  /*7140*/  @!P3 IMAD.IADD R48, R48, 0x1, -R0 ;  /* 0x000000013030b824 */ /* 0x000fe200078e0a00 */
[C---:B------:R-:W-:Y:S01]  /*7150*/  ISETP.GT.U32.AND P3, PT, R0.reuse, R52, PT ;  /* 0x000000340000720c */ /* 0x040fe20003f64070 */
[----:B------:R-:W-:Y:S02]  /*7160*/  IMAD R29, R0, R27, R29 ;  /* 0x0000001b001d7224 */ /* 0x000fe400078e021d */
[----:B----4-:R-:W-:-:S03]  /*7170*/  IMAD.MOV.U32 R27, RZ, RZ, R7 ;  /* 0x000000ffff1b7224 */ /* 0x010fc600078e0007 */
[----:B------:R-:W-:Y:S01]  /*7180*/  ISETP.GT.U32.AND P4, PT, R0, R29, PT ;  /* 0x0000001d0000720c */ /* 0x000fe20003f84070 */
[----:B------:R-:W-:Y:S01]  /*7190*/  IMAD.MOV.U32 R7, RZ, RZ, R6 ;  /* 0x000000ffff077224 */ /* 0x000fe200078e0006 */
[----:B------:R-:W-:Y:S01]  /*71a0*/  IABS R6, R12 ;  /* 0x0000000c00067213 */ /* 0x000fe20000000000 */
[----:B------:R-:W-:-:S04]  /*71b0*/  @!P1 IMAD.IADD R49, R49, 0x1, -R0 ;  /* 0x0000000131319824 */ /* 0x000fc800078e0a00 */
[--C-:B------:R-:W-:Y:S01]  /*71c0*/  @!P3 IMAD.IADD R52, R52, 0x1, -R0.reuse ;  /* 0x000000013434b824 */ /* 0x100fe200078e0a00 */
[----:B------:R-:W-:Y:S02]  /*71d0*/  ISETP.GT.U32.AND P3, PT, R0, R50, PT ;  /* 0x000000320000720c */ /* 0x000fe40003f64070 */
[----:B------:R-:W-:Y:S02]  /*71e0*/  ISETP.GE.AND P1, PT, R10, RZ, PT ;  /* 0x000000ff0a00720c */ /* 0x000fe40003f26270 */
[----:B------:R-:W-:Y:S01]  /*71f0*/  ISETP.GT.U32.AND P6, PT, R0, R48, PT ;  /* 0x000000300000720c */ /* 0x000fe20003fc4070 */
[----:B------:R-:W-:Y:S02]  /*7200*/  @!P4 IMAD.IADD R29, R29, 0x1, -R0 ;  /* 0x000000011d1dc824 */ /* 0x000fe400078e0a00 */
[----:B------:R-:W-:-:S06]  /*7210*/  @!P5 IMAD.MOV R49, RZ, RZ, -R49 ;  /* 0x000000ffff31d224 */ /* 0x000fcc00078e0a31 */
[----:B------:R-:W-:Y:S01]  /*7220*/  @!P3 IMAD.IADD R50, R50, 0x1, -R0 ;  /* 0x000000013232b824 */ /* 0x000fe200078e0a00 */
[----:B------:R-:W-:Y:S01]  /*7230*/  ISETP.GT.U32.AND P3, PT, R0, R29, PT ;  /* 0x0000001d0000720c */ /* 0x000fe20003f64070 */
[----:B------:R-:W-:Y:S02]  /*7240*/  @!P0 IMAD.MOV R52, RZ, RZ, -R52 ;  /* 0x000000ffff348224 */ /* 0x000fe400078e0a34 */
[----:B------:R-:W-:Y:S01]  /*7250*/  @!P6 IMAD.IADD R48, R48, 0x1, -R0 ;  /* 0x000000013030e824 */ /* 0x000fe200078e0a00 */
[----:B------:R-:W-:Y:S02]  /*7260*/  ISETP.GT.U32.AND P0, PT, R0, R50, PT ;  /* 0x000000320000720c */ /* 0x000fe40003f04070 */
[----:B------:R-:W-:Y:S01]  /*7270*/  ISETP.GE.AND P6, PT, R11, RZ, PT ;  /* 0x000000ff0b00720c */ /* 0x000fe20003fc6270 */
[----:B------:R-:W-:Y:S01]  /*7280*/  @!P2 IMAD.MOV R48, RZ, RZ, -R48 ;  /* 0x000000ffff30a224 */ /* 0x000fe200078e0a30 */
[----:B------:R-:W-:Y:S01]  /*7290*/  ISETP.GE.AND P4, PT, R12, RZ, PT ;  /* 0x000000ff0c00720c */ /* 0x000fe20003f86270 */
[----:B------:R-:W-:Y:S04]  /*72a0*/  STL [R1+0xb0], R52 ;  /* 0x0000b03401007387 */ /* 0x000fe80000100800 */
[--C-:B------:R-:W-:Y:S01]  /*72b0*/  @!P3 IMAD.IADD R29, R29, 0x1, -R0.reuse ;  /* 0x000000011d1db824 */ /* 0x100fe200078e0a00 */
[----:B------:R-:W-:Y:S04]  /*72c0*/  STL [R1+0xac], R49 ;  /* 0x0000ac3101007387 */ /* 0x000fe80000100800 */
[----:B------:R0:W-:Y:S01]  /*72d0*/  STL [R1+0xa8], R48 ;  /* 0x0000a83001007387 */ /* 0x0001e20000100800 */
[----:B------:R-:W-:-:S02]  /*72e0*/  @!P0 IMAD.IADD R50, R50, 0x1, -R0 ;  /* 0x0000000132328824 */ /* 0x000fc400078e0a00 */
[----:B0-----:R-:W-:-:S04]  /*72f0*/  IMAD.MOV.U32 R48, RZ, RZ, R29 ;  /* 0x000000ffff307224 */ /* 0x001fc800078e001d */
[----:B------:R-:W-:Y:S01]  /*7300*/  @!P1 IMAD.MOV R48, RZ, RZ, -R48 ;  /* 0x000000ffff309224 */ /* 0x000fe200078e0a30 */
[----:B------:R-:W-:Y:S02]  /*7310*/  ISETP.GE.AND P0, PT, R15, RZ, PT ;  /* 0x000000ff0f00720c */ /* 0x000fe40003f06270 */
[----:B------:R-:W-:Y:S02]  /*7320*/  ISETP.GE.AND P2, PT, R13, RZ, PT ;  /* 0x000000ff0d00720c */ /* 0x000fe40003f46270 */
[----:B------:R0:W-:Y:S01]  /*7330*/  STL [R1+0xa4], R48 ;  /* 0x0000a43001007387 */ /* 0x0001e20000100800 */
[----:B------:R-:W-:Y:S01]  /*7340*/  ISETP.GE.AND P3, PT, R14, RZ, PT ;  /* 0x000000ff0e00720c */ /* 0x000fe20003f66270 */
[----:B--2---:R-:W-:Y:S02]  /*7350*/  IMAD.MOV.U32 R10, RZ, RZ, R2 ;  /* 0x000000ffff0a7224 */ /* 0x004fe400078e0002 */
[----:B------:R-:W-:-:S04]  /*7360*/  IMAD.HI.U32 R2, R4, R6, RZ ;  /* 0x0000000604027227 */ /* 0x000fc800078e00ff */
[----:B------:R-:W-:-:S04]  /*7370*/  IMAD.MOV R2, RZ, RZ, -R2 ;  /* 0x000000ffff027224 */ /* 0x000fc800078e0a02 */
[----:B------:R-:W-:-:S05]  /*7380*/  IMAD R2, R0, R2, R6 ;  /* 0x0000000200027224 */ /* 0x000fca00078e0206 */
[----:B------:R-:W-:Y:S01]  /*7390*/  ISETP.GT.U32.AND P5, PT, R0, R2, PT ;  /* 0x000000020000720c */ /* 0x000fe20003fa4070 */
[----:B------:R-:W-:Y:S01]  /*73a0*/  IMAD.MOV.U32 R11, RZ, RZ, R5 ;  /* 0x000000ffff0b7224 */ /* 0x000fe200078e0005 */
[----:B------:R-:W-:Y:S01]  /*73b0*/  IABS R5, R13 ;  /* 0x0000000d00057213 */ /* 0x000fe20000000000 */
[----:B---3--:R-:W-:Y:S01]  /*73c0*/  IMAD.MOV.U32 R12, RZ, RZ, R9 ;  /* 0x000000ffff0c7224 */ /* 0x008fe200078e0009 */
[----:B------:R-:W-:-:S03]  /*73d0*/  IABS R9, R14 ;  /* 0x0000000e00097213 */ /* 0x000fc60000000000 */
[----:B------:R-:W-:-:S04]  /*73e0*/  IMAD.HI.U32 R6, R4, R5, RZ ;  /* 0x0000000504067227 */ /* 0x000fc800078e00ff */
[----:B------:R-:W-:Y:S02]  /*73f0*/  IMAD.MOV.U32 R52, RZ, RZ, R12 ;  /* 0x000000ffff347224 */ /* 0x000fe400078e000c */
[----:B------:R-:W-:Y:S02]  /*7400*/  @!P5 IMAD.IADD R2, R2, 0x1, -R0 ;  /* 0x000000010202d824 */ /* 0x000fe400078e0a00 */
[----:B------:R-:W-:Y:S02]  /*7410*/  IMAD.MOV.U32 R12, RZ, RZ, R11 ;  /* 0x000000ffff0c7224 */ /* 0x000fe400078e000b */
[----:B------:R-:W-:Y:S01]  /*7420*/  IMAD.MOV.U32 R11, RZ, RZ, R10 ;  /* 0x000000ffff0b7224 */ /* 0x000fe200078e000a */
[----:B------:R-:W-:Y:S01]  /*7430*/  ISETP.GT.U32.AND P1, PT, R0, R2, PT ;  /* 0x000000020000720c */ /* 0x000fe20003f24070 */
[----:B------:R-:W-:Y:S02]  /*7440*/  IMAD.MOV.U32 R10, RZ, RZ, R7 ;  /* 0x000000ffff0a7224 */ /* 0x000fe400078e0007 */
[----:B------:R-:W-:-:S02]  /*7450*/  IMAD.MOV.U32 R49, RZ, RZ, R52 ;  /* 0x000000ffff317224 */ /* 0x000fc400078e0034 */
[----:B------:R-:W-:-:S04]  /*7460*/  IMAD.HI.U32 R7, R4, R9, RZ ;  /* 0x0000000904077227 */ /* 0x000fc800078e00ff */
[----:B------:R-:W-:Y:S02]  /*7470*/  IMAD.MOV R6, RZ, RZ, -R6 ;  /* 0x000000ffff067224 */ /* 0x000fe400078e0a06 */
[----:B------:R-:W-:Y:S02]  /*7480*/  IMAD.MOV.U32 R52, RZ, RZ, R12 ;  /* 0x000000ffff347224 */ /* 0x000fe400078e000c */
[----:B------:R-:W-:Y:S02]  /*7490*/  IMAD.MOV.U32 R12, RZ, RZ, R11 ;  /* 0x000000ffff0c7224 */ /* 0x000fe400078e000b */
[----:B------:R-:W-:Y:S01]  /*74a0*/  IMAD.MOV.U32 R11, RZ, RZ, R10 ;  /* 0x000000ffff0b7224 */ /* 0x000fe200078e000a */
[----:B------:R-:W-:Y:S01]  /*74b0*/  IABS R10, R15 ;  /* 0x0000000f000a7213 */ /* 0x000fe20000000000 */
[----:B------:R-:W-:Y:S02]  /*74c0*/  IMAD.MOV R7, RZ, RZ, -R7 ;  /* 0x000000ffff077224 */ /* 0x000fe400078e0a07 */
[----:B------:R-:W-:-:S02]  /*74d0*/  IMAD R5, R0, R6, R5 ;  /* 0x0000000600057224 */ /* 0x000fc400078e0205 */
[----:B------:R-:W-:Y:S02]  /*74e0*/  IMAD.MOV.U32 R15, RZ, RZ, R50 ;  /* 0x000000ffff0f7224 */ /* 0x000fe400078e0032 */
[C---:B------:R-:W-:Y:S02]  /*74f0*/  IMAD R9, R0.reuse, R7, R9 ;  /* 0x0000000700097224 */ /* 0x040fe400078e0209 */
[----:B------:R-:W-:Y:S01]  /*7500*/  @!P6 IMAD.MOV R15, RZ, RZ, -R15 ;  /* 0x000000ffff0fe224 */ /* 0x000fe200078e0a0f */
[----:B------:R-:W-:Y:S01]  /*7510*/  ISETP.GT.U32.AND P6, PT, R0, R5, PT ;  /* 0x000000050000720c */ /* 0x000fe20003fc4070 */
[----:B------:R-:W-:Y:S01]  /*7520*/  @!P1 IMAD.IADD R2, R2, 0x1, -R0 ;  /* 0x0000000102029824 */ /* 0x000fe200078e0a00 */
[----:B------:R-:W-:Y:S01]  /*7530*/  ISETP.GT.U32.AND P1, PT, R0, R9, PT ;  /* 0x000000090000720c */ /* 0x000fe20003f24070 */
[----:B------:R-:W-:Y:S01]  /*7540*/  IMAD.MOV.U32 R29, RZ, RZ, R12 ;  /* 0x000000ffff1d7224 */ /* 0x000fe200078e000c */
[----:B------:R-:W-:Y:S01]  /*7550*/  IABS R12, R16 ;  /* 0x00000010000c7213 */ /* 0x000fe20000000000 */
[----:B------:R-:W-:-:S04]  /*7560*/  IMAD.HI.U32 R13, R4, R10, RZ ;  /* 0x0000000a040d7227 */ /* 0x000fc800078e00ff */
[----:B------:R-:W-:-:S04]  /*7570*/  IMAD.HI.U32 R7, R4, R12, RZ ;  /* 0x0000000c04077227 */ /* 0x000fc800078e00ff */
[--C-:B------:R-:W-:Y:S02]  /*7580*/  @!P6 IMAD.IADD R5, R5, 0x1, -R0.reuse ;  /* 0x000000010505e824 */ /* 0x100fe400078e0a00 */
[----:B------:R-:W-:Y:S01]  /*7590*/  @!P1 IMAD.IADD R9, R9, 0x1, -R0 ;  /* 0x0000000109099824 */ /* 0x000fe200078e0a00 */
[----:B------:R-:W-:Y:S01]  /*75a0*/  IABS R6, R19 ;  /* 0x0000001300067213 */ /* 0x000fe20000000000 */
[----:B0-----:R-:W-:Y:S01]  /*75b0*/  IMAD.MOV.U32 R48, RZ, RZ, R52 ;  /* 0x000000ffff307224 */ /* 0x001fe200078e0034 */
[----:B------:R-:W-:Y:S01]  /*75c0*/  ISETP.GT.U32.AND P1, PT, R0, R5, PT ;  /* 0x000000050000720c */ /* 0x000fe20003f24070 */
[----:B------:R-:W-:Y:S02]  /*75d0*/  IMAD.MOV R7, RZ, RZ, -R7 ;  /* 0x000000ffff077224 */ /* 0x000fe400078e0a07 */
[----:B------:R-:W-:Y:S01]  /*75e0*/  IMAD.MOV.U32 R52, RZ, RZ, R8 ;  /* 0x000000ffff347224 */ /* 0x000fe200078e0008 */
[----:B------:R-:W-:Y:S01]  /*75f0*/  IABS R8, R18 ;  /* 0x0000001200087213 */ /* 0x000fe20000000000 */
[----:B------:R-:W-:-:S02]  /*7600*/  IMAD.MOV R13, RZ, RZ, -R13 ;  /* 0x000000ffff0d7224 */ /* 0x000fc400078e0a0d */
[----:B------:R-:W-:Y:S02]  /*7610*/  IMAD R12, R0, R7, R12 ;  /* 0x00000007000c7224 */ /* 0x000fe400078e020c */
[----:B------:R-:W-:Y:S01]  /*7620*/  IMAD.HI.U32 R7, R4, R6, RZ ;  /* 0x0000000604077227 */ /* 0x000fe200078e00ff */
[----:B------:R-:W-:-:S03]  /*7630*/  ISETP.GE.AND P5, PT, R16, RZ, PT ;  /* 0x000000ff1000720c */ /* 0x000fc60003fa6270 */
[----:B------:R-:W-:Y:S02]  /*7640*/  IMAD R10, R0, R13, R10 ;  /* 0x0000000d000a7224 */ /* 0x000fe400078e020a */
[----:B------:R-:W-:-:S04]  /*7650*/  IMAD.HI.U32 R13, R4, R8, RZ ;  /* 0x00000008040d7227 */ /* 0x000fc800078e00ff */
[----:B------:R-:W-:Y:S02]  /*7660*/  IMAD.MOV.U32 R16, RZ, RZ, R2 ;  /* 0x000000ffff107224 */ /* 0x000fe400078e0002 */
[----:B------:R-:W-:Y:S02]  /*7670*/  IMAD.MOV R7, RZ, RZ, -R7 ;  /* 0x000000ffff077224 */ /* 0x000fe400078e0a07 */
[----:B------:R-:W-:Y:S01]  /*7680*/  IMAD.MOV R13, RZ, RZ, -R13 ;  /* 0x000000ffff0d7224 */ /* 0x000fe200078e0a0d */
[----:B------:R0:W-:Y:S01]  /*7690*/  STL [R1+0xa0], R15 ;  /* 0x0000a00f01007387 */ /* 0x0001e20000100800 */
[----:B------:R-:W-:Y:S02]  /*76a0*/  @!P4 IMAD.MOV R16, RZ, RZ, -R16 ;  /* 0x000000ffff10c224 */ /* 0x000fe400078e0a10 */
[----:B------:R-:W-:Y:S01]  /*76b0*/  @!P1 IMAD.IADD R5, R5, 0x1, -R0 ;  /* 0x0000000105059824 */ /* 0x000fe200078e0a00 */
[C---:B------:R-:W-:Y:S01]  /*76c0*/  ISETP.GT.U32.AND P1, PT, R0.reuse, R12, PT ;  /* 0x0000000c0000720c */ /* 0x040fe20003f24070 */
[----:B------:R-:W-:Y:S01]  /*76d0*/  IMAD R6, R0, R7, R6 ;  /* 0x0000000700067224 */ /* 0x000fe200078e0206 */
[----:B------:R-:W-:Y:S01]  /*76e0*/  IABS R7, R20 ;  /* 0x0000001400077213 */ /* 0x000fe20000000000 */
[----:B------:R-:W-:-:S02]  /*76f0*/  IMAD.MOV.U32 R50, RZ, RZ, R49 ;  /* 0x000000ffff327224 */ /* 0x000fc400078e0031 */
[----:B------:R-:W-:Y:S02]  /*7700*/  IMAD.MOV.U32 R49, RZ, RZ, R51 ;  /* 0x000000ffff317224 */ /* 0x000fe400078e0033 */
[----:B0-----:R-:W-:Y:S02]  /*7710*/  IMAD.MOV.U32 R15, RZ, RZ, R29 ;  /* 0x000000ffff0f7224 */ /* 0x001fe400078e001d */
[----:B------:R-:W-:Y:S01]  /*7720*/  IMAD R8, R0, R13, R8 ;  /* 0x0000000d00087224 */ /* 0x000fe200078e0208 */
[----:B------:R-:W-:Y:S01]  /*7730*/  IABS R13, R21 ;  /* 0x00000015000d7213 */ /* 0x000fe20000000000 */
[----:B------:R-:W-:Y:S01]  /*7740*/  IMAD.MOV.U32 R51, RZ, RZ, R57 ;  /* 0x000000ffff337224 */ /* 0x000fe200078e0039 */
[----:B------:R0:W-:Y:S01]  /*7750*/  STL [R1+0x9c], R16 ;  /* 0x00009c1001007387 */ /* 0x0001e20000100800 */
[----:B------:R-:W-:Y:S02]  /*7760*/  IMAD.MOV.U32 R57, RZ, RZ, R56 ;  /* 0x000000ffff397224 */ /* 0x000fe400078e0038 */
[----:B------:R-:W-:-:S02]  /*7770*/  IMAD.MOV.U32 R56, RZ, RZ, R5 ;  /* 0x000000ffff387224 */ /* 0x000fc400078e0005 */
[----:B------:R-:W-:-:S04]  /*7780*/  IMAD.HI.U32 R5, R4, R13, RZ ;  /* 0x0000000d04057227 */ /* 0x000fc800078e00ff */
[----:B0-----:R-:W-:Y:S02]  /*7790*/  IMAD.MOV.U32 R16, RZ, RZ, R15 ;  /* 0x000000ffff107224 */ /* 0x001fe400078e000f */
[----:B------:R-:W-:-:S04]  /*77a0*/  IMAD.HI.U32 R15, R4, R7, RZ ;  /* 0x00000007040f7227 */ /* 0x000fc800078e00ff */
[----:B------:R-:W-:Y:S02]  /*77b0*/  @!P2 IMAD.MOV R56, RZ, RZ, -R56 ;  /* 0x000000ffff38a224 */ /* 0x000fe400078e0a38 */
[----:B------:R-:W-:Y:S02]  /*77c0*/  IMAD.MOV R15, RZ, RZ, -R15 ;  /* 0x000000ffff0f7224 */ /* 0x000fe400078e0a0f */
[----:B------:R-:W-:Y:S01]  /*77d0*/  IMAD.MOV R5, RZ, RZ, -R5 ;  /* 0x000000ffff057224 */ /* 0x000fe200078e0a05 */
[----:B------:R0:W-:Y:S01]  /*77e0*/  STL [R1+0x98], R56 ;  /* 0x0000983801007387 */ /* 0x0001e20000100800 */
[----:B------:R-:W-:Y:S01]  /*77f0*/  IMAD.MOV.U32 R14, RZ, RZ, R11 ;  /* 0x000000ffff0e7224 */ /* 0x000fe200078e000b */
[----:B------:R-:W-:Y:S01]  /*7800*/  IABS R11, R17 ;  /* 0x00000011000b7213 */ /* 0x000fe20000000000 */
[----:B------:R-:W-:Y:S01]  /*7810*/  @!P1 IMAD.IADD R12, R12, 0x1, -R0 ;  /* 0x000000010c0c9824 */ /* 0x000fe200078e0a00 */
[----:B------:R-:W-:Y:S01]  /*7820*/  ISETP.GE.AND P1, PT, R17, RZ, PT ;  /* 0x000000ff1100720c */ /* 0x000fe20003f26270 */
[----:B------:R-:W-:-:S02]  /*7830*/  IMAD R7, R0, R15, R7 ;  /* 0x0000000f00077224 */ /* 0x000fc400078e0207 */
[C---:B------:R-:W-:Y:S01]  /*7840*/  IMAD R5, R0.reuse, R5, R13 ;  /* 0x0000000500057224 */ /* 0x040fe200078e020d */
[----:B0-----:R-:W2:Y:S04]  /*7850*/  LDL.LU R56, [R1+0x58cc] ;  /* 0x0058cc0001387983 */ /* 0x001ea80000300800 */
[----:B------:R-:W3:Y:S04]  /*7860*/  LDL.LU R17, [R1+0x120] ;  /* 0x0001200001117983 */ /* 0x000ee80000300800 */
[----:B------:R-:W4:Y:S04]  /*7870*/  LDL.LU R15, [R1+0x1ec] ;  /* 0x0001ec00010f7983 */ /* 0x000f280000300800 */
[----:B------:R-:W2:Y:S01]  /*7880*/  LDL.LU R13, [R1+0x114] ;  /* 0x00011400010d7983 */ /* 0x000ea20000300800 */
[----:B------:R-:W-:Y:S01]  /*7890*/  ISETP.GT.U32.AND P6, PT, R0, R10, PT ;  /* 0x0000000a0000720c */ /* 0x000fe20003fc4070 */
[----:B------:R-:W-:-:S02]  /*78a0*/  IMAD.MOV.U32 R29, RZ, RZ, R14 ;  /* 0x000000ffff1d7224 */ /* 0x000fc400078e000e */
[----:B------:R-:W-:Y:S01]  /*78b0*/  IMAD.HI.U32 R14, R4, R11, RZ ;  /* 0x0000000b040e7227 */ /* 0x000fe200078e00ff */
[----:B------:R-:W-:-:S03]  /*78c0*/  ISETP.GT.U32.AND P4, PT, R0, R9, PT ;  /* 0x000000090000720c */ /* 0x000fc60003f84070 */
[----:B------:R-:W-:-:S06]  /*78d0*/  IMAD.MOV R14, RZ, RZ, -R14 ;  /* 0x000000ffff0e7224 */ /* 0x000fcc00078e0a0e */
[----:B------:R-:W-:-:S05]  /*78e0*/  @!P6 IMAD.IADD R10, R10, 0x1, -R0 ;  /* 0x000000010a0ae824 */ /* 0x000fca00078e0a00 */
[C---:B------:R-:W-:Y:S01]  /*78f0*/  ISETP.GT.U32.AND P6, PT, R0.reuse, R10, PT ;  /* 0x0000000a0000720c */ /* 0x040fe20003fc4070 */
[----:B------:R-:W-:Y:S02]  /*7900*/  IMAD R11, R0, R14, R11 ;  /* 0x0000000e000b7224 */ /* 0x000fe400078e020b */
[----:B------:R-:W-:-:S03]  /*7910*/  @!P4 IMAD.IADD R9, R9, 0x1, -R0 ;  /* 0x000000010909c824 */ /* 0x000fc600078e0a00 */
[C---:B------:R-:W-:Y:S02]  /*7920*/  ISETP.GT.U32.AND P2, PT, R0.reuse, R11, PT ;  /* 0x0000000b0000720c */ /* 0x040fe40003f44070 */
[----:B------:R-:W-:-:S05]  /*7930*/  ISETP.GT.U32.AND P4, PT, R0, R8, PT ;  /* 0x000000080000720c */ /* 0x000fca0003f84070 */
[----:B------:R-:W-:Y:S01]  /*7940*/  @!P6 IMAD.IADD R10, R10, 0x1, -R0 ;  /* 0x000000010a0ae824 */ /* 0x000fe200078e0a00 */
[----:B------:R-:W-:Y:S02]  /*7950*/  ISETP.GT.U32.AND P6, PT, R0, R6, PT ;  /* 0x000000060000720c */ /* 0x000fe40003fc4070 */
[----:B------:R-:W-:-:S03]  /*7960*/  IABS R2, R22 ;  /* 0x0000001600027213 */ /* 0x000fc60000000000 */
[--C-:B------:R-:W-:Y:S01]  /*7970*/  @!P2 IMAD.IADD R11, R11, 0x1, -R0.reuse ;  /* 0x000000010b0ba824 */ /* 0x100fe200078e0a00 */
[----:B------:R-:W-:Y:S01]  /*7980*/  ISETP.GT.U32.AND P2, PT, R0, R12, PT ;  /* 0x0000000c0000720c */ /* 0x000fe20003f44070 */
[----:B------:R-:W-:Y:S02]  /*7990*/  @!P4 IMAD.IADD R8, R8, 0x1, -R0 ;  /* 0x000000010808c824 */ /* 0x000fe400078e0a00 */
[----:B------:R-:W-:Y:S01]  /*79a0*/  IMAD.HI.U32 R14, R4, R2, RZ ;  /* 0x00000002040e7227 */ /* 0x000fe200078e00ff */
[----:B------:R-:W-:-:S03]  /*79b0*/  ISETP.GT.U32.AND P4, PT, R0, R11, PT ;  /* 0x0000000b0000720c */ /* 0x000fc60003f84070 */
[----:B------:R-:W-:Y:S02]  /*79c0*/  @!P6 IMAD.IADD R6, R6, 0x1, -R0 ;  /* 0x000000010606e824 */ /* 0x000fe400078e0a00 */
[----:B------:R-:W-:Y:S02]  /*79d0*/  @!P3 IMAD.MOV R9, RZ, RZ, -R9 ;  /* 0x000000ffff09b224 */ /* 0x000fe400078e0a09 */
[----:B------:R-:W-:Y:S01]  /*79e0*/  IMAD.MOV R14, RZ, RZ, -R14 ;  /* 0x000000ffff0e7224 */ /* 0x000fe200078e0a0e */
[----:B------:R-:W-:Y:S01]  /*79f0*/  ISETP.GT.U32.AND P3, PT, R0, R6, PT ;  /* 0x000000060000720c */ /* 0x000fe20003f64070 */
[----:B------:R-:W-:Y:S01]  /*7a00*/  @!P2 IMAD.IADD R12, R12, 0x1, -R0 ;  /* 0x000000010c0ca824 */ /* 0x000fe200078e0a00 */
[----:B------:R0:W-:Y:S01]  /*7a10*/  STL [R1+0x94], R9 ;  /* 0x0000940901007387 */ /* 0x0001e20000100800 */
[C---:B------:R-:W-:Y:S01]  /*7a20*/  IMAD R2, R0.reuse, R14, R2 ;  /* 0x0000000e00027224 */ /* 0x040fe200078e0202 */
[----:B------:R-:W-:Y:S01]  /*7a30*/  ISETP.GT.U32.AND P2, PT, R0, R5, PT ;  /* 0x000000050000720c */ /* 0x000fe20003f44070 */
[----:B------:R-:W-:Y:S01]  /*7a40*/  @!P4 IMAD.IADD R11, R11, 0x1, -R0 ;  /* 0x000000010b0bc824 */ /* 0x000fe200078e0a00 */
[----:B------:R-:W-:-:S02]  /*7a50*/  ISETP.GE.AND P4, PT, R18, RZ, PT ;  /* 0x000000ff1200720c */ /* 0x000fc40003f86270 */
[----:B0-----:R-:W-:-:S05]  /*7a60*/  IABS R9, R23 ;  /* 0x0000001700097213 */ /* 0x001fca0000000000 */
[----:B------:R-:W-:Y:S01]  /*7a70*/  @!P3 IMAD.IADD R6, R6, 0x1, -R0 ;  /* 0x000000010606b824 */ /* 0x000fe200078e0a00 */
[----:B------:R-:W-:-:S03]  /*7a80*/  ISETP.GE.AND P3, PT, R19, RZ, PT ;  /* 0x000000ff1300720c */ /* 0x000fc60003f66270 */
[----:B------:R-:W-:Y:S01]  /*7a90*/  @!P2 IMAD.IADD R5, R5, 0x1, -R0 ;  /* 0x000000010505a824 */ /* 0x000fe200078e0a00 */
[----:B------:R-:W-:Y:S01]  /*7aa0*/  ISETP.GE.AND P2, PT, R21, RZ, PT ;  /* 0x000000ff1500720c */ /* 0x000fe20003f46270 */
[----:B--2---:R-:W-:Y:S02]  /*7ab0*/  IMAD.MOV.U32 R14, RZ, RZ, R13 ;  /* 0x000000ffff0e7224 */ /* 0x004fe400078e000d */
[----:B------:R-:W-:Y:S02]  /*7ac0*/  IMAD.MOV.U32 R13, RZ, RZ, R57 ;  /* 0x000000ffff0d7224 */ /* 0x000fe400078e0039 */
[----:B------:R-:W-:Y:S02]  /*7ad0*/  IMAD.MOV.U32 R57, RZ, RZ, R10 ;  /* 0x000000ffff397224 */ /* 0x000fe400078e000a */
[----:B------:R-:W-:Y:S02]  /*7ae0*/  IMAD.MOV.U32 R18, RZ, RZ, R13 ;  /* 0x000000ffff127224 */ /* 0x000fe400078e000d */
[----:B------:R-:W-:-:S02]  /*7af0*/  @!P0 IMAD.MOV R57, RZ, RZ, -R57 ;  /* 0x000000ffff398224 */ /* 0x000fc400078e0a39 */
[----:B------:R-:W-:-:S04]  /*7b00*/  IMAD.HI.U32 R13, R4, R9, RZ ;  /* 0x00000009040d7227 */ /* 0x000fc800078e00ff */
[----:B------:R-:W-:Y:S01]  /*7b10*/  IMAD.MOV.U32 R19, RZ, RZ, R14 ;  /* 0x000000ffff137224 */ /* 0x000fe200078e000e */
[----:B------:R0:W-:Y:S01]  /*7b20*/  STL [R1+0x90], R57 ;  /* 0x0000903901007387 */ /* 0x0001e20000100800 */
[----:B------:R-:W-:-:S04]  /*7b30*/  IMAD.MOV R14, RZ, RZ, -R13 ;  /* 0x000000ffff0e7224 */ /* 0x000fc800078e0a0d */
[C---:B------:R-:W-:Y:S01]  /*7b40*/  IMAD R9, R0.reuse, R14, R9 ;  /* 0x0000000e00097224 */ /* 0x040fe200078e0209 */
[----:B0-----:R-:W2:Y:S04]  /*7b50*/  LDL.LU R57, [R1+0x58c8] ;  /* 0x0058c80001397983 */ /* 0x001ea80000300800 */
[----:B------:R-:W2:Y:S04]  /*7b60*/  LDL.LU R13, [R1+0x150] ;  /* 0x00015000010d7983 */ /* 0x000ea80000300800 */
[----:B------:R-:W3:Y:S04]  /*7b70*/  LDL.LU R21, [R1+0x224] ;  /* 0x0002240001157983 */ /* 0x000ee80000300800 */
[----:B------:R-:W3:Y:S01]  /*7b80*/  LDL.LU R14, [R1+0x2c] ;  /* 0x00002c00010e7983 */ /* 0x000ee20000300800 */
[----:B------:R-:W-:-:S02]  /*7b90*/  ISETP.GT.U32.AND P0, PT, R0, R7, PT ;  /* 0x000000070000720c */ /* 0x000fc40003f04070 */
[----:B------:R-:W-:Y:S01]  /*7ba0*/  ISETP.GT.U32.AND P6, PT, R0, R8, PT ;  /* 0x000000080000720c */ /* 0x000fe20003fc4070 */
[----:B------:R-:W-:Y:S02]  /*7bb0*/  @!P5 IMAD.MOV R12, RZ, RZ, -R12 ;  /* 0x000000ffff0cd224 */ /* 0x000fe400078e0a0c */
[----:B------:R-:W-:Y:S01]  /*7bc0*/  @!P1 IMAD.MOV R11, RZ, RZ, -R11 ;  /* 0x000000ffff0b9224 */ /* 0x000fe200078e0a0b */
[----:B------:R-:W-:Y:S02]  /*7bd0*/  IABS R10, R24 ;  /* 0x00000018000a7213 */ /* 0x000fe40000000000 */
[----:B------:R0:W-:Y:S05]  /*7be0*/  STL [R1+0x8c], R12 ;  /* 0x00008c0c01007387 */ /* 0x0001ea0000100800 */
[--C-:B------:R-:W-:Y:S01]  /*7bf0*/  @!P0 IMAD.IADD R7, R7, 0x1, -R0.reuse ;  /* 0x0000000107078824 */ /* 0x100fe200078e0a00 */
[----:B------:R-:W-:Y:S01]  /*7c00*/  ISETP.GE.AND P0, PT, R20, RZ, PT ;  /* 0x000000ff1400720c */ /* 0x000fe20003f06270 */
[----:B------:R-:W-:Y:S01]  /*7c10*/  @!P6 IMAD.IADD R8, R8, 0x1, -R0 ;  /* 0x000000010808e824 */ /* 0x000fe200078e0a00 */
[----:B------:R3:W-:Y:S01]  /*7c20*/  STL [R1+0x88], R11 ;  /* 0x0000880b01007387 */ /* 0x0007e20000100800 */
[----:B0-----:R-:W-:-:S02]  /*7c30*/  IMAD.MOV.U32 R12, RZ, RZ, R60 ;  /* 0x000000ffff0c7224 */ /* 0x001fc400078e003c */
[----:B------:R-:W-:Y:S02]  /*7c40*/  IMAD.MOV.U32 R60, RZ, RZ, R59 ;  /* 0x000000ffff3c7224 */ /* 0x000fe400078e003b */
[----:B------:R-:W-:Y:S02]  /*7c50*/  IMAD.MOV.U32 R59, RZ, RZ, R6 ;  /* 0x000000ffff3b7224 */ /* 0x000fe400078e0006 */
[----:B--2---:R-:W-:Y:S02]  /*7c60*/  IMAD.MOV.U32 R20, RZ, RZ, R13 ;  /* 0x000000ffff147224 */ /* 0x004fe400078e000d */
[----:B------:R-:W-:-:S04]  /*7c70*/  IMAD.HI.U32 R13, R4, R10, RZ ;  /* 0x0000000a040d7227 */ /* 0x000fc800078e00ff */
[----:B---3--:R-:W-:Y:S02]  /*7c80*/  IMAD.MOV.U32 R11, RZ, RZ, R14 ;  /* 0x000000ffff0b7224 */ /* 0x008fe400078e000e */
[----:B------:R-:W-:Y:S02]  /*7c90*/  IMAD.MOV.U32 R14, RZ, RZ, R20 ;  /* 0x000000ffff0e7224 */ /* 0x000fe400078e0014 */
[----:B------:R-:W-:Y:S02]  /*7ca0*/  IMAD.MOV.U32 R20, RZ, RZ, R58 ;  /* 0x000000ffff147224 */ /* 0x000fe400078e003a */
[----:B------:R-:W-:Y:S02]  /*7cb0*/  IMAD.MOV.U32 R58, RZ, RZ, R8 ;  /* 0x000000ffff3a7224 */ /* 0x000fe400078e0008 */
[----:B------:R-:W-:Y:S02]  /*7cc0*/  IMAD.MOV R13, RZ, RZ, -R13 ;  /* 0x000000ffff0d7224 */ /* 0x000fe400078e0a0d */
[----:B------:R-:W-:-:S02]  /*7cd0*/  @!P4 IMAD.MOV R58, RZ, RZ, -R58 ;  /* 0x000000ffff3ac224 */ /* 0x000fc400078e0a3a */
[----:B------:R-:W-:-:S03]  /*7ce0*/  IMAD R6, R0, R13, R10 ;  /* 0x0000000d00067224 */ /* 0x000fc600078e020a */
[----:B------:R0:W-:Y:S04]  /*7cf0*/  STL [R1+0x84], R58 ;  /* 0x0000843a01007387 */ /* 0x0001e80000100800 */
[----:B0-----:R-:W2:Y:S04]  /*7d00*/  LDL.LU R58, [R1+0x58c4] ;  /* 0x0058c400013a7983 */ /* 0x001ea80000300800 */
[----:B------:R-:W3:Y:S04]  /*7d10*/  LDL.LU R10, [R1+0x17c] ;  /* 0x00017c00010a7983 */ /* 0x000ee80000300800 */
[----:B------:R-:W2:Y:S01]  /*7d20*/  LDL.LU R13, [R1+0x1b4] ;  /* 0x0001b400010d7983 */ /* 0x000ea20000300800 */
[----:B------:R-:W-:-:S02]  /*7d30*/  ISETP.GT.U32.AND P6, PT, R0, R2, PT ;  /* 0x000000020000720c */ /* 0x000fc40003fc4070 */
[C---:B------:R-:W-:Y:S02]  /*7d40*/  ISETP.GT.U32.AND P5, PT, R0.reuse, R7, PT ;  /* 0x000000070000720c */ /* 0x040fe40003fa4070 */
[----:B------:R-:W-:-:S09]  /*7d50*/  ISETP.GT.U32.AND P4, PT, R0, R9, PT ;  /* 0x000000090000720c */ /* 0x000fd20003f84070 */
[----:B------:R-:W-:-:S05]  /*7d60*/  @!P6 IMAD.IADD R2, R2, 0x1, -R0 ;  /* 0x000000010202e824 */ /* 0x000fca00078e0a00 */
[C---:B------:R-:W-:Y:S02]  /*7d70*/  ISETP.GT.U32.AND P6, PT, R0.reuse, R2, PT ;  /* 0x000000020000720c */ /* 0x040fe40003fc4070 */
[C---:B------:R-:W-:Y:S01]  /*7d80*/  ISETP.GT.U32.AND P1, PT, R0.reuse, R5, PT ;  /* 0x000000050000720c */ /* 0x040fe20003f24070 */
[--C-:B------:R-:W-:Y:S01]  /*7d90*/  @!P5 IMAD.IADD R7, R7, 0x1, -R0.reuse ;  /* 0x000000010707d824 */ /* 0x100fe200078e0a00 */
[----:B------:R-:W-:Y:S01]  /*7da0*/  IABS R8, R25 ;  /* 0x0000001900087213 */ /* 0x000fe20000000000 */
[----:B------:R-:W-:Y:S01]  /*7db0*/  @!P3 IMAD.MOV R59, RZ, RZ, -R59 ;  /* 0x000000ffff3bb224 */ /* 0x000fe200078e0a3b */
[----:B------:R-:W-:Y:S02]  /*7dc0*/  ISETP.GT.U32.AND P5, PT, R0, R6, PT ;  /* 0x000000060000720c */ /* 0x000fe40003fa4070 */
[----:B------:R-:W-:Y:S01]  /*7dd0*/  ISETP.GE.AND P3, PT, R22, RZ, PT ;  /* 0x000000ff1600720c */ /* 0x000fe20003f66270 */
[----:B------:R-:W-:Y:S01]  /*7de0*/  @!P4 IMAD.IADD R9, R9, 0x1, -R0 ;  /* 0x000000010909c824 */ /* 0x000fe200078e0a00 */
[----:B------:R-:W-:-:S03]  /*7df0*/  ISETP.GE.AND P4, PT, R25, RZ, PT ;  /* 0x000000ff1900720c */ /* 0x000fc60003f86270 */
[----:B------:R-:W-:Y:S01]  /*7e00*/  @!P6 IMAD.IADD R2, R2, 0x1, -R0 ;  /* 0x000000010202e824 */ /* 0x000fe200078e0a00 */
[----:B------:R-:W-:Y:S01]  /*7e10*/  ISETP.GE.AND P6, PT, R24, RZ, PT ;  /* 0x000000ff1800720c */ /* 0x000fe20003fc6270 */
[----:B------:R-:W-:Y:S01]  /*7e20*/  IMAD.MOV.U32 R24, RZ, RZ, R12 ;  /* 0x000000ffff187224 */ /* 0x000fe200078e000c */
[----:B------:R-:W-:Y:S01]  /*7e30*/  IABS R12, R31 ;  /* 0x0000001f000c7213 */ /* 0x000fe20000000000 */
[----:B------:R-:W-:Y:S02]  /*7e40*/  IMAD.MOV.U32 R25, RZ, RZ, R60 ;  /* 0x000000ffff197224 */ /* 0x000fe400078e003c */
[----:B------:R-:W-:Y:S02]  /*7e50*/  IMAD.MOV.U32 R60, RZ, RZ, R7 ;  /* 0x000000ffff3c7224 */ /* 0x000fe400078e0007 */
[--C-:B------:R-:W-:Y:S02]  /*7e60*/  @!P1 IMAD.IADD R5, R5, 0x1, -R0.reuse ;  /* 0x0000000105059824 */ /* 0x100fe400078e0a00 */
[----:B------:R-:W-:Y:S01]  /*7e70*/  @!P5 IMAD.IADD R6, R6, 0x1, -R0 ;  /* 0x000000010606d824 */ /* 0x000fe200078e0a00 */
[----:B------:R-:W-:Y:S01]  /*7e80*/  ISETP.GT.U32.AND P5, PT, R0, R9, PT ;  /* 0x000000090000720c */ /* 0x000fe20003fa4070 */
[----:B------:R-:W-:Y:S01]  /*7e90*/  @!P0 IMAD.MOV R60, RZ, RZ, -R60 ;  /* 0x000000ffff3c8224 */ /* 0x000fe200078e0a3c */
[----:B------:R-:W-:-:S02]  /*7ea0*/  ISETP.GE.AND P1, PT, R23, RZ, PT ;  /* 0x000000ff1700720c */ /* 0x000fc40003f26270 */
[----:B------:R-:W-:Y:S01]  /*7eb0*/  ISETP.GT.U32.AND P0, PT, R0, R6, PT ;  /* 0x000000060000720c */ /* 0x000fe20003f04070 */
[----:B------:R0:W-:Y:S08]  /*7ec0*/  STL [R1+0x80], R59 ;  /* 0x0000803b01007387 */ /* 0x0001f00000100800 */
[----:B------:R-:W-:Y:S01]  /*7ed0*/  @!P5 IMAD.IADD R9, R9, 0x1, -R0 ;  /* 0x000000010909d824 */ /* 0x000fe200078e0a00 */
[----:B0-----:R-:W4:Y:S04]  /*7ee0*/  LDL.LU R59, [R1+0x58c0] ;  /* 0x0058c000013b7983 */ /* 0x001f280000300800 */
[----:B------:R0:W-:Y:S01]  /*7ef0*/  STL [R1+0x7c], R60 ;  /* 0x00007c3c01007387 */ /* 0x0001e20000100800 */
[----:B------:R-:W-:-:S03]  /*7f00*/  @!P3 IMAD.MOV R2, RZ, RZ, -R2 ;  /* 0x000000ffff02b224 */ /* 0x000fc600078e0a02 */
[----:B0-----:R-:W4:Y:S01]  /*7f10*/  LDL.LU R60, [R1+0x58bc] ;  /* 0x0058bc00013c7983 */ /* 0x001f220000300800 */
[----:B------:R-:W-:Y:S01]  /*7f20*/  @!P0 IMAD.IADD R6, R6, 0x1, -R0 ;  /* 0x0000000106068824 */ /* 0x000fe200078e0a00 */
[----:B------:R-:W-:-:S03]  /*7f30*/  ISETP.GE.AND P5, PT, R31, RZ, PT ;  /* 0x000000ff1f00720c */ /* 0x000fc60003fa6270 */
[----:B------:R-:W-:-:S04]  /*7f40*/  IMAD.MOV.U32 R31, RZ, RZ, R6 ;  /* 0x000000ffff1f7224 */ /* 0x000fc800078e0006 */
[----:B------:R-:W-:Y:S01]  /*7f50*/  @!P6 IMAD.MOV R31, RZ, RZ, -R31 ;  /* 0x000000ffff1fe224 */ /* 0x000fe200078e0a1f */
[----:B------:R-:W-:Y:S02]  /*7f60*/  ISETP.GE.AND P3, PT, R30, RZ, PT ;  /* 0x000000ff1e00720c */ /* 0x000fe40003f66270 */
[----:B------:R-:W-:Y:S02]  /*7f70*/  ISETP.GE.AND P0, PT, R32, RZ, PT ;  /* 0x000000ff2000720c */ /* 0x000fe40003f06270 */
[----:B------:R-:W-:Y:S01]  /*7f80*/  IABS R6, R36 ;  /* 0x0000002400067213 */ /* 0x000fe20000000000 */
[----:B--2---:R-:W-:Y:S02]  /*7f90*/  IMAD.MOV.U32 R22, RZ, RZ, R13 ;  /* 0x000000ffff167224 */ /* 0x004fe400078e000d */
[----:B------:R-:W-:Y:S02]  /*7fa0*/  IMAD.MOV.U32 R13, RZ, RZ, R11 ;  /* 0x000000ffff0d7224 */ /* 0x000fe400078e000b */
[----:B------:R-:W-:-:S04]  /*7fb0*/  IMAD.HI.U32 R11, R4, R8, RZ ;  /* 0x00000008040b7227 */ /* 0x000fc800078e00ff */
[----:B------:R-:W-:Y:S02]  /*7fc0*/  IMAD.MOV R7, RZ, RZ, -R11 ;  /* 0x000000ffff077224 */ /* 0x000fe400078e0a0b */
[----:B------:R-:W-:Y:S02]  /*7fd0*/  IMAD.MOV.U32 R11, RZ, RZ, R12 ;  /* 0x000000ffff0b7224 */ /* 0x000fe400078e000c */
[----:B------:R-:W-:Y:S02]  /*7fe0*/  IMAD R7, R0, R7, R8 ;  /* 0x0000000700077224 */ /* 0x000fe400078e0208 */
[----:B------:R-:W-:-:S04]  /*7ff0*/  IMAD.MOV.U32 R12, RZ, RZ, R5 ;  /* 0x000000ffff0c7224 */ /* 0x000fc800078e0005 */
[----:B------:R-:W-:Y:S01]  /*8000*/  @!P2 IMAD.MOV R12, RZ, RZ, -R12 ;  /* 0x000000ffff0ca224 */ /* 0x000fe200078e0a0c */
[----:B------:R-:W-:Y:S01]  /*8010*/  ISETP.GT.U32.AND P2, PT, R0, R7, PT ;  /* 0x000000070000720c */ /* 0x000fe20003f44070 */
[----:B---3--:R-:W-:Y:S01]  /*8020*/  IMAD.MOV.U32 R23, RZ, RZ, R10 ;  /* 0x000000ffff177224 */ /* 0x008fe200078e000a */
[----:B------:R-:W-:Y:S02]  /*8030*/  IABS R10, R30 ;  /* 0x0000001e000a7213 */ /* 0x000fe40000000000 */
[----:B------:R0:W-:Y:S03]  /*8040*/  STL [R1+0x78], R12 ;  /* 0x0000780c01007387 */ /* 0x0001e60000100800 */
[----:B------:R-:W-:-:S06]  /*8050*/  IMAD.HI.U32 R8, R4, R10, RZ ;  /* 0x0000000a04087227 */ /* 0x000fcc00078e00ff */
[----:B------:R-:W-:Y:S02]  /*8060*/  @!P2 IMAD.IADD R7, R7, 0x1, -R0 ;  /* 0x000000010707a824 */ /* 0x000fe400078e0a00 */
[----:B0-----:R-:W-:Y:S02]  /*8070*/  IMAD.MOV.U32 R12, RZ, RZ, R9 ;  /* 0x000000ffff0c7224 */ /* 0x001fe400078e0009 */
[----:B------:R-:W-:-:S04]  /*8080*/  IMAD.HI.U32 R5, R4, R11, RZ ;  /* 0x0000000b04057227 */ /* 0x000fc800078e00ff */
[----:B------:R-:W-:Y:S01]  /*8090*/  @!P1 IMAD.MOV R12, RZ, RZ, -R12 ;  /* 0x000000ffff0c9224 */ /* 0x000fe200078e0a0c */
[C---:B------:R-:W-:Y:S01]  /*80a0*/  ISETP.GT.U32.AND P1, PT, R0.reuse, R7, PT ;  /* 0x000000070000720c */ /* 0x040fe20003f24070 */
[----:B------:R-:W-:Y:S01]  /*80b0*/  IMAD.MOV R8, RZ, RZ, -R8 ;  /* 0x000000ffff087224 */ /* 0x000fe200078e0a08 */
[----:B------:R0:W-:Y:S01]  /*80c0*/  STL [R1+0x74], R2 ;  /* 0x0000740201007387 */ /* 0x0001e20000100800 */
[----:B------:R-:W-:Y:S02]  /*80d0*/  IMAD.MOV R5, RZ, RZ, -R5 ;  /* 0x000000ffff057224 */ /* 0x000fe400078e0a05 */
[C---:B0-----:R-:W-:Y:S02]  /*80e0*/  IMAD R2, R0.reuse, R8, R10 ;  /* 0x0000000800027224 */ /* 0x041fe400078e020a */
[----:B------:R-:W-:-:S03]  /*80f0*/  IMAD R10, R0, R5, R11 ;  /* 0x00000005000a7224 */ /* 0x000fc600078e020b */
[----:B------:R-:W-:-:S03]  /*8100*/  ISETP.GT.U32.AND P6, PT, R0, R2, PT ;  /* 0x000000020000720c */ /* 0x000fc60003fc4070 */
[----:B------:R-:W-:Y:S01]  /*8110*/  @!P1 IMAD.IADD R7, R7, 0x1, -R0 ;  /* 0x0000000107079824 */ /* 0x000fe200078e0a00 */
[----:B------:R-:W-:Y:S02]  /*8120*/  IABS R9, R32 ;  /* 0x0000002000097213 */ /* 0x000fe40000000000 */
[----:B------:R-:W-:Y:S01]  /*8130*/  ISETP.GT.U32.AND P1, PT, R0, R10, PT ;  /* 0x0000000a0000720c */ /* 0x000fe20003f24070 */
[----:B------:R-:W-:Y:S02]  /*8140*/  IMAD.MOV.U32 R30, RZ, RZ, R25 ;  /* 0x000000ffff1e7224 */ /* 0x000fe400078e0019 */
[----:B------:R-:W-:Y:S02]  /*8150*/  IMAD.MOV.U32 R25, RZ, RZ, R13 ;  /* 0x000000ffff197224 */ /* 0x000fe400078e000d */
[----:B------:R-:W-:-:S04]  /*8160*/  IMAD.HI.U32 R13, R4, R9, RZ ;  /* 0x00000009040d7227 */ /* 0x000fc800078e00ff */
[----:B------:R-:W-:Y:S02]  /*8170*/  IMAD.MOV R13, RZ, RZ, -R13 ;  /* 0x000000ffff0d7224 */ /* 0x000fe400078e0a0d */
[--C-:B------:R-:W-:Y:S02]  /*8180*/  @!P6 IMAD.IADD R2, R2, 0x1, -R0.reuse ;  /* 0x000000010202e824 */ /* 0x100fe400078e0a00 */
[----:B------:R-:W-:Y:S02]  /*8190*/  IMAD R9, R0, R13, R9 ;  /* 0x0000000d00097224 */ /* 0x000fe400078e0209 */
[----:B------:R-:W-:Y:S01]  /*81a0*/  @!P1 IMAD.IADD R10, R10, 0x1, -R0 ;  /* 0x000000010a0a9824 */ /* 0x000fe200078e0a00 */
[C---:B------:R-:W-:Y:S01]  /*81b0*/  ISETP.GT.U32.AND P1, PT, R0.reuse, R2, PT ;  /* 0x000000020000720c */ /* 0x040fe20003f24070 */
[----:B------:R-:W-:Y:S01]  /*81c0*/  IMAD.MOV.U32 R32, RZ, RZ, R7 ;  /* 0x000000ffff207224 */ /* 0x000fe200078e0007 */
[----:B------:R-:W-:Y:S01]  /*81d0*/  IABS R11, R34 ;  /* 0x00000022000b7213 */ /* 0x000fe20000000000 */
[----:B------:R0:W-:Y:S01]  /*81e0*/  STL [R1+0x70], R12 ;  /* 0x0000700c01007387 */ /* 0x0001e20000100800 */
[----:B------:R-:W-:Y:S01]  /*81f0*/  ISETP.GT.U32.AND P6, PT, R0, R9, PT ;  /* 0x000000090000720c */ /* 0x000fe20003fc4070 */
[----:B------:R-:W-:-:S02]  /*8200*/  @!P4 IMAD.MOV R32, RZ, RZ, -R32 ;  /* 0x000000ffff20c224 */ /* 0x000fc400078e0a20 */
[----:B------:R2:W-:Y:S01]  /*8210*/  STL [R1+0x6c], R31 ;  /* 0x00006c1f01007387 */ /* 0x0005e20000100800 */
[----:B------:R-:W-:Y:S02]  /*8220*/  IABS R8, R35 ;  /* 0x0000002300087213 */ /* 0x000fe40000000000 */
[----:B------:R-:W-:Y:S02]  /*8230*/  ISETP.GT.U32.AND P4, PT, R0, R10, PT ;  /* 0x0000000a0000720c */ /* 0x000fe40003f84070 */
[----:B0-----:R-:W-:Y:S01]  /*8240*/  IABS R12, R33 ;  /* 0x00000021000c7213 */ /* 0x001fe20000000000 */
[----:B--2---:R-:W-:Y:S02]  /*8250*/  IMAD.MOV.U32 R31, RZ, RZ, R30 ;  /* 0x000000ffff1f7224 */ /* 0x004fe400078e001e */
[----:B------:R-:W-:Y:S02]  /*8260*/  IMAD.MOV.U32 R30, RZ, RZ, R14 ;  /* 0x000000ffff1e7224 */ /* 0x000fe400078e000e */
[C---:B------:R-:W-:Y:S01]  /*8270*/  IMAD.HI.U32 R14, R4.reuse, R11, RZ ;  /* 0x0000000b040e7227 */ /* 0x040fe200078e00ff */
[----:B------:R0:W-:Y:S03]  /*8280*/  STL [R1+0x68], R32 ;  /* 0x0000682001007387 */ /* 0x0001e60000100800 */
[----:B------:R-:W-:-:S04]  /*8290*/  IMAD.HI.U32 R13, R4, R8, RZ ;  /* 0x00000008040d7227 */ /* 0x000fc800078e00ff */
[----:B------:R-:W-:Y:S02]  /*82a0*/  IMAD.MOV R14, RZ, RZ, -R14 ;  /* 0x000000ffff0e7224 */ /* 0x000fe400078e0a0e */
[----:B------:R-:W-:Y:S02]  /*82b0*/  @!P1 IMAD.IADD R2, R2, 0x1, -R0 ;  /* 0x0000000102029824 */ /* 0x000fe400078e0a00 */
[----:B0-----:R-:W-:Y:S02]  /*82c0*/  IMAD.MOV.U32 R32, RZ, RZ, R31 ;  /* 0x000000ffff207224 */ /* 0x001fe400078e001f */
[----:B------:R-:W-:-:S04]  /*82d0*/  IMAD.HI.U32 R5, R4, R12, RZ ;  /* 0x0000000c04057227 */ /* 0x000fc800078e00ff */
[----:B------:R-:W-:Y:S02]  /*82e0*/  IMAD.MOV.U32 R31, RZ, RZ, R17 ;  /* 0x000000ffff1f7224 */ /* 0x000fe400078e0011 */
[----:B------:R-:W-:Y:S02]  /*82f0*/  IMAD.MOV.U32 R17, RZ, RZ, R29 ;  /* 0x000000ffff117224 */ /* 0x000fe400078e001d */
[----:B------:R-:W-:Y:S02]  /*8300*/  IMAD.MOV.U32 R29, RZ, RZ, R61 ;  /* 0x000000ffff1d7224 */ /* 0x000fe400078e003d */
[----:B------:R-:W-:Y:S02]  /*8310*/  IMAD.MOV R13, RZ, RZ, -R13 ;  /* 0x000000ffff0d7224 */ /* 0x000fe400078e0a0d */
[----:B------:R-:W-:Y:S02]  /*8320*/  IMAD R11, R0, R14, R11 ;  /* 0x0000000e000b7224 */ /* 0x000fe400078e020b */
[----:B------:R-:W-:-:S02]  /*8330*/  @!P6 IMAD.IADD R9, R9, 0x1, -R0 ;  /* 0x000000010909e824 */ /* 0x000fc400078e0a00 */
[----:B------:R-:W-:Y:S02]  /*8340*/  IMAD.MOV.U32 R61, RZ, RZ, R2 ;  /* 0x000000ffff3d7224 */ /* 0x000fe400078e0002 */
[----:B------:R-:W-:Y:S01]  /*8350*/  IMAD.MOV R5, RZ, RZ, -R5 ;  /* 0x000000ffff057224 */ /* 0x000fe200078e0a05 */
[C---:B------:R-:W-:Y:S01]  /*8360*/  ISETP.GT.U32.AND P6, PT, R0.reuse, R9, PT ;  /* 0x000000090000720c */ /* 0x040fe20003fc4070 */
[C---:B------:R-:W-:Y:S02]  /*8370*/  IMAD R8, R0.reuse, R13, R8 ;  /* 0x0000000d00087224 */ /* 0x040fe400078e0208 */
[----:B------:R-:W-:Y:S01]  /*8380*/  @!P3 IMAD.MOV R61, RZ, RZ, -R61 ;  /* 0x000000ffff3db224 */ /* 0x000fe200078e0a3d */
[C---:B------:R-:W-:Y:S01]  /*8390*/  ISETP.GT.U32.AND P3, PT, R0.reuse, R11, PT ;  /* 0x0000000b0000720c */ /* 0x040fe20003f64070 */
[----:B------:R-:W-:Y:S01]  /*83a0*/  IMAD R12, R0, R5, R12 ;  /* 0x00000005000c7224 */ /* 0x000fe200078e020c */
[----:B------:R-:W-:Y:S01]  /*83b0*/  IABS R14, R37 ;  /* 0x00000025000e7213 */ /* 0x000fe20000000000 */
[----:B------:R-:W-:Y:S01]  /*83c0*/  IMAD.HI.U32 R5, R4, R6, RZ ;  /* 0x0000000604057227 */ /* 0x000fe200078e00ff */
[----:B------:R-:W-:-:S03]  /*83d0*/  IABS R13, R39 ;  /* 0x00000027000d7213 */ /* 0x000fc60000000000 */
[----:B------:R-:W-:Y:S01]  /*83e0*/  @!P4 IMAD.IADD R10, R10, 0x1, -R0 ;  /* 0x000000010a0ac824 */ /* 0x000fe200078e0a00 */
[C---:B------:R-:W-:Y:S01]  /*83f0*/  ISETP.GT.U32.AND P4, PT, R0.reuse, R8, PT ;  /* 0x000000080000720c */ /* 0x040fe20003f84070 */
[----:B------:R-:W-:Y:S01]  /*8400*/  IMAD.MOV R5, RZ, RZ, -R5 ;  /* 0x000000ffff057224 */ /* 0x000fe200078e0a05 */
[C---:B------:R-:W-:Y:S01]  /*8410*/  ISETP.GT.U32.AND P1, PT, R0.reuse, R12, PT ;  /* 0x0000000c0000720c */ /* 0x040fe20003f24070 */
[----:B------:R-:W-:Y:S01]  /*8420*/  IMAD.MOV.U32 R7, RZ, RZ, R14 ;  /* 0x000000ffff077224 */ /* 0x000fe200078e000e */
[----:B------:R-:W-:Y:S01]  /*8430*/  ISETP.GE.AND P2, PT, R33, RZ, PT ;  /* 0x000000ff2100720c */ /* 0x000fe20003f46270 */
[----:B------:R-:W-:Y:S02]  /*8440*/  IMAD.MOV.U32 R33, RZ, RZ, R25 ;  /* 0x000000ffff217224 */ /* 0x000fe400078e0019 */
[----:B------:R-:W-:Y:S02]  /*8450*/  IMAD R6, R0, R5, R6 ;  /* 0x0000000500067224 */ /* 0x000fe400078e0206 */
[----:B------:R-:W-:-:S02]  /*8460*/  IMAD.MOV.U32 R25, RZ, RZ, R19 ;  /* 0x000000ffff197224 */ /* 0x000fc400078e0013 */
[----:B----4-:R-:W-:Y:S02]  /*8470*/  IMAD.MOV.U32 R19, RZ, RZ, R15 ;  /* 0x000000ffff137224 */ /* 0x010fe400078e000f */
[----:B------:R-:W-:-:S04]  /*8480*/  IMAD.HI.U32 R2, R4, R13, RZ ;  /* 0x0000000d04027227 */ /* 0x000fc800078e00ff */
[----:B------:R-:W-:-:S04]  /*8490*/  IMAD.HI.U32 R15, R4, R7, RZ ;  /* 0x00000007040f7227 */ /* 0x000fc800078e00ff */
[--C-:B------:R-:W-:Y:S01]  /*84a0*/  @!P6 IMAD.IADD R9, R9, 0x1, -R0.reuse ;  /* 0x000000010909e824 */ /* 0x100fe200078e0a00 */
[----:B------:R-:W-:Y:S01]  /*84b0*/  ISETP.GT.U32.AND P6, PT, R0, R6, PT ;  /* 0x000000060000720c */ /* 0x000fe20003fc4070 */
[----:B------:R-:W-:Y:S02]  /*84c0*/  @!P3 IMAD.IADD R11, R11, 0x1, -R0 ;  /* 0x000000010b0bb824 */ /* 0x000fe400078e0a00 */
[----:B------:R-:W-:Y:S02]  /*84d0*/  IMAD.MOV R2, RZ, RZ, -R2 ;  /* 0x000000ffff027224 */ /* 0x000fe400078e0a02 */
[----:B------:R-:W-:Y:S02]  /*84e0*/  IMAD.MOV R15, RZ, RZ, -R15 ;  /* 0x000000ffff0f7224 */ /* 0x000fe400078e0a0f */
[----:B------:R-:W-:Y:S01]  /*84f0*/  @!P4 IMAD.IADD R8, R8, 0x1, -R0 ;  /* 0x000000010808c824 */ /* 0x000fe200078e0a00 */
[C---:B------:R-:W-:Y:S01]  /*8500*/  ISETP.GT.U32.AND P4, PT, R0.reuse, R11, PT ;  /* 0x0000000b0000720c */ /* 0x040fe20003f84070 */
[----:B------:R-:W-:-:S02]  /*8510*/  IMAD R2, R0, R2, R13 ;  /* 0x0000000200027224 */ /* 0x000fc400078e020d */
[--C-:B------:R-:W-:Y:S02]  /*8520*/  @!P1 IMAD.IADD R12, R12, 0x1, -R0.reuse ;  /* 0x000000010c0c9824 */ /* 0x100fe400078e0a00 */
[C---:B------:R-:W-:Y:S02]  /*8530*/  IMAD R7, R0.reuse, R15, R7 ;  /* 0x0000000f00077224 */ /* 0x040fe400078e0207 */
[----:B------:R-:W-:Y:S01]  /*8540*/  IMAD.MOV.U32 R13, RZ, RZ, R9 ;  /* 0x000000ffff0d7224 */ /* 0x000fe200078e0009 */
[----:B------:R-:W-:Y:S02]  /*8550*/  IABS R5, R38 ;  /* 0x0000002600057213 */ /* 0x000fe40000000000 */
[C---:B------:R-:W-:Y:S01]  /*8560*/  ISETP.GT.U32.AND P3, PT, R0.reuse, R12, PT ;  /* 0x0000000c0000720c */ /* 0x040fe20003f64070 */
[----:B------:R-:W-:Y:S01]  /*8570*/  @!P0 IMAD.MOV R13, RZ, RZ, -R13 ;  /* 0x000000ffff0d8224 */ /* 0x000fe200078e0a0d */
[----:B------:R-:W-:Y:S01]  /*8580*/  ISETP.GT.U32.AND P0, PT, R0, R7, PT ;  /* 0x000000070000720c */ /* 0x000fe20003f04070 */
[----:B------:R-:W-:Y:S01]  /*8590*/  @!P6 IMAD.IADD R6, R6, 0x1, -R0 ;  /* 0x000000010606e824 */ /* 0x000fe200078e0a00 */
[----:B------:R-:W-:Y:S01]  /*85a0*/  ISETP.GT.U32.AND P6, PT, R0, R8, PT ;  /* 0x000000080000720c */ /* 0x000fe20003fc4070 */
[----:B------:R-:W-:Y:S01]  /*85b0*/  IMAD.HI.U32 R14, R4, R5, RZ ;  /* 0x00000005040e7227 */ /* 0x000fe200078e00ff */
[----:B------:R-:W-:Y:S01]  /*85c0*/  ISETP.GE.AND P1, PT, R34, RZ, PT ;  /* 0x000000ff2200720c */ /* 0x000fe20003f26270 */
[----:B------:R0:W-:Y:S02]  /*85d0*/  STL [R1+0x64], R61 ;  /* 0x0000643d01007387 */ /* 0x0001e40000100800 */
[----:B------:R-:W-:-:S02]  /*85e0*/  @!P5 IMAD.MOV R10, RZ, RZ, -R10 ;  /* 0x000000ffff0ad224 */ /* 0x000fc400078e0a0a */
[----:B------:R-:W-:Y:S01]  /*85f0*/  @!P4 IMAD.IADD R11, R11, 0x1, -R0 ;  /* 0x000000010b0bc824 */ /* 0x000fe200078e0a00 */
[----:B------:R-:W-:Y:S01]  /*8600*/  ISETP.GE.AND P4, PT, R35, RZ, PT ;  /* 0x000000ff2300720c */ /* 0x000fe20003f86270 */
[----:B------:R-:W-:Y:S01]  /*8610*/  IMAD.MOV R14, RZ, RZ, -R14 ;  /* 0x000000ffff0e7224 */ /* 0x000fe200078e0a0e */
[----:B-----5:R-:W-:Y:S01]  /*8620*/  IABS R9, R40 ;  /* 0x0000002800097213 */ /* 0x020fe20000000000 */
[----:B0-----:R-:W2:Y:S02]  /*8630*/  LDL.LU R61, [R1+0x58b8] ;  /* 0x0058b800013d7983 */ /* 0x001ea40000300800 */
[----:B------:R-:W-:Y:S02]  /*8640*/  IMAD R5, R0, R14, R5 ;  /* 0x0000000e00057224 */ /* 0x000fe400078e0205 */
[----:B------:R-:W3:Y:S01]  /*8650*/  LDL.LU R34, [R1+0xe0] ;  /* 0x0000e00001227983 */ /* 0x000ee20000300800 */
[----:B------:R-:W-:-:S03]  /*8660*/  @!P3 IMAD.IADD R12, R12, 0x1, -R0 ;  /* 0x000000010c0cb824 */ /* 0x000fc600078e0a00 */
[----:B------:R-:W4:Y:S01]  /*8670*/  LDL.LU R15, [R1+0x30] ;  /* 0x00003000010f7983 */ /* 0x000f220000300800 */
[----:B------:R-:W-:-:S03]  /*8680*/  @!P0 IMAD.IADD R7, R7, 0x1, -R0 ;  /* 0x0000000107078824 */ /* 0x000fc600078e0a00 */
[----:B------:R0:W-:Y:S04]  /*8690*/  STL [R1+0x60], R10 ;  /* 0x0000600a01007387 */ /* 0x0001e80000100800 */
[----:B------:R5:W-:Y:S01]  /*86a0*/  STL [R1+0x5c], R13 ;  /* 0x00005c0d01007387 */ /* 0x000be20000100800 */
[----:B------:R-:W-:Y:S01]  /*86b0*/  @!P6 IMAD.IADD R8, R8, 0x1, -R0 ;  /* 0x000000010808e824 */ /* 0x000fe200078e0a00 */
[----:B------:R-:W-:Y:S01]  /*86c0*/  ISETP.GT.U32.AND P3, PT, R0, R5, PT ;  /* 0x000000050000720c */ /* 0x000fe20003f64070 */
[----:B------:R-:W-:Y:S01]  /*86d0*/  @!P2 IMAD.MOV R12, RZ, RZ, -R12 ;  /* 0x000000ffff0ca224 */ /* 0x000fe200078e0a0c */
[----:B0-----:R-:W-:Y:S01]  /*86e0*/  IABS R10, R41 ;  /* 0x00000029000a7213 */ /* 0x001fe20000000000 */
[----:B-----5:R-:W-:Y:S01]  /*86f0*/  IMAD.HI.U32 R13, R4, R9, RZ ;  /* 0x00000009040d7227 */ /* 0x020fe200078e00ff */
[----:B------:R-:W-:-:S03]  /*8700*/  ISETP.GT.U32.AND P2, PT, R0, R7, PT ;  /* 0x000000070000720c */ /* 0x000fc60003f44070 */
[----:B------:R-:W-:Y:S02]  /*8710*/  IMAD.MOV R14, RZ, RZ, -R13 ;  /* 0x000000ffff0e7224 */ /* 0x000fe400078e0a0d */
[----:B------:R-:W-:-:S04]  /*8720*/  IMAD.HI.U32 R13, R4, R10, RZ ;  /* 0x0000000a040d7227 */ /* 0x000fc800078e00ff */
[----:B------:R-:W-:Y:S02]  /*8730*/  @!P1 IMAD.MOV R11, RZ, RZ, -R11 ;  /* 0x000000ffff0b9224 */ /* 0x000fe400078e0a0b */
[----:B------:R-:W-:Y:S01]  /*8740*/  @!P4 IMAD.MOV R8, RZ, RZ, -R8 ;  /* 0x000000ffff08c224 */ /* 0x000fe200078e0a08 */
[----:B------:R-:W-:Y:S01]  /*8750*/  STL [R1+0x58], R12 ;  /* 0x0000580c01007387 */ /* 0x000fe20000100800 */
[C---:B------:R-:W-:Y:S02]  /*8760*/  IMAD R9, R0.reuse, R14, R9 ;  /* 0x0000000e00097224 */ /* 0x040fe400078e0209 */
[----:B------:R-:W-:Y:S01]  /*8770*/  IMAD.MOV R13, RZ, RZ, -R13 ;  /* 0x000000ffff0d7224 */ /* 0x000fe200078e0a0d */
[C---:B------:R-:W-:Y:S01]  /*8780*/  ISETP.GT.U32.AND P5, PT, R0.reuse, R6, PT ;  /* 0x000000060000720c */ /* 0x040fe20003fa4070 */
[----:B------:R-:W-:Y:S01]  /*8790*/  STL [R1+0x54], R11 ;  /* 0x0000540b01007387 */ /* 0x000fe20000100800 */
[----:B------:R-:W-:-:S03]  /*87a0*/  ISETP.GT.U32.AND P4, PT, R0, R9, PT ;  /* 0x000000090000720c */ /* 0x000fc60003f84070 */
[----:B------:R0:W-:Y:S01]  /*87b0*/  STL [R1+0x50], R8 ;  /* 0x0000500801007387 */ /* 0x0001e20000100800 */
[C---:B------:R-:W-:Y:S01]  /*87c0*/  ISETP.GT.U32.AND P6, PT, R0.reuse, R2, PT ;  /* 0x000000020000720c */ /* 0x040fe20003fc4070 */
[--C-:B------:R-:W-:Y:S02]  /*87d0*/  @!P3 IMAD.IADD R5, R5, 0x1, -R0.reuse ;  /* 0x000000010505b824 */ /* 0x100fe400078e0a00 */
[----:B------:R-:W-:Y:S02]  /*87e0*/  @!P2 IMAD.IADD R7, R7, 0x1, -R0 ;  /* 0x000000010707a824 */ /* 0x000fe400078e0a00 */
[C---:B0-----:R-:W-:Y:S01]  /*87f0*/  IMAD R8, R0.reuse, R13, R10 ;  /* 0x0000000d00087224 */ /* 0x041fe200078e020a */
[----:B------:R-:W-:-:S04]  /*8800*/  ISETP.GT.U32.AND P1, PT, R0, R5, PT ;  /* 0x000000050000720c */ /* 0x000fc80003f24070 */
[----:B------:R-:W-:Y:S01]  /*8810*/  ISETP.GT.U32.AND P2, PT, R0, R8, PT ;  /* 0x000000080000720c */ /* 0x000fe20003f44070 */
[--C-:B------:R-:W-:Y:S01]  /*8820*/  @!P5 IMAD.IADD R6, R6, 0x1, -R0.reuse ;  /* 0x000000010606d824 */ /* 0x100fe200078e0a00 */
[----:B------:R-:W-:Y:S01]  /*8830*/  ISETP.GE.AND P5, PT, R36, RZ, PT ;  /* 0x000000ff2400720c */ /* 0x000fe20003fa6270 */
[--C-:B------:R-:W-:Y:S01]  /*8840*/  @!P4 IMAD.IADD R9, R9, 0x1, -R0.reuse ;  /* 0x000000010909c824 */ /* 0x100fe200078e0a00 */
[----:B------:R-:W-:Y:S01]  /*8850*/  ISETP.GE.AND P0, PT, R37, RZ, PT ;  /* 0x000000ff2500720c */ /* 0x000fe20003f06270 */
[--C-:B------:R-:W-:Y:S01]  /*8860*/  @!P6 IMAD.IADD R2, R2, 0x1, -R0.reuse ;  /* 0x000000010202e824 */ /* 0x100fe200078e0a00 */
[----:B------:R-:W-:Y:S02]  /*8870*/  ISETP.GE.AND P3, PT, R38, RZ, PT ;  /* 0x000000ff2600720c */ /* 0x000fe40003f66270 */
[----:B------:R-:W-:Y:S01]  /*8880*/  IABS R12, R44 ;  /* 0x0000002c000c7213 */ /* 0x000fe20000000000 */
[----:B------:R-:W-:-:S04]  /*8890*/  @!P1 IMAD.IADD R5, R5, 0x1, -R0 ;  /* 0x0000000105059824 */ /* 0x000fc800078e0a00 */
[----:B------:R-:W-:Y:S01]  /*88a0*/  @!P2 IMAD.IADD R8, R8, 0x1, -R0 ;  /* 0x000000010808a824 */ /* 0x000fe200078e0a00 */
[C---:B------:R-:W-:Y:S02]  /*88b0*/  ISETP.GT.U32.AND P2, PT, R0.reuse, R9, PT ;  /* 0x000000090000720c */ /* 0x040fe40003f44070 */
[----:B------:R-:W-:Y:S01]  /*88c0*/  ISETP.GT.U32.AND P6, PT, R0, R2, PT ;  /* 0x000000020000720c */ /* 0x000fe20003fc4070 */
[----:B------:R-:W-:Y:S02]  /*88d0*/  IMAD.MOV.U32 R13, RZ, RZ, R7 ;  /* 0x000000ffff0d7224 */ /* 0x000fe400078e0007 */
[----:B------:R-:W-:Y:S01]  /*88e0*/  @!P5 IMAD.MOV R6, RZ, RZ, -R6 ;  /* 0x000000ffff06d224 */ /* 0x000fe200078e0a06 */
[----:B------:R-:W-:Y:S01]  /*88f0*/  ISETP.GE.AND P5, PT, R39, RZ, PT ;  /* 0x000000ff2700720c */ /* 0x000fe20003fa6270 */
[----:B------:R-:W-:Y:S01]  /*8900*/  IMAD.MOV.U32 R7, RZ, RZ, R12 ;  /* 0x000000ffff077224 */ /* 0x000fe200078e000c */
[----:B------:R-:W-:Y:S01]  /*8910*/  ISETP.GE.AND P1, PT, R40, RZ, PT ;  /* 0x000000ff2800720c */ /* 0x000fe20003f26270 */
[----:B------:R-:W-:-:S02]  /*8920*/  IMAD.MOV.U32 R12, RZ, RZ, R5 ;  /* 0x000000ffff0c7224 */ /* 0x000fc400078e0005 */
[----:B------:R-:W-:Y:S02]  /*8930*/  @!P0 IMAD.MOV R13, RZ, RZ, -R13 ;  /* 0x000000ffff0d8224 */ /* 0x000fe400078e0a0d */
[----:B------:R-:W-:Y:S01]  /*8940*/  @!P3 IMAD.MOV R12, RZ, RZ, -R12 ;  /* 0x000000ffff0cb224 */ /* 0x000fe200078e0a0c */
[----:B------:R-:W-:Y:S01]  /*8950*/  STL [R1+0x4c], R6 ;  /* 0x00004c0601007387 */ /* 0x000fe20000100800 */
[--C-:B------:R-:W-:Y:S02]  /*8960*/  @!P2 IMAD.IADD R9, R9, 0x1, -R0.reuse ;  /* 0x000000010909a824 */ /* 0x100fe400078e0a00 */
[----:B------:R-:W-:Y:S01]  /*8970*/  @!P6 IMAD.IADD R2, R2, 0x1, -R0 ;  /* 0x000000010202e824 */ /* 0x000fe200078e0a00 */
[----:B------:R-:W-:Y:S04]  /*8980*/  STL [R1+0x48], R13 ;  /* 0x0000480d01007387 */ /* 0x000fe80000100800 */
[----:B------:R0:W-:Y:S01]  /*8990*/  STL [R1+0x44], R12 ;  /* 0x0000440c01007387 */ /* 0x0001e20000100800 */
[----:B------:R-:W-:-:S02]  /*89a0*/  @!P5 IMAD.MOV R2, RZ, RZ, -R2 ;  /* 0x000000ffff02d224 */ /* 0x000fc400078e0a02 */
[----:B0-----:R-:W-:-:S04]  /*89b0*/  IMAD.MOV.U32 R12, RZ, RZ, R9 ;  /* 0x000000ffff0c7224 */ /* 0x001fc800078e0009 */
[----:B------:R-:W-:Y:S01]  /*89c0*/  @!P1 IMAD.MOV R12, RZ, RZ, -R12 ;  /* 0x000000ffff0c9224 */ /* 0x000fe200078e0a0c */
[----:B------:R0:W-:Y:S01]  /*89d0*/  STL [R1+0x40], R2 ;  /* 0x0000400201007387 */ /* 0x0001e20000100800 */
[----:B------:R-:W-:-:S03]  /*89e0*/  ISETP.GE.AND P6, PT, R41, RZ, PT ;  /* 0x000000ff2900720c */ /* 0x000fc60003fc6270 */
[----:B------:R-:W-:Y:S04]  /*89f0*/  STL [R1+0x3c], R12 ;  /* 0x00003c0c01007387 */ /* 0x000fe80000100800 */
[----:B------:R-:W5:Y:S01]  /*8a00*/  LDL.LU R41, [R1] ;  /* 0x0000000001297983 */ /* 0x000f620000300800 */
[----:B------:R-:W-:-:S05]  /*8a10*/  IABS R11, R42 ;  /* 0x0000002a000b7213 */ /* 0x000fca0000000000 */
[----:B------:R-:W-:-:S04]  /*8a20*/  IMAD.HI.U32 R6, R4, R11, RZ ;  /* 0x0000000b04067227 */ /* 0x000fc800078e00ff */
[----:B------:R-:W-:-:S04]  /*8a30*/  IMAD.MOV R6, RZ, RZ, -R6 ;  /* 0x000000ffff067224 */ /* 0x000fc800078e0a06 */
[----:B------:R-:W-:-:S05]  /*8a40*/  IMAD R6, R0, R6, R11 ;  /* 0x0000000600067224 */ /* 0x000fca00078e020b */
[C---:B------:R-:W-:Y:S02]  /*8a50*/  ISETP.GT.U32.AND P3, PT, R0.reuse, R6, PT ;  /* 0x000000060000720c */ /* 0x040fe40003f64070 */
[----:B------:R-:W-:Y:S02]  /*8a60*/  IABS R10, R43 ;  /* 0x0000002b000a7213 */ /* 0x000fe40000000000 */
[----:B------:R-:W-:-:S03]  /*8a70*/  ISETP.GT.U32.AND P0, PT, R0, R8, PT ;  /* 0x000000080000720c */ /* 0x000fc60003f04070 */
[----:B------:R-:W-:-:S06]  /*8a80*/  IMAD.HI.U32 R11, R4, R10, RZ ;  /* 0x0000000a040b7227 */ /* 0x000fcc00078e00ff */
[----:B------:R-:W-:Y:S02]  /*8a90*/  @!P3 IMAD.IADD R6, R6, 0x1, -R0 ;  /* 0x000000010606b824 */ /* 0x000fe400078e0a00 */
[----:B------:R-:W-:Y:S02]  /*8aa0*/  IMAD.MOV R11, RZ, RZ, -R11 ;  /* 0x000000ffff0b7224 */ /* 0x000fe400078e0a0b */
[----:B------:R-:W-:Y:S01]  /*8ab0*/  IMAD.HI.U32 R5, R4, R7, RZ ;  /* 0x0000000704057227 */ /* 0x000fe200078e00ff */
[C---:B------:R-:W-:Y:S02]  /*8ac0*/  ISETP.GT.U32.AND P1, PT, R0.reuse, R6, PT ;  /* 0x000000060000720c */ /* 0x040fe40003f24070 */
[----:B------:R-:W-:Y:S01]  /*8ad0*/  IABS R9, R45 ;  /* 0x0000002d00097213 */ /* 0x000fe20000000000 */
[----:B0-----:R-:W-:Y:S02]  /*8ae0*/  IMAD R2, R0, R11, R10 ;  /* 0x0000000b00027224 */ /* 0x001fe400078e020a */
[----:B------:R-:W-:-:S02]  /*8af0*/  @!P0 IMAD.IADD R8, R8, 0x1, -R0 ;  /* 0x0000000108088824 */ /* 0x000fc400078e0a00 */
[----:B------:R-:W-:Y:S02]  /*8b00*/  IMAD.MOV R5, RZ, RZ, -R5 ;  /* 0x000000ffff057224 */ /* 0x000fe400078e0a05 */
[----:B------:R-:W-:Y:S01]  /*8b10*/  @!P6 IMAD.MOV R8, RZ, RZ, -R8 ;  /* 0x000000ffff08e224 */ /* 0x000fe200078e0a08 */
[----:B------:R-:W-:Y:S01]  /*8b20*/  ISETP.GT.U32.AND P6, PT, R0, R2, PT ;  /* 0x000000020000720c */ /* 0x000fe20003fc4070 */
[----:B------:R-:W-:-:S04]  /*8b30*/  IMAD.HI.U32 R13, R4, R9, RZ ;  /* 0x00000009040d7227 */ /* 0x000fc800078e00ff */
[----:B------:R-:W-:Y:S02]  /*8b40*/  IMAD R10, R0, R5, R7 ;  /* 0x00000005000a7224 */ /* 0x000fe400078e0207 */
[----:B------:R-:W-:Y:S02]  /*8b50*/  IMAD.MOV R13, RZ, RZ, -R13 ;  /* 0x000000ffff0d7224 */ /* 0x000fe400078e0a0d */
[--C-:B------:R-:W-:Y:S01]  /*8b60*/  @!P1 IMAD.IADD R6, R6, 0x1, -R0.reuse ;  /* 0x0000000106069824 */ /* 0x100fe200078e0a00 */
[C---:B------:R-:W-:Y:S01]  /*8b70*/  ISETP.GT.U32.AND P1, PT, R0.reuse, R10, PT ;  /* 0x0000000a0000720c */ /* 0x040fe20003f24070 */
[----:B------:R-:W-:Y:S01]  /*8b80*/  IMAD R9, R0, R13, R9 ;  /* 0x0000000d00097224 */ /* 0x000fe200078e0209 */
[----:B------:R-:W-:Y:S01]  /*8b90*/  ISETP.GE.AND P4, PT, R42, RZ, PT ;  /* 0x000000ff2a00720c */ /* 0x000fe20003f86270 */
[----:B------:R-:W-:-:S03]  /*8ba0*/  @!P6 IMAD.IADD R2, R2, 0x1, -R0 ;  /* 0x000000010202e824 */ /* 0x000fc600078e0a00 */
[----:B------:R-:W-:Y:S02]  /*8bb0*/  ISETP.GT.U32.AND P6, PT, R0, R9, PT ;  /* 0x000000090000720c */ /* 0x000fe40003fc4070 */
[----:B------:R-:W-:Y:S01]  /*8bc0*/  IABS R14, R58 ;  /* 0x0000003a000e7213 */ /* 0x000fe20000000000 */
[----:B------:R-:W-:Y:S01]  /*8bd0*/  IMAD.MOV.U32 R35, RZ, RZ, R6 ;  /* 0x000000ffff237224 */ /* 0x000fe200078e0006 */
[----:B------:R0:W-:Y:S03]  /*8be0*/  STL [R1+0x28], R8 ;  /* 0x0000280801007387 */ /* 0x0001e60000100800 */
[----:B------:R-:W-:Y:S01]  /*8bf0*/  @!P1 IMAD.IADD R10, R10, 0x1, -R0 ;  /* 0x000000010a0a9824 */ /* 0x000fe200078e0a00 */
[----:B------:R-:W-:Y:S01]  /*8c00*/  ISETP.GT.U32.AND P1, PT, R0, R2, PT ;  /* 0x000000020000720c */ /* 0x000fe20003f24070 */
[----:B------:R-:W-:Y:S02]  /*8c10*/  @!P4 IMAD.MOV R35, RZ, RZ, -R35 ;  /* 0x000000ffff23c224 */ /* 0x000fe400078e0a23 */
[----:B0-----:R-:W-:-:S03]  /*8c20*/  IMAD.MOV.U32 R8, RZ, RZ, R14 ;  /* 0x000000ffff087224 */ /* 0x001fc600078e000e */
[----:B------:R-:W-:Y:S01]  /*8c30*/  STL [R1+0x24], R35 ;  /* 0x0000242301007387 */ /* 0x000fe20000100800 */
[--C-:B------:R-:W-:Y:S02]  /*8c40*/  @!P6 IMAD.IADD R9, R9, 0x1, -R0.reuse ;  /* 0x000000010909e824 */ /* 0x100fe400078e0a00 */
[----:B------:R-:W-:Y:S01]  /*8c50*/  IMAD.HI.U32 R13, R4, R8, RZ ;  /* 0x00000008040d7227 */ /* 0x000fe200078e00ff */
[----:B------:R-:W-:Y:S01]  /*8c60*/  ISETP.GE.AND P5, PT, R43, RZ, PT ;  /* 0x000000ff2b00720c */ /* 0x000fe20003fa6270 */
[----:B------:R-:W2:Y:S01]  /*8c70*/  LDL.LU R40, [R1+0x4] ;  /* 0x0000040001287983 */ /* 0x000ea20000300800 */
[C---:B------:R-:W-:Y:S01]  /*8c80*/  ISETP.GT.U32.AND P4, PT, R0.reuse, R10, PT ;  /* 0x0000000a0000720c */ /* 0x040fe20003f84070 */
[----:B------:R-:W-:Y:S01]  /*8c90*/  IMAD.MOV R13, RZ, RZ, -R13 ;  /* 0x000000ffff0d7224 */ /* 0x000fe200078e0a0d */
[----:B------:R-:W-:Y:S01]  /*8ca0*/  ISETP.GT.U32.AND P6, PT, R0, R9, PT ;  /* 0x000000090000720c */ /* 0x000fe20003fc4070 */
[----:B------:R-:W-:Y:S01]  /*8cb0*/  @!P1 IMAD.IADD R2, R2, 0x1, -R0 ;  /* 0x0000000102029824 */ /* 0x000fe200078e0a00 */
[----:B------:R-:W2:Y:S01]  /*8cc0*/  LDL.LU R38, [R1+0x8] ;  /* 0x0000080001267983 */ /* 0x000ea20000300800 */
[----:B------:R-:W-:Y:S01]  /*8cd0*/  IMAD R8, R0, R13, R8 ;  /* 0x0000000d00087224 */ /* 0x000fe200078e0208 */
[----:B------:R-:W-:Y:S01]  /*8ce0*/  ISETP.GE.AND P2, PT, R44, RZ, PT ;  /* 0x000000ff2c00720c */ /* 0x000fe20003f46270 */
[----:B------:R-:W-:Y:S01]  /*8cf0*/  IMAD.MOV.U32 R36, RZ, RZ, R2 ;  /* 0x000000ffff247224 */ /* 0x000fe200078e0002 */
[----:B------:R-:W-:-:S03]  /*8d00*/  ISETP.GE.AND P0, PT, R45, RZ, PT ;  /* 0x000000ff2d00720c */ /* 0x000fc60003f06270 */
[----:B------:R-:W-:Y:S02]  /*8d10*/  @!P5 IMAD.MOV R36, RZ, RZ, -R36 ;  /* 0x000000ffff24d224 */ /* 0x000fe400078e0a24 */
[--C-:B------:R-:W-:Y:S02]  /*8d20*/  @!P4 IMAD.IADD R10, R10, 0x1, -R0.reuse ;  /* 0x000000010a0ac824 */ /* 0x100fe400078e0a00 */
[----:B------:R-:W-:Y:S01]  /*8d30*/  @!P6 IMAD.IADD R9, R9, 0x1, -R0 ;  /* 0x000000010909e824 */ /* 0x000fe200078e0a00 */
[----:B------:R0:W-:Y:S01]  /*8d40*/  STL [R1+0x20], R36 ;  /* 0x0000202401007387 */ /* 0x0001e20000100800 */
[----:B------:R-:W-:Y:S02]  /*8d50*/  IMAD.MOV.U32 R39, RZ, RZ, R33 ;  /* 0x000000ffff277224 */ /* 0x000fe400078e0021 */
[----:B------:R-:W-:Y:S02]  /*8d60*/  IMAD.MOV.U32 R33, RZ, RZ, R24 ;  /* 0x000000ffff217224 */ /* 0x000fe400078e0018 */
[----:B0-----:R-:W-:-:S04]  /*8d70*/  IMAD.MOV.U32 R36, RZ, RZ, R10 ;  /* 0x000000ffff247224 */ /* 0x001fc800078e000a */
[----:B------:R-:W-:Y:S02]  /*8d80*/  @!P2 IMAD.MOV R36, RZ, RZ, -R36 ;  /* 0x000000ffff24a224 */ /* 0x000fe400078e0a24 */
[----:B------:R-:W-:Y:S02]  /*8d90*/  IMAD.MOV.U32 R24, RZ, RZ, R23 ;  /* 0x000000ffff187224 */ /* 0x000fe400078e0017 */
[----:B------:R-:W-:Y:S01]  /*8da0*/  IMAD.MOV.U32 R23, RZ, RZ, R22 ;  /* 0x000000ffff177224 */ /* 0x000fe200078e0016 */
[----:B------:R0:W-:Y:S01]  /*8db0*/  STL [R1+0x18], R36 ;  /* 0x0000182401007387 */ /* 0x0001e20000100800 */
[----:B------:R-:W-:Y:S02]  /*8dc0*/  IMAD.MOV.U32 R22, RZ, RZ, R29 ;  /* 0x000000ffff167224 */ /* 0x000fe400078e001d */
[----:B----4-:R-:W-:-:S04]  /*8dd0*/  IMAD.MOV.U32 R35, RZ, RZ, R15 ;  /* 0x000000ffff237224 */ /* 0x010fc800078e000f */
[----:B------:R-:W-:Y:S02]  /*8de0*/  IMAD.MOV.U32 R37, RZ, RZ, R35 ;  /* 0x000000ffff257224 */ /* 0x000fe400078e0023 */
[----:B------:R-:W-:Y:S02]  /*8df0*/  IMAD.MOV.U32 R35, RZ, RZ, R48 ;  /* 0x000000ffff237224 */ /* 0x000fe400078e0030 */
[----:B------:R-:W-:Y:S01]  /*8e00*/  IMAD.MOV.U32 R48, RZ, RZ, R26 ;  /* 0x000000ffff307224 */ /* 0x000fe200078e001a */
[----:B-----5:R-:W-:-:S05]  /*8e10*/  IABS R13, R41 ;  /* 0x00000029000d7213 */ /* 0x020fca0000000000 */
[----:B------:R-:W-:-:S04]  /*8e20*/  IMAD.HI.U32 R2, R4, R13, RZ ;  /* 0x0000000d04027227 */ /* 0x000fc800078e00ff */
[----:B------:R-:W-:-:S04]  /*8e30*/  IMAD.MOV R2, RZ, RZ, -R2 ;  /* 0x000000ffff027224 */ /* 0x000fc800078e0a02 */
[----:B------:R-:W-:Y:S02]  /*8e40*/  IMAD R2, R0, R2, R13 ;  /* 0x0000000200027224 */ /* 0x000fe400078e020d */
[----:B------:R-:W-:-:S04]  /*8e50*/  IMAD.MOV.U32 R13, RZ, RZ, R9 ;  /* 0x000000ffff0d7224 */ /* 0x000fc800078e0009 */
[----:B------:R-:W-:-:S05]  /*8e60*/  @!P0 IMAD.MOV R13, RZ, RZ, -R13 ;  /* 0x000000ffff0d8224 */ /* 0x000fca00078e0a0d */
[----:B------:R4:W-:Y:S04]  /*8e70*/  STL [R1+0x14], R13 ;  /* 0x0000140d01007387 */ /* 0x0009e80000100800 */
[----:B------:R-:W5:Y:S04]  /*8e80*/  LDL.LU R29, [R1+0x470] ;  /* 0x00047000011d7983 */ /* 0x000f680000300800 */
[----:B------:R-:W3:Y:S04]  /*8e90*/  LDL.LU R26, [R1+0x484] ;  /* 0x00048400011a7983 */ /* 0x000ee80000300800 */
[----:B0-----:R-:W3:Y:S01]  /*8ea0*/  LDL.LU R36, [R1+0x1c] ;  /* 0x00001c0001247983 */ /* 0x001ee20000300800 */
[----:B------:R-:W-:-:S02]  /*8eb0*/  IABS R12, R56 ;  /* 0x00000038000c7213 */ /* 0x000fc40000000000 */
[----:B------:R-:W-:-:S03]  /*8ec0*/  IABS R11, R57 ;  /* 0x00000039000b7213 */ /* 0x000fc60000000000 */
[----:B------:R-:W-:-:S04]  /*8ed0*/  IMAD.HI.U32 R5, R4, R12, RZ ;  /* 0x0000000c04057227 */ /* 0x000fc800078e00ff */
[----:B------:R-:W-:Y:S02]  /*8ee0*/  IMAD.MOV R5, RZ, RZ, -R5 ;  /* 0x000000ffff057224 */ /* 0x000fe400078e0a05 */
[----:B------:R-:W-:Y:S01]  /*8ef0*/  IMAD.HI.U32 R14, R4, R11, RZ ;  /* 0x0000000b040e7227 */ /* 0x000fe200078e00ff */
[----:B------:R-:W-:-:S03]  /*8f00*/  IABS R7, R59 ;  /* 0x0000003b00077213 */ /* 0x000fc60000000000 */
[----:B------:R-:W-:Y:S02]  /*8f10*/  IMAD R12, R0, R5, R12 ;  /* 0x00000005000c7224 */ /* 0x000fe400078e020c */
[----:B------:R-:W-:-:S03]  /*8f20*/  IMAD.MOV R14, RZ, RZ, -R14 ;  /* 0x000000ffff0e7224 */ /* 0x000fc600078e0a0e */
[C---:B------:R-:W-:Y:S01]  /*8f30*/  ISETP.GT.U32.AND P1, PT, R0.reuse, R12, PT ;  /* 0x0000000c0000720c */ /* 0x040fe20003f24070 */
[----:B------:R-:W-:Y:S01]  /*8f40*/  IMAD R11, R0, R14, R11 ;  /* 0x0000000e000b7224 */ /* 0x000fe200078e020b */
[----:B------:R-:W-:Y:S01]  /*8f50*/  IABS R14, R60 ;  /* 0x0000003c000e7213 */ /* 0x000fe20000000000 */
[----:B------:R-:W-:-:S03]  /*8f60*/  IMAD.HI.U32 R5, R4, R7, RZ ;  /* 0x0000000704057227 */ /* 0x000fc600078e00ff */
[C---:B------:R-:W-:Y:S01]  /*8f70*/  ISETP.GT.U32.AND P5, PT, R0.reuse, R11, PT ;  /* 0x0000000b0000720c */ /* 0x040fe20003fa4070 */
[----:B------:R-:W-:Y:S02]  /*8f80*/  IMAD.MOV.U32 R6, RZ, RZ, R14 ;  /* 0x000000ffff067224 */ /* 0x000fe400078e000e */
[----:B------:R-:W-:Y:S01]  /*8f90*/  IMAD.MOV R5, RZ, RZ, -R5 ;  /* 0x000000ffff057224 */ /* 0x000fe200078e0a05 */
[----:B------:R-:W-:Y:S01]  /*8fa0*/  ISETP.GT.U32.AND P4, PT, R0, R8, PT ;  /* 0x000000080000720c */ /* 0x000fe20003f84070 */
[----:B------:R-:W-:-:S04]  /*8fb0*/  IMAD.HI.U32 R15, R4, R6, RZ ;  /* 0x00000006040f7227 */ /* 0x000fc800078e00ff */
[----:B------:R-:W-:Y:S02]  /*8fc0*/  IMAD R7, R0, R5, R7 ;  /* 0x0000000500077224 */ /* 0x000fe400078e0207 */
[----:B------:R-:W-:Y:S02]  /*8fd0*/  IMAD.MOV R15, RZ, RZ, -R15 ;  /* 0x000000ffff0f7224 */ /* 0x000fe400078e0a0f */
[----:B------:R-:W-:Y:S01]  /*8fe0*/  @!P1 IMAD.IADD R12, R12, 0x1, -R0 ;  /* 0x000000010c0c9824 */ /* 0x000fe200078e0a00 */
[C---:B------:R-:W-:Y:S01]  /*8ff0*/  ISETP.GT.U32.AND P6, PT, R0.reuse, R7, PT ;  /* 0x000000070000720c */ /* 0x040fe20003fc4070 */
[C---:B------:R-:W-:Y:S02]  /*9000*/  IMAD R6, R0.reuse, R15, R6 ;  /* 0x0000000f00067224 */ /* 0x040fe400078e0206 */
[--C-:B------:R-:W-:Y:S01]  /*9010*/  @!P5 IMAD.IADD R11, R11, 0x1, -R0.reuse ;  /* 0x000000010b0bd824 */ /* 0x100fe200078e0a00 */
[----:B------:R-:W-:Y:S01]  /*9020*/  ISETP.GT.U32.AND P5, PT, R0, R12, PT ;  /* 0x0000000c0000720c */ /* 0x000fe20003fa4070 */
[----:B------:R-:W-:Y:S01]  /*9030*/  @!P4 IMAD.IADD R8, R8, 0x1, -R0 ;  /* 0x000000010808c824 */ /* 0x000fe200078e0a00 */
[----:B------:R-:W-:-:S02]  /*9040*/  ISETP.GT.U32.AND P0, PT, R0, R6, PT ;  /* 0x000000060000720c */ /* 0x000fc40003f04070 */
[----:B------:R-:W-:Y:S02]  /*9050*/  ISETP.GT.U32.AND P4, PT, R0, R11, PT ;  /* 0x0000000b0000720c */ /* 0x000fe40003f84070 */
[----:B------:R-:W-:Y:S02]  /*9060*/  ISETP.GE.AND P3, PT, R56, RZ, PT ;  /* 0x000000ff3800720c */ /* 0x000fe40003f66270 */
[----:B--2---:R-:W-:Y:S01]  /*9070*/  IABS R5, R61 ;  /* 0x0000003d00057213 */ /* 0x004fe20000000000 */
[----:B------:R-:W-:Y:S01]  /*9080*/  @!P6 IMAD.IADD R7, R7, 0x1, -R0 ;  /* 0x000000010707e824 */ /* 0x000fe200078e0a00 */
[----:B------:R-:W-:-:S03]  /*9090*/  ISETP.GT.U32.AND P6, PT, R0, R8, PT ;  /* 0x000000080000720c */ /* 0x000fc60003fc4070 */
[--C-:B------:R-:W-:Y:S01]  /*90a0*/  @!P5 IMAD.IADD R12, R12, 0x1, -R0.reuse ;  /* 0x000000010c0cd824 */ /* 0x100fe200078e0a00 */
[----:B------:R-:W-:Y:S01]  /*90b0*/  ISETP.GT.U32.AND P2, PT, R0, R7, PT ;  /* 0x000000070000720c */ /* 0x000fe20003f44070 */
[----:B------:R-:W-:Y:S01]  /*90c0*/  IMAD.HI.U32 R14, R4, R5, RZ ;  /* 0x00000005040e7227 */ /* 0x000fe200078e00ff */
[----:B------:R-:W-:Y:S02]  /*90d0*/  IABS R9, R40 ;  /* 0x0000002800097213 */ /* 0x000fe40000000000 */
[----:B------:R-:W-:Y:S01]  /*90e0*/  ISETP.GE.AND P1, PT, R57, RZ, PT ;  /* 0x000000ff3900720c */ /* 0x000fe20003f26270 */
[----:B------:R-:W-:Y:S02]  /*90f0*/  @!P0 IMAD.IADD R6, R6, 0x1, -R0 ;  /* 0x0000000106068824 */ /* 0x000fe400078e0a00 */
[----:B------:R-:W-:Y:S02]  /*9100*/  IMAD.MOV.U32 R42, RZ, RZ, R12 ;  /* 0x000000ffff2a7224 */ /* 0x000fe400078e000c */
[----:B------:R-:W-:Y:S01]  /*9110*/  @!P4 IMAD.IADD R11, R11, 0x1, -R0 ;  /* 0x000000010b0bc824 */ /* 0x000fe200078e0a00 */
[----:B------:R-:W-:Y:S01]  /*9120*/  ISETP.GE.AND P4, PT, R58, RZ, PT ;  /* 0x000000ff3a00720c */ /* 0x000fe20003f86270 */
[----:B------:R-:W-:-:S02]  /*9130*/  IMAD.MOV R14, RZ, RZ, -R14 ;  /* 0x000000ffff0e7224 */ /* 0x000fc400078e0a0e */
[----:B----4-:R-:W-:-:S04]  /*9140*/  IMAD.HI.U32 R13, R4, R9, RZ ;  /* 0x00000009040d7227 */ /* 0x010fc800078e00ff */
[----:B------:R-:W-:Y:S01]  /*9150*/  @!P3 IMAD.MOV R42, RZ, RZ, -R42 ;  /* 0x000000ffff2ab224 */ /* 0x000fe200078e0a2a */
[C---:B------:R-:W-:Y:S01]  /*9160*/  ISETP.GT.U32.AND P3, PT, R0.reuse, R6, PT ;  /* 0x000000060000720c */ /* 0x040fe20003f64070 */
[----:B------:R-:W-:Y:S01]  /*9170*/  IMAD R5, R0, R14, R5 ;  /* 0x0000000e00057224 */ /* 0x000fe200078e0205 */
[----:B------:R-:W-:Y:S01]  /*9180*/  IABS R10, R38 ;  /* 0x00000026000a7213 */ /* 0x000fe20000000000 */
[----:B------:R-:W-:Y:S02]  /*9190*/  IMAD.MOV R14, RZ, RZ, -R13 ;  /* 0x000000ffff0e7224 */ /* 0x000fe400078e0a0d */
[----:B------:R-:W-:Y:S02]  /*91a0*/  IMAD.MOV.U32 R15, RZ, RZ, R11 ;  /* 0x000000ffff0f7224 */ /* 0x000fe400078e000b */
[--C-:B------:R-:W-:Y:S02]  /*91b0*/  @!P6 IMAD.IADD R8, R8, 0x1, -R0.reuse ;  /* 0x000000010808e824 */ /* 0x100fe400078e0a00 */
[----:B------:R-:W-:Y:S01]  /*91c0*/  @!P2 IMAD.IADD R7, R7, 0x1, -R0 ;  /* 0x000000010707a824 */ /* 0x000fe200078e0a00 */
[----:B------:R-:W-:Y:S01]  /*91d0*/  ISETP.GE.AND P2, PT, R59, RZ, PT ;  /* 0x000000ff3b00720c */ /* 0x000fe20003f46270 */
[----:B------:R-:W-:Y:S01]  /*91e0*/  IMAD R9, R0, R14, R9 ;  /* 0x0000000e00097224 */ /* 0x000fe200078e0209 */
[----:B------:R-:W-:Y:S01]  /*91f0*/  ISETP.GE.AND P0, PT, R60, RZ, PT ;  /* 0x000000ff3c00720c */ /* 0x000fe20003f06270 */
[----:B------:R-:W-:-:S04]  /*9200*/  IMAD.HI.U32 R13, R4, R10, RZ ;  /* 0x0000000a040d7227 */ /* 0x000fc800078e00ff */
[----:B------:R-:W-:Y:S02]  /*9210*/  @!P1 IMAD.MOV R15, RZ, RZ, -R15 ;  /* 0x000000ffff0f9224 */ /* 0x000fe400078e0a0f */
[----:B------:R-:W-:Y:S01]  /*9220*/  @!P4 IMAD.MOV R8, RZ, RZ, -R8 ;  /* 0x000000ffff08c224 */ /* 0x000fe200078e0a08 */
[----:B------:R-:W-:Y:S01]  /*9230*/  ISETP.GT.U32.AND P4, PT, R0, R9, PT ;  /* 0x000000090000720c */ /* 0x000fe20003f84070 */
[----:B------:R-:W-:Y:S01]  /*9240*/  IMAD.MOV R13, RZ, RZ, -R13 ;  /* 0x000000ffff0d7224 */ /* 0x000fe200078e0a0d */
[----:B------:R-:W-:Y:S01]  /*9250*/  STL [R1+0x10], R42 ;  /* 0x0000102a01007387 */ /* 0x000fe20000100800 */
[----:B------:R-:W-:-:S03]  /*9260*/  @!P3 IMAD.IADD R6, R6, 0x1, -R0 ;  /* 0x000000010606b824 */ /* 0x000fc600078e0a00 */
[----:B------:R-:W-:Y:S04]  /*9270*/  STL [R1+0xc], R15 ;  /* 0x00000c0f01007387 */ /* 0x000fe80000100800 */
[----:B------:R0:W-:Y:S01]  /*9280*/  STL [R1+0x198], R8 ;  /* 0x0001980801007387 */ /* 0x0001e20000100800 */
[----:B------:R-:W-:Y:S02]  /*9290*/  @!P2 IMAD.MOV R7, RZ, RZ, -R7 ;  /* 0x000000ffff07a224 */ /* 0x000fe400078e0a07 */
[----:B0-----:R-:W-:Y:S02]  /*92a0*/  IMAD R8, R0, R13, R10 ;  /* 0x0000000d00087224 */ /* 0x001fe400078e020a */
[----:B------:R-:W-:-:S04]  /*92b0*/  IMAD.MOV.U32 R13, RZ, RZ, R6 ;  /* 0x000000ffff0d7224 */ /* 0x000fc800078e0006 */
[----:B------:R-:W-:Y:S01]  /*92c0*/  @!P0 IMAD.MOV R13, RZ, RZ, -R13 ;  /* 0x000000ffff0d8224 */ /* 0x000fe200078e0a0d */
[----:B------:R0:W-:Y:S01]  /*92d0*/  STL [R1+0x1c8], R7 ;  /* 0x0001c80701007387 */ /* 0x0001e20000100800 */
[----:B------:R-:W-:-:S03]  /*92e0*/  @!P4 IMAD.IADD R9, R9, 0x1, -R0 ;  /* 0x000000010909c824 */ /* 0x000fc600078e0a00 */
[----:B------:R-:W-:Y:S01]  /*92f0*/  STL [R1+0x1fc], R13 ;  /* 0x0001fc0d01007387 */ /* 0x000fe20000100800 */
[----:B---3--:R-:W-:Y:S02]  /*9300*/  IABS R11, R36 ;  /* 0x00000024000b7213 */ /* 0x008fe40000000000 */
[----:B------:R-:W-:Y:S02]  /*9310*/  ISETP.GE.AND P4, PT, R36, RZ, PT ;  /* 0x000000ff2400720c */ /* 0x000fe40003f86270 */
[----:B------:R-:W2:Y:S01]  /*9320*/  LDL.LU R36, [R1+0xbc] ;  /* 0x0000bc0001247983 */ /* 0x000ea20000300800 */
[C---:B------:R-:W-:Y:S02]  /*9330*/  ISETP.GT.U32.AND P5, PT, R0.reuse, R5, PT ;  /* 0x000000050000720c */ /* 0x040fe40003fa4070 */
[C---:B------:R-:W-:Y:S02]  /*9340*/  ISETP.GT.U32.AND P6, PT, R0.reuse, R2, PT ;  /* 0x000000020000720c */ /* 0x040fe40003fc4070 */
[----:B------:R-:W-:Y:S01]  /*9350*/  ISETP.GT.U32.AND P3, PT, R0, R8, PT ;  /* 0x000000080000720c */ /* 0x000fe20003f64070 */
[----:B------:R-:W-:Y:S01]  /*9360*/  IMAD.HI.U32 R10, R4, R11, RZ ;  /* 0x0000000b040a7227 */ /* 0x000fe200078e00ff */
[----:B------:R-:W-:Y:S01]  /*9370*/  IABS R12, R37 ;  /* 0x00000025000c7213 */ /* 0x000fe20000000000 */
[----:B------:R-:W3:Y:S06]  /*9380*/  LDL.LU R43, [R1+0xc0] ;  /* 0x0000c000012b7983 */ /* 0x000eec0000300800 */
[----:B------:R-:W-:-:S02]  /*9390*/  @!P5 IMAD.IADD R5, R5, 0x1, -R0 ;  /* 0x000000010505d824 */ /* 0x000fc400078e0a00 */
[----:B------:R-:W-:-:S03]  /*93a0*/  @!P6 IMAD.IADD R2, R2, 0x1, -R0 ;  /* 0x000000010202e824 */ /* 0x000fc600078e0a00 */
[C---:B------:R-:W-:Y:S02]  /*93b0*/  ISETP.GT.U32.AND P1, PT, R0.reuse, R5, PT ;  /* 0x000000050000720c */ /* 0x040fe40003f24070 */
[----:B------:R-:W-:Y:S02]  /*93c0*/  ISETP.GT.U32.AND P6, PT, R0, R2, PT ;  /* 0x000000020000720c */ /* 0x000fe40003fc4070 */
[----:B------:R-:W-:Y:S01]  /*93d0*/  ISETP.GE.AND P5, PT, R61, RZ, PT ;  /* 0x000000ff3d00720c */ /* 0x000fe20003fa6270 */
[----:B------:R-:W-:Y:S01]  /*93e0*/  @!P3 IMAD.IADD R8, R8, 0x1, -R0 ;  /* 0x000000010808b824 */ /* 0x000fe200078e0a00 */
[----:B------:R-:W-:Y:S01]  /*93f0*/  ISETP.GT.U32.AND P3, PT, R0, R9, PT ;  /* 0x000000090000720c */ /* 0x000fe20003f64070 */
[----:B------:R-:W-:Y:S01]  /*9400*/  IMAD.MOV R10, RZ, RZ, -R10 ;  /* 0x000000ffff0a7224 */ /* 0x000fe200078e0a0a */
[----:B------:R-:W-:Y:S01]  /*9410*/  ISETP.GE.AND P2, PT, R41, RZ, PT ;  /* 0x000000ff2900720c */ /* 0x000fe20003f46270 */
[----:B------:R-:W-:-:S04]  /*9420*/  IMAD.MOV.U32 R6, RZ, RZ, R12 ;  /* 0x000000ffff067224 */ /* 0x000fc800078e000c */
[--C-:B------:R-:W-:Y:S02]  /*9430*/  @!P1 IMAD.IADD R5, R5, 0x1, -R0.reuse ;  /* 0x0000000105059824 */ /* 0x100fe400078e0a00 */
[----:B------:R-:W-:Y:S01]  /*9440*/  @!P6 IMAD.IADD R2, R2, 0x1, -R0 ;  /* 0x000000010202e824 */ /* 0x000fe200078e0a00 */
[----:B------:R-:W-:Y:S02]  /*9450*/  ISETP.GE.AND P6, PT, R38, RZ, PT ;  /* 0x000000ff2600720c */ /* 0x000fe40003fc6270 */
[----:B------:R-:W4:Y:S01]  /*9460*/  LDL.LU R38, [R1+0xc4] ;  /* 0x0000c40001267983 */ /* 0x000f220000300800 */
[C---:B------:R-:W-:Y:S01]  /*9470*/  IMAD R10, R0.reuse, R10, R11 ;  /* 0x0000000a000a7224 */ /* 0x040fe200078e020b */
[----:B------:R-:W-:Y:S01]  /*9480*/  ISETP.GT.U32.AND P0, PT, R0, R8, PT ;  /* 0x000000080000720c */ /* 0x000fe20003f04070 */
[----:B------:R-:W-:Y:S01]  /*9490*/  IMAD.MOV.U32 R12, RZ, RZ, R5 ;  /* 0x000000ffff0c7224 */ /* 0x000fe200078e0005 */
[----:B------:R-:W-:-:S03]  /*94a0*/  ISETP.GE.AND P1, PT, R40, RZ, PT ;  /* 0x000000ff2800720c */ /* 0x000fc60003f26270 */
[----:B------:R-:W-:Y:S01]  /*94b0*/  @!P5 IMAD.MOV R12, RZ, RZ, -R12 ;  /* 0x000000ffff0cd224 */ /* 0x000fe200078e0a0c */
[----:B------:R-:W-:Y:S01]  /*94c0*/  ISETP.GT.U32.AND P5, PT, R0, R10, PT ;  /* 0x0000000a0000720c */ /* 0x000fe20003fa4070 */
[----:B------:R-:W-:Y:S01]  /*94d0*/  @!P3 IMAD.IADD R9, R9, 0x1, -R0 ;  /* 0x000000010909b824 */ /* 0x000fe200078e0a00 */
[----:B0-----:R-:W-:Y:S01]  /*94e0*/  IABS R7, R39 ;  /* 0x0000002700077213 */ /* 0x001fe20000000000 */
[----:B------:R-:W-:Y:S01]  /*94f0*/  @!P2 IMAD.MOV R2, RZ, RZ, -R2 ;  /* 0x000000ffff02a224 */ /* 0x000fe200078e0a02 */
[----:B------:R-:W-:Y:S01]  /*9500*/  ISETP.GE.AND P3, PT, R37, RZ, PT ;  /* 0x000000ff2500720c */ /* 0x000fe20003f66270 */
[----:B------:R-:W-:Y:S01]  /*9510*/  IMAD.MOV.U32 R37, RZ, RZ, R35 ;  /* 0x000000ffff257224 */ /* 0x000fe200078e0023 */
[----:B------:R-:W-:Y:S01]  /*9520*/  STL [R1+0x28c], R12 ;  /* 0x00028c0c01007387 */ /* 0x000fe20000100800 */
[----:B------:R-:W-:Y:S02]  /*9530*/  IMAD.MOV.U32 R35, RZ, RZ, R33 ;  /* 0x000000ffff237224 */ /* 0x000fe400078e0021 */
[----:B------:R-:W-:Y:S01]  /*9540*/  IMAD.HI.U32 R11, R4, R7, RZ ;  /* 0x00000007040b7227 */ /* 0x000fe200078e00ff */
[----:B------:R0:W-:Y:S03]  /*9550*/  STL [R1+0x3b4], R2 ;  /* 0x0003b40201007387 */ /* 0x0001e60000100800 */
[----:B------:R-:W-:Y:S01]  /*9560*/  @!P0 IMAD.IADD R8, R8, 0x1, -R0 ;  /* 0x0000000108088824 */ /* 0x000fe200078e0a00 */
[----:B------:R-:W-:Y:S01]  /*9570*/  ISETP.GE.AND P0, PT, R37, RZ, PT ;  /* 0x000000ff2500720c */ /* 0x000fe20003f06270 */
[----:B------:R-:W-:-:S02]  /*9580*/  @!P1 IMAD.MOV R9, RZ, RZ, -R9 ;  /* 0x000000ffff099224 */ /* 0x000fc400078e0a09 */
[----:B------:R-:W-:Y:S01]  /*9590*/  IMAD.MOV.U32 R33, RZ, RZ, R25 ;  /* 0x000000ffff217224 */ /* 0x000fe200078e0019 */
[----:B0-----:R-:W-:Y:S01]  /*95a0*/  IABS R2, R37 ;  /* 0x0000002500027213 */ /* 0x001fe20000000000 */
[----:B------:R-:W-:Y:S02]  /*95b0*/  IMAD.MOV.U32 R37, RZ, RZ, R35 ;  /* 0x000000ffff257224 */ /* 0x000fe400078e0023 */
[----:B------:R-:W-:Y:S02]  /*95c0*/  IMAD.MOV.U32 R25, RZ, RZ, R16 ;  /* 0x000000ffff197224 */ /* 0x000fe400078e0010 */
[----:B------:R-:W-:Y:S02]  /*95d0*/  IMAD.MOV R11, RZ, RZ, -R11 ;  /* 0x000000ffff0b7224 */ /* 0x000fe400078e0a0b */
[----:B-----5:R-:W-:Y:S02]  /*95e0*/  IMAD.MOV.U32 R16, RZ, RZ, R29 ;  /* 0x000000ffff107224 */ /* 0x020fe400078e001d */
[----:B------:R-:W-:Y:S01]  /*95f0*/  @!P5 IMAD.IADD R10, R10, 0x1, -R0 ;  /* 0x000000010a0ad824 */ /* 0x000fe200078e0a00 */
[----:B------:R-:W5:Y:S01]  /*9600*/  LDL.LU R29, [R1+0x184] ;  /* 0x00018400011d7983 */ /* 0x000f620000300800 */
[----:B------:R-:W-:Y:S01]  /*9610*/  IMAD.MOV.U32 R35, RZ, RZ, R34 ;  /* 0x000000ffff237224 */ /* 0x000fe200078e0022 */
[----:B------:R-:W-:-:S02]  /*9620*/  ISETP.GE.AND P5, PT, R37, RZ, PT ;  /* 0x000000ff2500720c */ /* 0x000fc40003fa6270 */
[----:B------:R-:W-:Y:S01]  /*9630*/  STL [R1+0x3bc], R9 ;  /* 0x0003bc0901007387 */ /* 0x000fe20000100800 */
[----:B------:R-:W-:Y:S01]  /*9640*/  IABS R13, R37 ;  /* 0x00000025000d7213 */ /* 0x000fe20000000000 */
[C---:B------:R-:W-:Y:S02]  /*9650*/  IMAD R7, R0.reuse, R11, R7 ;  /* 0x0000000b00077224 */ /* 0x040fe400078e0207 */
[----:B------:R-:W5:Y:S01]  /*9660*/  LDL.LU R34, [R1+0xe4] ;  /* 0x0000e40001227983 */ /* 0x000f620000300800 */
[----:B------:R-:W-:Y:S01]  /*9670*/  IMAD.MOV.U32 R14, RZ, RZ, R8 ;  /* 0x000000ffff0e7224 */ /* 0x000fe200078e0008 */
[----:B------:R-:W-:Y:S02]  /*9680*/  ISETP.GT.U32.AND P1, PT, R0, R10, PT ;  /* 0x0000000a0000720c */ /* 0x000fe40003f24070 */
[----:B------:R-:W5:Y:S01]  /*9690*/  LDL.LU R37, [R1+0xc8] ;  /* 0x0000c80001257983 */ /* 0x000f620000300800 */
[----:B------:R-:W-:-:S03]  /*96a0*/  IMAD.HI.U32 R5, R4, R6, RZ ;  /* 0x0000000604057227 */ /* 0x000fc600078e00ff */
[----:B------:R-:W5:Y:S01]  /*96b0*/  LDL.LU R42, [R1+0xcc] ;  /* 0x0000cc00012a7983 */ /* 0x000f620000300800 */
[----:B------:R-:W-:Y:S01]  /*96c0*/  @!P6 IMAD.MOV R14, RZ, RZ, -R14 ;  /* 0x000000ffff0ee224 */ /* 0x000fe200078e0a0e */
[----:B------:R-:W-:Y:S01]  /*96d0*/  ISETP.GT.U32.AND P6, PT, R0, R7, PT ;  /* 0x000000070000720c */ /* 0x000fe20003fc4070 */
[----:B------:R-:W-:Y:S01]  /*96e0*/  IMAD.HI.U32 R11, R4, R2, RZ ;  /* 0x00000002040b7227 */ /* 0x000fe200078e00ff */
[----:B------:R-:W5:Y:S03]  /*96f0*/  LDL.LU R41, [R1+0xd0] ;  /* 0x0000d00001297983 */ /* 0x000f660000300800 */
[----:B------:R-:W-:Y:S02]  /*9700*/  IMAD.MOV R5, RZ, RZ, -R5 ;  /* 0x000000ffff057224 */ /* 0x000fe400078e0a05 */
[----:B------:R-:W-:Y:S02]  /*9710*/  IMAD.MOV R11, RZ, RZ, -R11 ;  /* 0x000000ffff0b7224 */ /* 0x000fe400078e0a0b */
[----:B------:R-:W-:-:S02]  /*9720*/  IMAD R6, R0, R5, R6 ;  /* 0x0000000500067224 */ /* 0x000fc400078e0206 */
[----:B------:R-:W-:Y:S02]  /*9730*/  @!P1 IMAD.IADD R10, R10, 0x1, -R0 ;  /* 0x000000010a0a9824 */ /* 0x000fe400078e0a00 */
[C---:B------:R-:W-:Y:S01]  /*9740*/  IMAD R2, R0.reuse, R11, R2 ;  /* 0x0000000b00027224 */ /* 0x040fe200078e0202 */
[C---:B------:R-:W-:Y:S01]  /*9750*/  ISETP.GT.U32.AND P1, PT, R0.reuse, R6, PT ;  /* 0x000000060000720c */ /* 0x040fe20003f24070 */
[----:B------:R-:W-:Y:S02]  /*9760*/  @!P6 IMAD.IADD R7, R7, 0x1, -R0 ;  /* 0x000000010707e824 */ /* 0x000fe400078e0a00 */
[----:B------:R-:W-:Y:S01]  /*9770*/  IMAD.MOV.U32 R15, RZ, RZ, R10 ;  /* 0x000000ffff0f7224 */ /* 0x000fe200078e000a */
[----:B------:R-:W-:-:S03]  /*9780*/  ISETP.GT.U32.AND P6, PT, R0, R2, PT ;  /* 0x000000020000720c */ /* 0x000fc60003fc4070 */
[----:B------:R-:W-:Y:S01]  /*9790*/  @!P4 IMAD.MOV R15, RZ, RZ, -R15 ;  /* 0x000000ffff0fc224 */ /* 0x000fe200078e0a0f */
[----:B------:R0:W-:Y:S04]  /*97a0*/  STL [R1+0x3b8], R14 ;  /* 0x0003b80e01007387 */ /* 0x0001e80000100800 */
[----:B------:R0:W-:Y:S01]  /*97b0*/  STL [R1+0x3ac], R15 ;  /* 0x0003ac0f01007387 */ /* 0x0001e20000100800 */
[----:B------:R-:W-:-:S03]  /*97c0*/  @!P1 IMAD.IADD R6, R6, 0x1, -R0 ;  /* 0x0000000106069824 */ /* 0x000fc600078e0a00 */
[----:B------:R-:W5:Y:S01]  /*97d0*/  LDL.LU R40, [R1+0xd4] ;  /* 0x0000d40001287983 */ /* 0x000f620000300800 */
[----:B------:R-:W-:Y:S01]  /*97e0*/  ISETP.GT.U32.AND P1, PT, R0, R7, PT ;  /* 0x000000070000720c */ /* 0x000fe20003f24070 */
[----:B------:R-:W-:-:S04]  /*97f0*/  IMAD.HI.U32 R8, R4, R13, RZ ;  /* 0x0000000d04087227 */ /* 0x000fc800078e00ff */
[----:B------:R-:W-:Y:S01]  /*9800*/  @!P6 IMAD.IADD R2, R2, 0x1, -R0 ;  /* 0x000000010202e824 */ /* 0x000fe200078e0a00 */
[C---:B------:R-:W-:Y:S01]  /*9810*/  ISETP.GT.U32.AND P4, PT, R0.reuse, R6, PT ;  /* 0x000000060000720c */ /* 0x040fe20003f84070 */
[----:B------:R-:W-:Y:S01]  /*9820*/  IMAD.MOV R8, RZ, RZ, -R8 ;  /* 0x000000ffff087224 */ /* 0x000fe200078e0a08 */
[----:B------:R-:W-:Y:S02]  /*9830*/  ISETP.GE.AND P2, PT, R39, RZ, PT ;  /* 0x000000ff2700720c */ /* 0x000fe40003f46270 */
[C---:B------:R-:W-:Y:S01]  /*9840*/  ISETP.GT.U32.AND P6, PT, R0.reuse, R2, PT ;  /* 0x000000020000720c */ /* 0x040fe20003fc4070 */
[----:B------:R-:W-:Y:S01]  /*9850*/  IMAD R13, R0, R8, R13 ;  /* 0x00000008000d7224 */ /* 0x000fe200078e020d */
[----:B------:R-:W5:Y:S01]  /*9860*/  LDL.LU R39, [R1+0xd8] ;  /* 0x0000d80001277983 */ /* 0x000f620000300800 */
[----:B------:R-:W-:-:S03]  /*9870*/  @!P1 IMAD.IADD R7, R7, 0x1, -R0 ;  /* 0x0000000107079824 */ /* 0x000fc600078e0a00 */
[----:B------:R-:W-:Y:S01]  /*9880*/  ISETP.GT.U32.AND P1, PT, R0, R13, PT ;  /* 0x0000000d0000720c */ /* 0x000fe20003f24070 */
[----:B------:R-:W-:Y:S02]  /*9890*/  IMAD.MOV.U32 R44, RZ, RZ, R7 ;  /* 0x000000ffff2c7224 */ /* 0x000fe400078e0007 */
[----:B------:R-:W-:Y:S02]  /*98a0*/  @!P4 IMAD.IADD R6, R6, 0x1, -R0 ;  /* 0x000000010606c824 */ /* 0x000fe400078e0a00 */
[----:B------:R-:W-:Y:S02]  /*98b0*/  @!P2 IMAD.MOV R44, RZ, RZ, -R44 ;  /* 0x000000ffff2ca224 */ /* 0x000fe400078e0a2c */
[----:B------:R-:W-:Y:S02]  /*98c0*/  @!P6 IMAD.IADD R2, R2, 0x1, -R0 ;  /* 0x000000010202e824 */ /* 0x000fe400078e0a00 */
[----:B------:R-:W-:Y:S02]  /*98d0*/  @!P3 IMAD.MOV R6, RZ, RZ, -R6 ;  /* 0x000000ffff06b224 */ /* 0x000fe400078e0a06 */
[----:B------:R-:W-:Y:S01]  /*98e0*/  @!P0 IMAD.MOV R2, RZ, RZ, -R2 ;  /* 0x000000ffff028224 */ /* 0x000fe200078e0a02 */
[----:B------:R-:W-:Y:S01]  /*98f0*/  STL [R1+0x3b0], R44 ;  /* 0x0003b02c01007387 */ /* 0x000fe20000100800 */
[----:B------:R-:W-:-:S03]  /*9900*/  @!P1 IMAD.IADD R13, R13, 0x1, -R0 ;  /* 0x000000010d0d9824 */ /* 0x000fc600078e0a00 */
[----:B------:R-:W-:Y:S04]  /*9910*/  STL [R1+0x310], R6 ;  /* 0x0003100601007387 */ /* 0x000fe80000100800 */
[----:B------:R-:W-:Y:S01]  /*9920*/  STL [R1+0x3a8], R2 ;  /* 0x0003a80201007387 */ /* 0x000fe20000100800 */
[----:B--2---:R-:W-:Y:S02]  /*9930*/  IABS R12, R36 ;  /* 0x00000024000c7213 */ /* 0x004fe40000000000 */
[----:B------:R-:W-:Y:S02]  /*9940*/  ISETP.GE.AND P1, PT, R36, RZ, PT ;  /* 0x000000ff2400720c */ /* 0x000fe40003f26270 */
[----:B------:R-:W2:Y:S01]  /*9950*/  LDL.LU R36, [R1+0xdc] ;  /* 0x0000dc0001247983 */ /* 0x000ea20000300800 */
[----:B0-----:R-:W-:Y:S01]  /*9960*/  IMAD.HI.U32 R14, R4, R12, RZ ;  /* 0x0000000c040e7227 */ /* 0x001fe200078e00ff */
[----:B---3--:R-:W-:-:S03]  /*9970*/  IABS R5, R43 ;  /* 0x0000002b00057213 */ /* 0x008fc60000000000 */
[----:B------:R-:W-:Y:S02]  /*9980*/  IMAD.MOV R14, RZ, RZ, -R14 ;  /* 0x000000ffff0e7224 */ /* 0x000fe400078e0a0e */
[----:B------:R-:W-:-:S04]  /*9990*/  IMAD.HI.U32 R11, R4, R5, RZ ;  /* 0x00000005040b7227 */ /* 0x000fc800078e00ff */
[----:B------:R-:W-:Y:S01]  /*99a0*/  IMAD.MOV R11, RZ, RZ, -R11 ;  /* 0x000000ffff0b7224 */ /* 0x000fe200078e0a0b */
[----:B----4-:R-:W-:-:S05]  /*99b0*/  IABS R9, R38 ;  /* 0x0000002600097213 */ /* 0x010fca0000000000 */
[----:B------:R-:W-:-:S04]  /*99c0*/  IMAD.HI.U32 R8, R4, R9, RZ ;  /* 0x0000000904087227 */ /* 0x000fc800078e00ff */
[----:B------:R-:W-:-:S04]  /*99d0*/  IMAD.MOV R8, RZ, RZ, -R8 ;  /* 0x000000ffff087224 */ /* 0x000fc800078e0a08 */
[C---:B------:R-:W-:Y:S02]  /*99e0*/  IMAD R9, R0.reuse, R8, R9 ;  /* 0x0000000800097224 */ /* 0x040fe400078e0209 */
[----:B------:R-:W-:-:S03]  /*99f0*/  IMAD R12, R0, R14, R12 ;  /* 0x0000000e000c7224 */ /* 0x000fc600078e020c */
[C---:B------:R-:W-:Y:S01]  /*9a00*/  ISETP.GT.U32.AND P6, PT, R0.reuse, R9, PT ;  /* 0x000000090000720c */ /* 0x040fe20003fc4070 */
[C---:B------:R-:W-:Y:S01]  /*9a10*/  IMAD R5, R0.reuse, R11, R5 ;  /* 0x0000000b00057224 */ /* 0x040fe200078e0205 */
[----:B------:R-:W-:-:S04]  /*9a20*/  ISETP.GT.U32.AND P2, PT, R0, R12, PT ;  /* 0x0000000c0000720c */ /* 0x000fc80003f44070 */
[----:B------:R-:W-:-:S07]  /*9a30*/  ISETP.GT.U32.AND P4, PT, R0, R5, PT ;  /* 0x000000050000720c */ /* 0x000fce0003f84070 */
[--C-:B------:R-:W-:Y:S02]  /*9a40*/  @!P6 IMAD.IADD R9, R9, 0x1, -R0.reuse ;  /* 0x000000010909e824 */ /* 0x100fe400078e0a00 */
[----:B------:R-:W-:-:S03]  /*9a50*/  @!P2 IMAD.IADD R12, R12, 0x1, -R0 ;  /* 0x000000010c0ca824 */ /* 0x000fc600078e0a00 */
[----:B------:R-:W-:Y:S02]  /*9a60*/  ISETP.GT.U32.AND P3, PT, R0, R9, PT ;  /* 0x000000090000720c */ /* 0x000fe40003f64070 */
[----:B-----5:R-:W-:-:S05]  /*9a70*/  IABS R11, R37 ;  /* 0x00000025000b7213 */ /* 0x020fca0000000000 */
[----:B------:R-:W-:-:S04]  /*9a80*/  IMAD.HI.U32 R15, R4, R11, RZ ;  /* 0x0000000b040f7227 */ /* 0x000fc800078e00ff */
[----:B------:R-:W-:Y:S01]  /*9a90*/  IMAD.MOV R15, RZ, RZ, -R15 ;  /* 0x000000ffff0f7224 */ /* 0x000fe200078e0a0f */
[----:B------:R-:W-:-:S03]  /*9aa0*/  IABS R10, R41 ;  /* 0x00000029000a7213 */ /* 0x000fc60000000000 */
[C---:B------:R-:W-:Y:S01]  /*9ab0*/  IMAD R11, R0.reuse, R15, R11 ;  /* 0x0000000f000b7224 */ /* 0x040fe200078e020b */
[C---:B------:R-:W-:Y:S01]  /*9ac0*/  ISETP.GT.U32.AND P2, PT, R0.reuse, R13, PT ;  /* 0x0000000d0000720c */ /* 0x040fe20003f44070 */
[--C-:B------:R-:W-:Y:S01]  /*9ad0*/  @!P4 IMAD.IADD R5, R5, 0x1, -R0.reuse ;  /* 0x000000010505c824 */ /* 0x100fe200078e0a00 */
[----:B------:R-:W-:Y:S01]  /*9ae0*/  ISETP.GT.U32.AND P4, PT, R0, R12, PT ;  /* 0x0000000c0000720c */ /* 0x000fe20003f84070 */
[----:B------:R-:W-:Y:S01]  /*9af0*/  IMAD.HI.U32 R7, R4, R10, RZ ;  /* 0x0000000a04077227 */ /* 0x000fe200078e00ff */
[C---:B------:R-:W-:Y:S02]  /*9b00*/  ISETP.GT.U32.AND P0, PT, R0.reuse, R11, PT ;  /* 0x0000000b0000720c */ /* 0x040fe40003f04070 */
[----:B------:R-:W-:Y:S01]  /*9b10*/  IABS R8, R42 ;  /* 0x0000002a00087213 */ /* 0x000fe20000000000 */
[----:B------:R-:W-:Y:S01]  /*9b20*/  IMAD.MOV R7, RZ, RZ, -R7 ;  /* 0x000000ffff077224 */ /* 0x000fe200078e0a07 */
[----:B------:R-:W-:Y:S01]  /*9b30*/  ISETP.GT.U32.AND P6, PT, R0, R5, PT ;  /* 0x000000050000720c */ /* 0x000fe20003fc4070 */
[----:B------:R-:W-:-:S02]  /*9b40*/  @!P3 IMAD.IADD R9, R9, 0x1, -R0 ;  /* 0x000000010909b824 */ /* 0x000fc400078e0a00 */
[----:B------:R-:W-:Y:S01]  /*9b50*/  IMAD.HI.U32 R14, R4, R8, RZ ;  /* 0x00000008040e7227 */ /* 0x000fe200078e00ff */
[----:B------:R-:W-:-:S03]  /*9b60*/  ISETP.GE.AND P3, PT, R38, RZ, PT ;  /* 0x000000ff2600720c */ /* 0x000fc60003f66270 */
[----:B------:R-:W-:Y:S02]  /*9b70*/  IMAD R10, R0, R7, R10 ;  /* 0x00000007000a7224 */ /* 0x000fe400078e020a */
[----:B------:R-:W-:Y:S02]  /*9b80*/  IMAD.MOV.U32 R38, RZ, RZ, R35 ;  /* 0x000000ffff267224 */ /* 0x000fe400078e0023 */
[----:B------:R-:W-:Y:S02]  /*9b90*/  IMAD.MOV R14, RZ, RZ, -R14 ;  /* 0x000000ffff0e7224 */ /* 0x000fe400078e0a0e */
[----:B------:R-:W-:Y:S01]  /*9ba0*/  IMAD.MOV.U32 R35, RZ, RZ, R34 ;  /* 0x000000ffff237224 */ /* 0x000fe200078e0022 */
[----:B------:R-:W-:Y:S01]  /*9bb0*/  IABS R7, R40 ;  /* 0x0000002800077213 */ /* 0x000fe20000000000 */
[----:B------:R-:W-:Y:S02]  /*9bc0*/  IMAD.MOV.U32 R34, RZ, RZ, R33 ;  /* 0x000000ffff227224 */ /* 0x000fe400078e0021 */
[----:B------:R-:W-:-:S02]  /*9bd0*/  @!P2 IMAD.IADD R13, R13, 0x1, -R0 ;  /* 0x000000010d0da824 */ /* 0x000fc400078e0a00 */
[----:B------:R-:W-:Y:S02]  /*9be0*/  IMAD.MOV.U32 R33, RZ, RZ, R32 ;  /* 0x000000ffff217224 */ /* 0x000fe400078e0020 */
[----:B------:R-:W-:Y:S01]  /*9bf0*/  @!P4 IMAD.IADD R12, R12, 0x1, -R0 ;  /* 0x000000010c0cc824 */ /* 0x000fe200078e0a00 */
[----:B------:R-:W-:Y:S01]  /*9c00*/  ISETP.GE.AND P4, PT, R43, RZ, PT ;  /* 0x000000ff2b00720c */ /* 0x000fe20003f86270 */
[----:B------:R-:W-:Y:S02]  /*9c10*/  IMAD.MOV.U32 R32, RZ, RZ, R22 ;  /* 0x000000ffff207224 */ /* 0x000fe400078e0016 */
[----:B------:R-:W-:Y:S01]  /*9c20*/  @!P0 IMAD.IADD R11, R11, 0x1, -R0 ;  /* 0x000000010b0b8824 */ /* 0x000fe200078e0a00 */
[----:B------:R-:W-:Y:S01]  /*9c30*/  ISETP.GE.AND P0, PT, R37, RZ, PT ;  /* 0x000000ff2500720c */ /* 0x000fe20003f06270 */
[----:B------:R-:W-:Y:S01]  /*9c40*/  IMAD R8, R0, R14, R8 ;  /* 0x0000000e00087224 */ /* 0x000fe200078e0208 */
[----:B------:R-:W3:Y:S01]  /*9c50*/  LDL.LU R22, [R1+0x154] ;  /* 0x0001540001167983 */ /* 0x000ee20000300800 */
[----:B------:R-:W-:-:S04]  /*9c60*/  IMAD.HI.U32 R14, R4, R7, RZ ;  /* 0x00000007040e7227 */ /* 0x000fc800078e00ff */
[----:B------:R-:W-:Y:S02]  /*9c70*/  IMAD.MOV.U32 R37, RZ, RZ, R35 ;  /* 0x000000ffff257224 */ /* 0x000fe400078e0023 */
[----:B------:R-:W-:Y:S02]  /*9c80*/  IMAD.MOV.U32 R35, RZ, RZ, R33 ;  /* 0x000000ffff237224 */ /* 0x000fe400078e0021 */
[----:B------:R-:W-:Y:S02]  /*9c90*/  @!P5 IMAD.MOV R13, RZ, RZ, -R13 ;  /* 0x000000ffff0dd224 */ /* 0x000fe400078e0a0d */
[----:B------:R-:W-:Y:S02]  /*9ca0*/  IMAD.MOV.U32 R33, RZ, RZ, R32 ;  /* 0x000000ffff217224 */ /* 0x000fe400078e0020 */
[----:B------:R-:W-:Y:S02]  /*9cb0*/  @!P1 IMAD.MOV R12, RZ, RZ, -R12 ;  /* 0x000000ffff0c9224 */ /* 0x000fe400078e0a0c */
[----:B------:R-:W-:Y:S01]  /*9cc0*/  IMAD.MOV.U32 R32, RZ, RZ, R20 ;  /* 0x000000ffff207224 */ /* 0x000fe200078e0014 */
[----:B------:R-:W-:Y:S01]  /*9cd0*/  ISETP.GT.U32.AND P5, PT, R0, R11, PT ;  /* 0x0000000b0000720c */ /* 0x000fe20003fa4070 */
[----:B------:R-:W-:-:S02]  /*9ce0*/  @!P6 IMAD.IADD R5, R5, 0x1, -R0 ;  /* 0x000000010505e824 */ /* 0x000fc400078e0a00 */
[----:B------:R-:W-:Y:S02]  /*9cf0*/  IMAD.MOV R14, RZ, RZ, -R14 ;  /* 0x000000ffff0e7224 */ /* 0x000fe400078e0a0e */
[----:B------:R-:W-:Y:S02]  /*9d00*/  IMAD.MOV.U32 R20, RZ, RZ, R28 ;  /* 0x000000ffff147224 */ /* 0x000fe400078e001c */
[----:B------:R-:W4:Y:S01]  /*9d10*/  LDL.LU R28, [R1+0x49c] ;  /* 0x00049c00011c7983 */ /* 0x000f220000300800 */
[----:B------:R-:W-:-:S03]  /*9d20*/  IMAD R7, R0, R14, R7 ;  /* 0x0000000e00077224 */ /* 0x000fc600078e0207 */
[----:B------:R-:W-:Y:S04]  /*9d30*/  STL [R1+0x384], R13 ;  /* 0x0003840d01007387 */ /* 0x000fe80000100800 */
[----:B------:R0:W-:Y:S02]  /*9d40*/  STL [R1+0x388], R12 ;  /* 0x0003880c01007387 */ /* 0x0001e40000100800 */
[----:B0-----:R-:W-:-:S04]  /*9d50*/  IMAD.MOV.U32 R12, RZ, RZ, R5 ;  /* 0x000000ffff0c7224 */ /* 0x001fc800078e0005 */
[----:B------:R-:W-:Y:S01]  /*9d60*/  @!P4 IMAD.MOV R12, RZ, RZ, -R12 ;  /* 0x000000ffff0cc224 */ /* 0x000fe200078e0a0c */
[----:B------:R-:W-:Y:S01]  /*9d70*/  ISETP.GT.U32.AND P4, PT, R0, R7, PT ;  /* 0x000000070000720c */ /* 0x000fe20003f84070 */
[--C-:B------:R-:W-:Y:S02]  /*9d80*/  @!P5 IMAD.IADD R11, R11, 0x1, -R0.reuse ;  /* 0x000000010b0bd824 */ /* 0x100fe400078e0a00 */
[----:B------:R-:W-:Y:S02]  /*9d90*/  @!P3 IMAD.MOV R9, RZ, RZ, -R9 ;  /* 0x000000ffff09b224 */ /* 0x000fe400078e0a09 */
[----:B------:R-:W-:Y:S01]  /*9da0*/  @!P0 IMAD.MOV R11, RZ, RZ, -R11 ;  /* 0x000000ffff0b8224 */ /* 0x000fe200078e0a0b */
[----:B------:R-:W-:Y:S04]  /*9db0*/  STL [R1+0x3a0], R12 ;  /* 0x0003a00c01007387 */ /* 0x000fe80000100800 */
[----:B------:R0:W-:Y:S03]  /*9dc0*/  STL [R1+0x3a4], R9 ;  /* 0x0003a40901007387 */ /* 0x0001e60000100800 */
[----:B------:R-:W-:Y:S01]  /*9dd0*/  @!P4 IMAD.IADD R7, R7, 0x1, -R0 ;  /* 0x000000010707c824 */ /* 0x000fe200078e0a00 */
[----:B------:R5:W-:Y:S01]  /*9de0*/  STL [R1+0x38c], R11 ;  /* 0x00038c0b01007387 */ /* 0x000be20000100800 */
[----:B--2---:R-:W-:-:S02]  /*9df0*/  IABS R5, R36 ;  /* 0x0000002400057213 */ /* 0x004fc40000000000 */
[----:B------:R-:W-:Y:S02]  /*9e00*/  ISETP.GE.AND P4, PT, R36, RZ, PT ;  /* 0x000000ff2400720c */ /* 0x000fe40003f86270 */
[----:B------:R-:W2:Y:S01]  /*9e10*/  LDL.LU R36, [R1+0xf0] ;  /* 0x0000f00001247983 */ /* 0x000ea20000300800 */
[----:B------:R-:W-:Y:S02]  /*9e20*/  IABS R6, R39 ;  /* 0x0000002700067213 */ /* 0x000fe40000000000 */
[C---:B------:R-:W-:Y:S02]  /*9e30*/  ISETP.GT.U32.AND P2, PT, R0.reuse, R8, PT ;  /* 0x000000080000720c */ /* 0x040fe40003f44070 */
[----:B------:R-:W-:Y:S01]  /*9e40*/  ISETP.GT.U32.AND P6, PT, R0, R10, PT ;  /* 0x0000000a0000720c */ /* 0x000fe20003fc4070 */
[----:B------:R-:W-:Y:S01]  /*9e50*/  IMAD.HI.U32 R2, R4, R6, RZ ;  /* 0x0000000604027227 */ /* 0x000fe200078e00ff */
[----:B------:R-:W-:Y:S01]  /*9e60*/  ISETP.GE.AND P3, PT, R41, RZ, PT ;  /* 0x000000ff2900720c */ /* 0x000fe20003f66270 */
[----:B------:R-:W3:Y:S02]  /*9e70*/  LDL.LU R43, [R1+0xf4] ;  /* 0x0000f400012b7983 */ /* 0x000ee40000300800 */
[----:B------:R-:W-:-:S04]  /*9e80*/  IMAD.MOV R2, RZ, RZ, -R2 ;  /* 0x000000ffff027224 */ /* 0x000fc800078e0a02 */
[----:B------:R-:W-:Y:S02]  /*9e90*/  IMAD R6, R0, R2, R6 ;  /* 0x0000000200067224 */ /* 0x000fe400078e0206 */
[----:B------:R-:W-:-:S03]  /*9ea0*/  @!P2 IMAD.IADD R8, R8, 0x1, -R0 ;  /* 0x000000010808a824 */ /* 0x000fc600078e0a00 */
[C---:B------:R-:W-:Y:S02]  /*9eb0*/  ISETP.GT.U32.AND P5, PT, R0.reuse, R6, PT ;  /* 0x000000060000720c */ /* 0x040fe40003fa4070 */
[----:B------:R-:W-:Y:S01]  /*9ec0*/  ISETP.GT.U32.AND P1, PT, R0, R8, PT ;  /* 0x000000080000720c */ /* 0x000fe20003f24070 */
[----:B------:R-:W-:Y:S01]  /*9ed0*/  @!P6 IMAD.IADD R10, R10, 0x1, -R0 ;  /* 0x000000010a0ae824 */ /* 0x000fe200078e0a00 */
[----:B------:R-:W-:Y:S01]  /*9ee0*/  ISETP.GE.AND P2, PT, R42, RZ, PT ;  /* 0x000000ff2a00720c */ /* 0x000fe20003f46270 */
[----:B0-----:R-:W-:-:S03]  /*9ef0*/  IMAD.HI.U32 R9, R4, R5, RZ ;  /* 0x0000000504097227 */ /* 0x001fc600078e00ff */
[----:B------:R-:W-:Y:S01]  /*9f00*/  ISETP.GT.U32.AND P6, PT, R0, R10, PT ;  /* 0x0000000a0000720c */ /* 0x000fe20003fc4070 */
[----:B------:R-:W-:-:S04]  /*9f10*/  IMAD.MOV R9, RZ, RZ, -R9 ;  /* 0x000000ffff097224 */ /* 0x000fc800078e0a09 */
[--C-:B------:R-:W-:Y:S01]  /*9f20*/  @!P5 IMAD.IADD R6, R6, 0x1, -R0.reuse ;  /* 0x000000010606d824 */ /* 0x100fe200078e0a00 */
[----:B------:R-:W-:Y:S01]  /*9f30*/  ISETP.GT.U32.AND P5, PT, R0, R7, PT ;  /* 0x000000070000720c */ /* 0x000fe20003fa4070 */
[----:B------:R-:W-:Y:S02]  /*9f40*/  @!P1 IMAD.IADD R8, R8, 0x1, -R0 ;  /* 0x0000000108089824 */ /* 0x000fe400078e0a00 */
[C---:B------:R-:W-:Y:S02]  /*9f50*/  IMAD R5, R0.reuse, R9, R5 ;  /* 0x0000000900057224 */ /* 0x040fe400078e0205 */
[----:B-----5:R-:W-:Y:S01]  /*9f60*/  IMAD.MOV.U32 R11, RZ, RZ, R8 ;  /* 0x000000ffff0b7224 */ /* 0x020fe200078e0008 */
[----:B------:R-:W-:Y:S01]  /*9f70*/  ISETP.GT.U32.AND P0, PT, R0, R6, PT ;  /* 0x000000060000720c */ /* 0x000fe20003f04070 */
[----:B------:R-:W-:Y:S01]  /*9f80*/  @!P6 IMAD.IADD R10, R10, 0x1, -R0 ;  /* 0x000000010a0ae824 */ /* 0x000fe200078e0a00 */
[----:B------:R-:W-:Y:S01]  /*9f90*/  ISETP.GE.AND P1, PT, R40, RZ, PT ;  /* 0x000000ff2800720c */ /* 0x000fe20003f26270 */
[----:B------:R-:W-:Y:S01]  /*9fa0*/  @!P2 IMAD.MOV R11, RZ, RZ, -R11 ;  /* 0x000000ffff0ba224 */ /* 0x000fe200078e0a0b */
[----:B------:R-:W-:-:S02]  /*9fb0*/  ISETP.GT.U32.AND P2, PT, R0, R5, PT ;  /* 0x000000050000720c */ /* 0x000fc40003f44070 */
[----:B------:R-:W-:Y:S02]  /*9fc0*/  ISETP.GE.AND P6, PT, R39, RZ, PT ;  /* 0x000000ff2700720c */ /* 0x000fe40003fc6270 */
[----:B------:R-:W5:Y:S01]  /*9fd0*/  LDL.LU R39, [R1+0xf8] ;  /* 0x0000f80001277983 */ /* 0x000f620000300800 */
[----:B------:R-:W-:Y:S01]  /*9fe0*/  IABS R14, R37 ;  /* 0x00000025000e7213 */ /* 0x000fe20000000000 */
[----:B------:R-:W-:Y:S01]  /*9ff0*/  @!P5 IMAD.IADD R7, R7, 0x1, -R0 ;  /* 0x000000010707d824 */ /* 0x000fe200078e0a00 */
[----:B------:R-:W-:Y:S02]  /*a000*/  IABS R2, R38 ;  /* 0x0000002600027213 */ /* 0x000fe40000000000 */
[----:B------:R-:W-:Y:S01]  /*a010*/  ISETP.GE.AND P5, PT, R37, RZ, PT ;  /* 0x000000ff2500720c */ /* 0x000fe20003fa6270 */
[----:B------:R-:W-:Y:S02]  /*a020*/  IMAD.MOV.U32 R37, RZ, RZ, R35 ;  /* 0x000000ffff257224 */ /* 0x000fe400078e0023 */
[----:B------:R-:W-:-:S04]  /*a030*/  IMAD.HI.U32 R8, R4, R14, RZ ;  /* 0x0000000e04087227 */ /* 0x000fc800078e00ff */
[----:B------:R-:W-:Y:S01]  /*a040*/  IMAD.HI.U32 R9, R4, R2, RZ ;  /* 0x0000000204097227 */ /* 0x000fe200078e00ff */
[----:B------:R-:W-:-:S03]  /*a050*/  IABS R13, R37 ;  /* 0x00000025000d7213 */ /* 0x000fc60000000000 */
[----:B------:R-:W-:Y:S02]  /*a060*/  IMAD.MOV.U32 R35, RZ, RZ, R33 ;  /* 0x000000ffff237224 */ /* 0x000fe400078e0021 */
[----:B------:R-:W-:Y:S02]  /*a070*/  @!P3 IMAD.MOV R10, RZ, RZ, -R10 ;  /* 0x000000ffff0ab224 */ /* 0x000fe400078e0a0a */
[----:B------:R-:W-:Y:S01]  /*a080*/  @!P0 IMAD.IADD R6, R6, 0x1, -R0 ;  /* 0x0000000106068824 */ /* 0x000fe200078e0a00 */
[----:B------:R-:W-:Y:S01]  /*a090*/  ISETP.GE.AND P0, PT, R37, RZ, PT ;  /* 0x000000ff2500720c */ /* 0x000fe20003f06270 */
[----:B------:R-:W-:Y:S02]  /*a0a0*/  IMAD.MOV R8, RZ, RZ, -R8 ;  /* 0x000000ffff087224 */ /* 0x000fe400078e0a08 */
[----:B------:R-:W-:Y:S01]  /*a0b0*/  @!P1 IMAD.MOV R7, RZ, RZ, -R7 ;  /* 0x000000ffff079224 */ /* 0x000fe200078e0a07 */
[----:B------:R-:W-:Y:S01]  /*a0c0*/  STL [R1+0x39c], R11 ;  /* 0x00039c0b01007387 */ /* 0x000fe20000100800 */
[----:B------:R-:W-:-:S02]  /*a0d0*/  IMAD.MOV R9, RZ, RZ, -R9 ;  /* 0x000000ffff097224 */ /* 0x000fc400078e0a09 */
[----:B------:R-:W-:Y:S02]  /*a0e0*/  @!P2 IMAD.IADD R5, R5, 0x1, -R0 ;  /* 0x000000010505a824 */ /* 0x000fe400078e0a00 */
[----:B------:R-:W-:Y:S01]  /*a0f0*/  IMAD.MOV.U32 R37, RZ, RZ, R35 ;  /* 0x000000ffff257224 */ /* 0x000fe200078e0023 */
[----:B------:R-:W-:Y:S01]  /*a100*/  STL [R1+0x390], R10 ;  /* 0x0003900a01007387 */ /* 0x000fe20000100800 */
[----:B------:R-:W-:Y:S02]  /*a110*/  IMAD.MOV.U32 R33, RZ, RZ, R25 ;  /* 0x000000ffff217224 */ /* 0x000fe400078e0019 */
[C---:B------:R-:W-:Y:S01]  /*a120*/  IMAD R14, R0.reuse, R8, R14 ;  /* 0x00000008000e7224 */ /* 0x040fe200078e020e */
[----:B------:R-:W4:Y:S01]  /*a130*/  LDL.LU R25, [R1+0x1bc] ;  /* 0x0001bc0001197983 */ /* 0x000f220000300800 */
[----:B------:R-:W-:Y:S01]  /*a140*/  IMAD R2, R0, R9, R2 ;  /* 0x0000000900027224 */ /* 0x000fe200078e0202 */
[----:B------:R-:W-:Y:S01]  /*a150*/  ISETP.GE.AND P2, PT, R37, RZ, PT ;  /* 0x000000ff2500720c */ /* 0x000fe20003f46270 */
[----:B------:R-:W-:Y:S01]  /*a160*/  IMAD.MOV.U32 R35, RZ, RZ, R34 ;  /* 0x000000ffff237224 */ /* 0x000fe200078e0022 */
[----:B------:R0:W-:Y:S01]  /*a170*/  STL [R1+0x398], R7 ;  /* 0x0003980701007387 */ /* 0x0001e20000100800 */
[----:B------:R-:W-:Y:S01]  /*a180*/  IMAD.MOV.U32 R8, RZ, RZ, R6 ;  /* 0x000000ffff087224 */ /* 0x000fe200078e0006 */
[----:B------:R-:W-:-:S02]  /*a190*/  IABS R12, R37 ;  /* 0x00000025000c7213 */ /* 0x000fc40000000000 */
[----:B------:R-:W4:Y:S01]  /*a1a0*/  LDL.LU R34, [R1+0x118] ;  /* 0x0001180001227983 */ /* 0x000f220000300800 */
[C---:B------:R-:W-:Y:S01]  /*a1b0*/  ISETP.GT.U32.AND P1, PT, R0.reuse, R5, PT ;  /* 0x000000050000720c */ /* 0x040fe20003f24070 */
[----:B------:R-:W-:Y:S02]  /*a1c0*/  @!P6 IMAD.MOV R8, RZ, RZ, -R8 ;  /* 0x000000ffff08e224 */ /* 0x000fe400078e0a08 */
[----:B------:R-:W4:Y:S01]  /*a1d0*/  LDL.LU R37, [R1+0xfc] ;  /* 0x0000fc0001257983 */ /* 0x000f220000300800 */
[----:B------:R-:W-:Y:S01]  /*a1e0*/  ISETP.GT.U32.AND P6, PT, R0, R2, PT ;  /* 0x000000020000720c */ /* 0x000fe20003fc4070 */
[----:B0-----:R-:W-:Y:S02]  /*a1f0*/  IMAD.HI.U32 R7, R4, R13, RZ ;  /* 0x0000000d04077227 */ /* 0x001fe400078e00ff */
[----:B------:R-:W4:Y:S02]  /*a200*/  LDL.LU R42, [R1+0x100] ;  /* 0x00010000012a7983 */ /* 0x000f240000300800 */
[----:B------:R-:W-:-:S02]  /*a210*/  IMAD.MOV R7, RZ, RZ, -R7 ;  /* 0x000000ffff077224 */ /* 0x000fc400078e0a07 */
[----:B------:R-:W4:Y:S02]  /*a220*/  LDL.LU R41, [R1+0x104] ;  /* 0x0001040001297983 */ /* 0x000f240000300800 */
[--C-:B------:R-:W-:Y:S02]  /*a230*/  @!P1 IMAD.IADD R5, R5, 0x1, -R0.reuse ;  /* 0x0000000105059824 */ /* 0x100fe400078e0a00 */
[C---:B------:R-:W-:Y:S01]  /*a240*/  IMAD R13, R0.reuse, R7, R13 ;  /* 0x00000007000d7224 */ /* 0x040fe200078e020d */
[----:B------:R-:W-:Y:S01]  /*a250*/  ISETP.GT.U32.AND P1, PT, R0, R14, PT ;  /* 0x0000000e0000720c */ /* 0x000fe20003f24070 */
[----:B------:R-:W-:Y:S02]  /*a260*/  @!P6 IMAD.IADD R2, R2, 0x1, -R0 ;  /* 0x000000010202e824 */ /* 0x000fe400078e0a00 */
[----:B------:R-:W-:Y:S01]  /*a270*/  IMAD.MOV.U32 R15, RZ, RZ, R5 ;  /* 0x000000ffff0f7224 */ /* 0x000fe200078e0005 */
[----:B------:R-:W-:-:S03]  /*a280*/  ISETP.GT.U32.AND P6, PT, R0, R13, PT ;  /* 0x0000000d0000720c */ /* 0x000fc60003fc4070 */
[----:B------:R-:W-:Y:S01]  /*a290*/  @!P4 IMAD.MOV R15, RZ, RZ, -R15 ;  /* 0x000000ffff0fc224 */ /* 0x000fe200078e0a0f */
[----:B------:R0:W-:Y:S01]  /*a2a0*/  STL [R1+0x394], R8 ;  /* 0x0003940801007387 */ /* 0x0001e20000100800 */
[----:B------:R-:W-:-:S03]  /*a2b0*/  ISETP.GE.AND P3, PT, R38, RZ, PT ;  /* 0x000000ff2600720c */ /* 0x000fc60003f66270 */
[----:B------:R0:W-:Y:S01]  /*a2c0*/  STL [R1+0x37c], R15 ;  /* 0x00037c0f01007387 */ /* 0x0001e20000100800 */
[----:B------:R-:W-:-:S03]  /*a2d0*/  @!P1 IMAD.IADD R14, R14, 0x1, -R0 ;  /* 0x000000010e0e9824 */ /* 0x000fc600078e0a00 */
[----:B------:R-:W4:Y:S01]  /*a2e0*/  LDL.LU R40, [R1+0x108] ;  /* 0x0001080001287983 */ /* 0x000f220000300800 */
[----:B------:R-:W-:Y:S01]  /*a2f0*/  ISETP.GT.U32.AND P1, PT, R0, R2, PT ;  /* 0x000000020000720c */ /* 0x000fe20003f24070 */
[----:B------:R-:W-:Y:S02]  /*a300*/  IMAD.HI.U32 R6, R4, R12, RZ ;  /* 0x0000000c04067227 */ /* 0x000fe400078e00ff */
[----:B------:R-:W4:Y:S02]  /*a310*/  LDL.LU R38, [R1+0x10c] ;  /* 0x00010c0001267983 */ /* 0x000f240000300800 */
[----:B------:R-:W-:Y:S01]  /*a320*/  @!P6 IMAD.IADD R13, R13, 0x1, -R0 ;  /* 0x000000010d0de824 */ /* 0x000fe200078e0a00 */
[----:B------:R-:W-:Y:S01]  /*a330*/  ISETP.GT.U32.AND P4, PT, R0, R14, PT ;  /* 0x0000000e0000720c */ /* 0x000fe20003f84070 */
[----:B------:R-:W-:-:S03]  /*a340*/  IMAD.MOV R6, RZ, RZ, -R6 ;  /* 0x000000ffff067224 */ /* 0x000fc600078e0a06 */
[C---:B------:R-:W-:Y:S01]  /*a350*/  ISETP.GT.U32.AND P6, PT, R0.reuse, R13, PT ;  /* 0x0000000d0000720c */ /* 0x040fe20003fc4070 */
[----:B------:R-:W-:Y:S02]  /*a360*/  IMAD R12, R0, R6, R12 ;  /* 0x00000006000c7224 */ /* 0x000fe400078e020c */
        /* <DEDUP_REMOVED lines=10> */
[----:B------:R0:W-:Y:S04]  /*a410*/  STL [R1+0x378], R14 ;  /* 0x0003780e01007387 */ /* 0x0001e80000100800 */
[----:B------:R0:W-:Y:S01]  /*a420*/  STL [R1+0x374], R13 ;  /* 0x0003740d01007387 */ /* 0x0001e20000100800 */
[----:B--2---:R-:W-:Y:S02]  /*a430*/  IABS R11, R36 ;  /* 0x00000024000b7213 */ /* 0x004fe40000000000 */
[----:B------:R-:W-:Y:S02]  /*a440*/  ISETP.GE.AND P1, PT, R36, RZ, PT ;  /* 0x000000ff2400720c */ /* 0x000fe40003f26270 */
[----:B------:R-:W2:Y:S01]  /*a450*/  LDL.LU R36, [R1+0x110] ;  /* 0x0001100001247983 */ /* 0x000ea20000300800 */
[----:B0-----:R-:W-:Y:S01]  /*a460*/  IMAD.HI.U32 R8, R4, R11, RZ ;  /* 0x0000000b04087227 */ /* 0x001fe200078e00ff */
[----:B---3--:R-:W-:-:S03]  /*a470*/  IABS R10, R43 ;  /* 0x0000002b000a7213 */ /* 0x008fc60000000000 */
[----:B------:R-:W-:Y:S02]  /*a480*/  IMAD.MOV R8, RZ, RZ, -R8 ;  /* 0x000000ffff087224 */ /* 0x000fe400078e0a08 */
[----:B------:R-:W-:-:S04]  /*a490*/  IMAD.HI.U32 R7, R4, R10, RZ ;  /* 0x0000000a04077227 */ /* 0x000fc800078e00ff */
[----:B------:R-:W-:Y:S02]  /*a4a0*/  IMAD.MOV R7, RZ, RZ, -R7 ;  /* 0x000000ffff077224 */ /* 0x000fe400078e0a07 */
[C---:B------:R-:W-:Y:S02]  /*a4b0*/  IMAD R11, R0.reuse, R8, R11 ;  /* 0x00000008000b7224 */ /* 0x040fe400078e020b */
[----:B------:R-:W-:-:S03]  /*a4c0*/  IMAD R10, R0, R7, R10 ;  /* 0x00000007000a7224 */ /* 0x000fc600078e020a */
[C---:B------:R-:W-:Y:S02]  /*a4d0*/  ISETP.GT.U32.AND P3, PT, R0.reuse, R11, PT ;  /* 0x0000000b0000720c */ /* 0x040fe40003f64070 */
[----:B------:R-:W-:Y:S02]  /*a4e0*/  ISETP.GT.U32.AND P4, PT, R0, R10, PT ;  /* 0x0000000a0000720c */ /* 0x000fe40003f84070 */
[----:B-----5:R-:W-:-:S05]  /*a4f0*/  IABS R9, R39 ;  /* 0x0000002700097213 */ /* 0x020fca0000000000 */
[----:B------:R-:W-:-:S04]  /*a500*/  IMAD.HI.U32 R6, R4, R9, RZ ;  /* 0x0000000904067227 */ /* 0x000fc800078e00ff */
[----:B------:R-:W-:-:S04]  /*a510*/  IMAD.MOV R6, RZ, RZ, -R6 ;  /* 0x000000ffff067224 */ /* 0x000fc800078e0a06 */
[----:B------:R-:W-:-:S05]  /*a520*/  IMAD R9, R0, R6, R9 ;  /* 0x0000000600097224 */ /* 0x000fca00078e0209 */
[C---:B------:R-:W-:Y:S01]  /*a530*/  ISETP.GT.U32.AND P6, PT, R0.reuse, R9, PT ;  /* 0x000000090000720c */ /* 0x040fe20003fc4070 */
[--C-:B------:R-:W-:Y:S01]  /*a540*/  @!P3 IMAD.IADD R11, R11, 0x1, -R0.reuse ;  /* 0x000000010b0bb824 */ /* 0x100fe200078e0a00 */
[----:B------:R-:W-:Y:S01]  /*a550*/  ISETP.GT.U32.AND P3, PT, R0, R12, PT ;  /* 0x0000000c0000720c */ /* 0x000fe20003f64070 */
[----:B------:R-:W-:-:S03]  /*a560*/  @!P4 IMAD.IADD R10, R10, 0x1, -R0 ;  /* 0x000000010a0ac824 */ /* 0x000fc600078e0a00 */
[----:B------:R-:W-:-:S07]  /*a570*/  ISETP.GT.U32.AND P4, PT, R0, R11, PT ;  /* 0x0000000b0000720c */ /* 0x000fce0003f84070 */
[----:B------:R-:W-:Y:S01]  /*a580*/  @!P6 IMAD.IADD R9, R9, 0x1, -R0 ;  /* 0x000000010909e824 */ /* 0x000fe200078e0a00 */
[----:B----4-:R-:W-:-:S05]  /*a590*/  IABS R8, R37 ;  /* 0x0000002500087213 */ /* 0x010fca0000000000 */
[----:B------:R-:W-:-:S04]  /*a5a0*/  IMAD.HI.U32 R2, R4, R8, RZ ;  /* 0x0000000804027227 */ /* 0x000fc800078e00ff */
[----:B------:R-:W-:Y:S01]  /*a5b0*/  IMAD.MOV R2, RZ, RZ, -R2 ;  /* 0x000000ffff027224 */ /* 0x000fe200078e0a02 */
[----:B------:R-:W-:-:S03]  /*a5c0*/  IABS R6, R41 ;  /* 0x0000002900067213 */ /* 0x000fc60000000000 */
[----:B------:R-:W-:Y:S01]  /*a5d0*/  IMAD R2, R0, R2, R8 ;  /* 0x0000000200027224 */ /* 0x000fe200078e0208 */
[----:B------:R-:W-:Y:S01]  /*a5e0*/  IABS R7, R42 ;  /* 0x0000002a00077213 */ /* 0x000fe20000000000 */
[----:B------:R-:W-:Y:S01]  /*a5f0*/  IMAD.HI.U32 R5, R4, R6, RZ ;  /* 0x0000000604057227 */ /* 0x000fe200078e00ff */
[C---:B------:R-:W-:Y:S02]  /*a600*/  ISETP.GT.U32.AND P5, PT, R0.reuse, R9, PT ;  /* 0x000000090000720c */ /* 0x040fe40003fa4070 */
[C---:B------:R-:W-:Y:S01]  /*a610*/  ISETP.GT.U32.AND P0, PT, R0.reuse, R2, PT ;  /* 0x000000020000720c */ /* 0x040fe20003f04070 */
[----:B------:R-:W-:Y:S01]  /*a620*/  IMAD.MOV R5, RZ, RZ, -R5 ;  /* 0x000000ffff057224 */ /* 0x000fe200078e0a05 */
[----:B------:R-:W-:Y:S01]  /*a630*/  ISETP.GT.U32.AND P6, PT, R0, R10, PT ;  /* 0x0000000a0000720c */ /* 0x000fe20003fc4070 */
[----:B------:R-:W-:-:S04]  /*a640*/  IMAD.HI.U32 R15, R4, R7, RZ ;  /* 0x00000007040f7227 */ /* 0x000fc800078e00ff */
[----:B------:R-:W-:Y:S02]  /*a650*/  IMAD R8, R0, R5, R6 ;  /* 0x0000000500087224 */ /* 0x000fe400078e0206 */
[----:B------:R-:W-:Y:S01]  /*a660*/  IMAD.MOV R15, RZ, RZ, -R15 ;  /* 0x000000ffff0f7224 */ /* 0x000fe200078e0a0f */
[----:B------:R-:W-:Y:S01]  /*a670*/  IABS R6, R40 ;  /* 0x0000002800067213 */ /* 0x000fe20000000000 */
[--C-:B------:R-:W-:Y:S02]  /*a680*/  @!P3 IMAD.IADD R12, R12, 0x1, -R0.reuse ;  /* 0x000000010c0cb824 */ /* 0x100fe400078e0a00 */
[----:B------:R-:W-:Y:S01]  /*a690*/  @!P4 IMAD.IADD R11, R11, 0x1, -R0 ;  /* 0x000000010b0bc824 */ /* 0x000fe200078e0a00 */
[----:B------:R-:W-:Y:S01]  /*a6a0*/  IABS R5, R38 ;  /* 0x0000002600057213 */ /* 0x000fe20000000000 */
[----:B------:R-:W-:Y:S01]  /*a6b0*/  IMAD R7, R0, R15, R7 ;  /* 0x0000000f00077224 */ /* 0x000fe200078e0207 */
[----:B------:R-:W-:Y:S01]  /*a6c0*/  ISETP.GE.AND P4, PT, R43, RZ, PT ;  /* 0x000000ff2b00720c */ /* 0x000fe20003f86270 */
[----:B------:R-:W-:-:S04]  /*a6d0*/  IMAD.HI.U32 R14, R4, R6, RZ ;  /* 0x00000006040e7227 */ /* 0x000fc800078e00ff */
[----:B------:R-:W-:Y:S02]  /*a6e0*/  @!P0 IMAD.IADD R2, R2, 0x1, -R0 ;  /* 0x0000000102028824 */ /* 0x000fe400078e0a00 */
[----:B------:R-:W-:Y:S02]  /*a6f0*/  IMAD.MOV.U32 R15, RZ, RZ, R12 ;  /* 0x000000ffff0f7224 */ /* 0x000fe400078e000c */
[----:B------:R-:W-:Y:S01]  /*a700*/  @!P5 IMAD.IADD R9, R9, 0x1, -R0 ;  /* 0x000000010909d824 */ /* 0x000fe200078e0a00 */
[----:B------:R-:W-:Y:S01]  /*a710*/  ISETP.GE.AND P5, PT, R39, RZ, PT ;  /* 0x000000ff2700720c */ /* 0x000fe20003fa6270 */
[----:B------:R-:W-:Y:S02]  /*a720*/  IMAD.MOV.U32 R39, RZ, RZ, R35 ;  /* 0x000000ffff277224 */ /* 0x000fe400078e0023 */
[----:B------:R-:W-:-:S04]  /*a730*/  IMAD.HI.U32 R13, R4, R5, RZ ;  /* 0x00000005040d7227 */ /* 0x000fc800078e00ff */
[----:B------:R-:W-:Y:S02]  /*a740*/  @!P6 IMAD.IADD R10, R10, 0x1, -R0 ;  /* 0x000000010a0ae824 */ /* 0x000fe400078e0a00 */
[----:B------:R-:W-:Y:S02]  /*a750*/  IMAD.MOV.U32 R35, RZ, RZ, R34 ;  /* 0x000000ffff237224 */ /* 0x000fe400078e0022 */
[----:B------:R-:W-:Y:S02]  /*a760*/  IMAD.MOV R14, RZ, RZ, -R14 ;  /* 0x000000ffff0e7224 */ /* 0x000fe400078e0a0e */
[----:B------:R-:W-:Y:S01]  /*a770*/  @!P2 IMAD.MOV R15, RZ, RZ, -R15 ;  /* 0x000000ffff0fa224 */ /* 0x000fe200078e0a0f */
[----:B------:R-:W-:Y:S01]  /*a780*/  ISETP.GT.U32.AND P2, PT, R0, R2, PT ;  /* 0x000000020000720c */ /* 0x000fe20003f44070 */
[----:B------:R-:W-:Y:S02]  /*a790*/  IMAD.MOV.U32 R34, RZ, RZ, R33 ;  /* 0x000000ffff227224 */ /* 0x000fe400078e0021 */
[----:B------:R-:W-:Y:S01]  /*a7a0*/  IMAD.MOV.U32 R33, RZ, RZ, R32 ;  /* 0x000000ffff217224 */ /* 0x000fe200078e0020 */
[----:B------:R-:W-:Y:S01]  /*a7b0*/  ISETP.GE.AND P0, PT, R37, RZ, PT ;  /* 0x000000ff2500720c */ /* 0x000fe20003f06270 */
[----:B------:R-:W-:-:S02]  /*a7c0*/  IMAD.MOV.U32 R32, RZ, RZ, R31 ;  /* 0x000000ffff207224 */ /* 0x000fc400078e001f */
[----:B------:R-:W-:Y:S01]  /*a7d0*/  IMAD.MOV R12, RZ, RZ, -R13 ;  /* 0x000000ffff0c7224 */ /* 0x000fe200078e0a0d */
[----:B------:R-:W3:Y:S01]  /*a7e0*/  LDL.LU R31, [R1+0x188] ;  /* 0x00018800011f7983 */ /* 0x000ee20000300800 */
[----:B------:R-:W-:Y:S02]  /*a7f0*/  IMAD R6, R0, R14, R6 ;  /* 0x0000000e00067224 */ /* 0x000fe400078e0206 */
[----:B------:R-:W-:Y:S02]  /*a800*/  IMAD.MOV.U32 R13, RZ, RZ, R10 ;  /* 0x000000ffff0d7224 */ /* 0x000fe400078e000a */
[----:B------:R-:W-:Y:S02]  /*a810*/  IMAD.MOV.U32 R37, RZ, RZ, R35 ;  /* 0x000000ffff257224 */ /* 0x000fe400078e0023 */
[----:B------:R-:W-:Y:S02]  /*a820*/  IMAD.MOV.U32 R35, RZ, RZ, R33 ;  /* 0x000000ffff237224 */ /* 0x000fe400078e0021 */
[----:B------:R-:W-:-:S02]  /*a830*/  IMAD.MOV.U32 R33, RZ, RZ, R32 ;  /* 0x000000ffff217224 */ /* 0x000fc400078e0020 */
[----:B------:R-:W-:Y:S02]  /*a840*/  @!P1 IMAD.MOV R11, RZ, RZ, -R11 ;  /* 0x000000ffff0b9224 */ /* 0x000fe400078e0a0b */
[----:B------:R-:W-:Y:S02]  /*a850*/  IMAD.MOV.U32 R32, RZ, RZ, R30 ;  /* 0x000000ffff207224 */ /* 0x000fe400078e001e */
[----:B------:R-:W-:Y:S01]  /*a860*/  @!P4 IMAD.MOV R13, RZ, RZ, -R13 ;  /* 0x000000ffff0dc224 */ /* 0x000fe200078e0a0d */
[----:B------:R-:W-:Y:S01]  /*a870*/  ISETP.GT.U32.AND P4, PT, R0, R6, PT ;  /* 0x000000060000720c */ /* 0x000fe20003f84070 */
[----:B------:R-:W-:Y:S02]  /*a880*/  IMAD.MOV.U32 R30, RZ, RZ, R18 ;  /* 0x000000ffff1e7224 */ /* 0x000fe400078e0012 */
[----:B------:R-:W4:Y:S01]  /*a890*/  LDL.LU R18, [R1+0x478] ;  /* 0x0004780001127983 */ /* 0x000f220000300800 */
[----:B------:R-:W-:-:S03]  /*a8a0*/  @!P2 IMAD.IADD R2, R2, 0x1, -R0 ;  /* 0x000000010202a824 */ /* 0x000fc600078e0a00 */
[----:B------:R-:W-:Y:S04]  /*a8b0*/  STL [R1+0x370], R15 ;  /* 0x0003700f01007387 */ /* 0x000fe80000100800 */
[----:B------:R0:W-:Y:S01]  /*a8c0*/  STL [R1+0x36c], R11 ;  /* 0x00036c0b01007387 */ /* 0x0001e20000100800 */
[----:B------:R-:W-:Y:S02]  /*a8d0*/  @!P0 IMAD.MOV R2, RZ, RZ, -R2 ;  /* 0x000000ffff028224 */ /* 0x000fe400078e0a02 */
[----:B0-----:R-:W-:-:S04]  /*a8e0*/  IMAD.MOV.U32 R11, RZ, RZ, R9 ;  /* 0x000000ffff0b7224 */ /* 0x001fc800078e0009 */
        /* <DEDUP_REMOVED lines=8> */
[----:B------:R-:W-:-:S02]  /*a970*/  ISETP.GT.U32.AND P3, PT, R0, R7, PT ;  /* 0x000000070000720c */ /* 0x000fc40003f64070 */
[C---:B------:R-:W-:Y:S01]  /*a980*/  ISETP.GT.U32.AND P6, PT, R0.reuse, R8, PT ;  /* 0x000000080000720c */ /* 0x040fe20003fc4070 */
[C---:B------:R-:W-:Y:S01]  /*a990*/  IMAD R9, R0.reuse, R12, R5 ;  /* 0x0000000c00097224 */ /* 0x040fe200078e0205 */
[----:B------:R-:W-:Y:S01]  /*a9a0*/  ISETP.GE.AND P5, PT, R41, RZ, PT ;  /* 0x000000ff2900720c */ /* 0x000fe20003fa6270 */
[----:B------:R-:W3:Y:S03]  /*a9b0*/  LDL.LU R43, [R1+0x128] ;  /* 0x00012800012b7983 */ /* 0x000ee60000300800 */
[----:B------:R-:W-:-:S05]  /*a9c0*/  ISETP.GT.U32.AND P2, PT, R0, R9, PT ;  /* 0x000000090000720c */ /* 0x000fca0003f44070 */
[--C-:B------:R-:W-:Y:S02]  /*a9d0*/  @!P3 IMAD.IADD R7, R7, 0x1, -R0.reuse ;  /* 0x000000010707b824 */ /* 0x100fe400078e0a00 */
[----:B------:R-:W-:-:S03]  /*a9e0*/  @!P6 IMAD.IADD R8, R8, 0x1, -R0 ;  /* 0x000000010808e824 */ /* 0x000fc600078e0a00 */
[C---:B------:R-:W-:Y:S02]  /*a9f0*/  ISETP.GT.U32.AND P1, PT, R0.reuse, R7, PT ;  /* 0x000000070000720c */ /* 0x040fe40003f24070 */
[----:B------:R-:W-:Y:S01]  /*aa00*/  ISETP.GT.U32.AND P6, PT, R0, R8, PT ;  /* 0x000000080000720c */ /* 0x000fe20003fc4070 */
[----:B------:R-:W-:Y:S01]  /*aa10*/  IMAD.MOV.U32 R5, RZ, RZ, R10 ;  /* 0x000000ffff057224 */ /* 0x000fe200078e000a */
[----:B------:R-:W-:Y:S01]  /*aa20*/  ISETP.GE.AND P3, PT, R42, RZ, PT ;  /* 0x000000ff2a00720c */ /* 0x000fe20003f66270 */
[----:B------:R-:W-:Y:S01]  /*aa30*/  @!P2 IMAD.IADD R9, R9, 0x1, -R0 ;  /* 0x000000010909a824 */ /* 0x000fe200078e0a00 */
[----:B------:R-:W-:Y:S01]  /*aa40*/  ISETP.GT.U32.AND P2, PT, R0, R6, PT ;  /* 0x000000060000720c */ /* 0x000fe20003f44070 */
[----:B0-----:R-:W-:-:S04]  /*aa50*/  IMAD.HI.U32 R11, R4, R5, RZ ;  /* 0x00000005040b7227 */ /* 0x001fc800078e00ff */
[----:B------:R-:W-:Y:S02]  /*aa60*/  IMAD.MOV R11, RZ, RZ, -R11 ;  /* 0x000000ffff0b7224 */ /* 0x000fe400078e0a0b */
[--C-:B------:R-:W-:Y:S02]  /*aa70*/  @!P1 IMAD.IADD R7, R7, 0x1, -R0.reuse ;  /* 0x0000000107079824 */ /* 0x100fe400078e0a00 */
[--C-:B------:R-:W-:Y:S01]  /*aa80*/  @!P6 IMAD.IADD R8, R8, 0x1, -R0.reuse ;  /* 0x000000010808e824 */ /* 0x100fe200078e0a00 */
[----:B------:R-:W-:Y:S01]  /*aa90*/  ISETP.GE.AND P6, PT, R38, RZ, PT ;  /* 0x000000ff2600720c */ /* 0x000fe20003fc6270 */
[C---:B------:R-:W-:Y:S01]  /*aaa0*/  IMAD R5, R0.reuse, R11, R5 ;  /* 0x0000000b00057224 */ /* 0x040fe200078e0205 */
[----:B------:R-:W4:Y:S01]  /*aab0*/  LDL.LU R38, [R1+0x12c] ;  /* 0x00012c0001267983 */ /* 0x000f220000300800 */
[----:B------:R-:W-:Y:S01]  /*aac0*/  ISETP.GT.U32.AND P0, PT, R0, R9, PT ;  /* 0x000000090000720c */ /* 0x000fe20003f04070 */
[----:B------:R-:W-:Y:S01]  /*aad0*/  IMAD.MOV.U32 R12, RZ, RZ, R7 ;  /* 0x000000ffff0c7224 */ /* 0x000fe200078e0007 */
[----:B------:R-:W-:Y:S01]  /*aae0*/  ISETP.GE.AND P1, PT, R40, RZ, PT ;  /* 0x000000ff2800720c */ /* 0x000fe20003f26270 */
[----:B------:R-:W-:-:S02]  /*aaf0*/  @!P2 IMAD.IADD R6, R6, 0x1, -R0 ;  /* 0x000000010606a824 */ /* 0x000fc400078e0a00 */
[----:B------:R-:W-:Y:S01]  /*ab00*/  @!P3 IMAD.MOV R12, RZ, RZ, -R12 ;  /* 0x000000ffff0cb224 */ /* 0x000fe200078e0a0c */
[----:B------:R-:W-:Y:S02]  /*ab10*/  ISETP.GT.U32.AND P3, PT, R0, R5, PT ;  /* 0x000000050000720c */ /* 0x000fe40003f64070 */
[----:B------:R-:W-:Y:S02]  /*ab20*/  IABS R14, R37 ;  /* 0x00000025000e7213 */ /* 0x000fe40000000000 */
[----:B------:R-:W-:Y:S01]  /*ab30*/  ISETP.GE.AND P2, PT, R37, RZ, PT ;  /* 0x000000ff2500720c */ /* 0x000fe20003f46270 */
[----:B------:R-:W-:Y:S01]  /*ab40*/  IMAD.MOV.U32 R37, RZ, RZ, R35 ;  /* 0x000000ffff257224 */ /* 0x000fe200078e0023 */
[----:B------:R-:W-:Y:S01]  /*ab50*/  IABS R10, R39 ;  /* 0x00000027000a7213 */ /* 0x000fe20000000000 */
[----:B------:R-:W-:Y:S02]  /*ab60*/  IMAD.MOV.U32 R35, RZ, RZ, R33 ;  /* 0x000000ffff237224 */ /* 0x000fe400078e0021 */
[----:B------:R-:W-:Y:S01]  /*ab70*/  @!P5 IMAD.MOV R8, RZ, RZ, -R8 ;  /* 0x000000ffff08d224 */ /* 0x000fe200078e0a08 */
[----:B------:R-:W-:Y:S01]  /*ab80*/  IABS R13, R37 ;  /* 0x00000025000d7213 */ /* 0x000fe20000000000 */
[----:B------:R-:W-:Y:S01]  /*ab90*/  @!P0 IMAD.IADD R9, R9, 0x1, -R0 ;  /* 0x0000000109098824 */ /* 0x000fe200078e0a00 */
[----:B------:R-:W-:Y:S01]  /*aba0*/  ISETP.GE.AND P0, PT, R37, RZ, PT ;  /* 0x000000ff2500720c */ /* 0x000fe20003f06270 */
[----:B------:R-:W-:-:S02]  /*abb0*/  IMAD.MOV.U32 R33, RZ, RZ, R24 ;  /* 0x000000ffff217224 */ /* 0x000fc400078e0018 */
[----:B------:R-:W-:Y:S01]  /*abc0*/  @!P1 IMAD.MOV R6, RZ, RZ, -R6 ;  /* 0x000000ffff069224 */ /* 0x000fe200078e0a06 */
[----:B------:R0:W-:Y:S01]  /*abd0*/  STL [R1+0x35c], R12 ;  /* 0x00035c0c01007387 */ /* 0x0001e20000100800 */
[----:B-----5:R-:W-:-:S04]  /*abe0*/  IMAD.HI.U32 R2, R4, R10, RZ ;  /* 0x0000000a04027227 */ /* 0x020fc800078e00ff */
[----:B------:R-:W-:Y:S02]  /*abf0*/  IMAD.MOV.U32 R24, RZ, RZ, R23 ;  /* 0x000000ffff187224 */ /* 0x000fe400078e0017 */
[----:B------:R-:W-:Y:S01]  /*ac00*/  IMAD.MOV.U32 R37, RZ, RZ, R35 ;  /* 0x000000ffff257224 */ /* 0x000fe200078e0023 */
[----:B------:R5:W-:Y:S01]  /*ac10*/  STL [R1+0x358], R8 ;  /* 0x0003580801007387 */ /* 0x000be20000100800 */
[----:B------:R-:W-:Y:S02]  /*ac20*/  IMAD.MOV.U32 R23, RZ, RZ, R16 ;  /* 0x000000ffff177224 */ /* 0x000fe400078e0010 */
[----:B------:R-:W-:Y:S02]  /*ac30*/  IMAD.MOV.U32 R16, RZ, RZ, R47 ;  /* 0x000000ffff107224 */ /* 0x000fe400078e002f */
[----:B------:R-:W4:Y:S01]  /*ac40*/  LDL.LU R47, [R1+0x1f4] ;  /* 0x0001f400012f7983 */ /* 0x000f220000300800 */
[----:B------:R-:W-:Y:S01]  /*ac50*/  IMAD.MOV R2, RZ, RZ, -R2 ;  /* 0x000000ffff027224 */ /* 0x000fe200078e0a02 */
[----:B0-----:R-:W-:Y:S01]  /*ac60*/  IABS R12, R37 ;  /* 0x00000025000c7213 */ /* 0x001fe20000000000 */
[----:B------:R-:W-:Y:S01]  /*ac70*/  @!P3 IMAD.IADD R5, R5, 0x1, -R0 ;  /* 0x000000010505b824 */ /* 0x000fe200078e0a00 */
[----:B------:R0:W-:Y:S01]  /*ac80*/  STL [R1+0x354], R6 ;  /* 0x0003540601007387 */ /* 0x0001e20000100800 */
[----:B------:R-:W-:Y:S01]  /*ac90*/  IMAD.MOV.U32 R35, RZ, RZ, R34 ;  /* 0x000000ffff237224 */ /* 0x000fe200078e0022 */
[----:B------:R-:W-:Y:S01]  /*aca0*/  ISETP.GE.AND P3, PT, R37, RZ, PT ;  /* 0x000000ff2500720c */ /* 0x000fe20003f66270 */
[----:B------:R-:W-:Y:S01]  /*acb0*/  IMAD.HI.U32 R7, R4, R14, RZ ;  /* 0x0000000e04077227 */ /* 0x000fe200078e00ff */
[----:B------:R-:W4:Y:S01]  /*acc0*/  LDL.LU R34, [R1+0x14c] ;  /* 0x00014c0001227983 */ /* 0x000f220000300800 */
[----:B------:R-:W-:-:S03]  /*acd0*/  ISETP.GT.U32.AND P1, PT, R0, R5, PT ;  /* 0x000000050000720c */ /* 0x000fc60003f24070 */
[----:B------:R-:W4:Y:S01]  /*ace0*/  LDL.LU R37, [R1+0x130] ;  /* 0x0001300001257983 */ /* 0x000f220000300800 */
[C---:B------:R-:W-:Y:S02]  /*acf0*/  IMAD R2, R0.reuse, R2, R10 ;  /* 0x0000000200027224 */ /* 0x040fe400078e020a */
[----:B-----5:R-:W-:Y:S01]  /*ad00*/  IMAD.MOV.U32 R8, RZ, RZ, R9 ;  /* 0x000000ffff087224 */ /* 0x020fe200078e0009 */
[----:B------:R-:W5:Y:S01]  /*ad10*/  LDL.LU R42, [R1+0x134] ;  /* 0x00013400012a7983 */ /* 0x000f620000300800 */
[----:B------:R-:W-:Y:S02]  /*ad20*/  IMAD.MOV R7, RZ, RZ, -R7 ;  /* 0x000000ffff077224 */ /* 0x000fe400078e0a07 */
[----:B------:R-:W-:Y:S01]  /*ad30*/  @!P6 IMAD.MOV R8, RZ, RZ, -R8 ;  /* 0x000000ffff08e224 */ /* 0x000fe200078e0a08 */
[C---:B------:R-:W-:Y:S01]  /*ad40*/  ISETP.GT.U32.AND P6, PT, R0.reuse, R2, PT ;  /* 0x000000020000720c */ /* 0x040fe20003fc4070 */
[----:B------:R-:W-:Y:S01]  /*ad50*/  IMAD R14, R0, R7, R14 ;  /* 0x00000007000e7224 */ /* 0x000fe200078e020e */
[----:B------:R-:W5:Y:S01]  /*ad60*/  LDL.LU R41, [R1+0x138] ;  /* 0x0001380001297983 */ /* 0x000f620000300800 */
[----:B------:R-:W-:-:S04]  /*ad70*/  IMAD.HI.U32 R7, R4, R13, RZ ;  /* 0x0000000d04077227 */ /* 0x000fc800078e00ff */
[----:B------:R-:W-:Y:S02]  /*ad80*/  IMAD.MOV R7, RZ, RZ, -R7 ;  /* 0x000000ffff077224 */ /* 0x000fe400078e0a07 */
[--C-:B------:R-:W-:Y:S02]  /*ad90*/  @!P1 IMAD.IADD R5, R5, 0x1, -R0.reuse ;  /* 0x0000000105059824 */ /* 0x100fe400078e0a00 */
[C---:B------:R-:W-:Y:S01]  /*ada0*/  IMAD R13, R0.reuse, R7, R13 ;  /* 0x00000007000d7224 */ /* 0x040fe200078e020d */
[----:B------:R-:W-:Y:S01]  /*adb0*/  ISETP.GT.U32.AND P1, PT, R0, R14, PT ;  /* 0x0000000e0000720c */ /* 0x000fe20003f24070 */
        /* <DEDUP_REMOVED lines=9> */
[----:B0-----:R-:W-:-:S04]  /*ae50*/  IMAD.HI.U32 R6, R4, R12, RZ ;  /* 0x0000000c04067227 */ /* 0x001fc800078e00ff */
        /* <DEDUP_REMOVED lines=22> */
[----:B------:R-:W-:Y:S01]  /*afc0*/  IMAD.HI.U32 R8, R4, R11, RZ ;  /* 0x0000000b04087227 */ /* 0x000fe200078e00ff */
[----:B---3--:R-:W-:-:S03]  /*afd0*/  IABS R10, R43 ;  /* 0x0000002b000a7213 */ /* 0x008fc60000000000 */
[----:B------:R-:W-:Y:S02]  /*afe0*/  IMAD.MOV R8, RZ, RZ, -R8 ;  /* 0x000000ffff087224 */ /* 0x000fe400078e0a08 */
[----:B------:R-:W-:-:S04]  /*aff0*/  IMAD.HI.U32 R7, R4, R10, RZ ;  /* 0x0000000a04077227 */ /* 0x000fc800078e00ff */
[----:B------:R-:W-:Y:S02]  /*b000*/  IMAD R11, R0, R8, R11 ;  /* 0x00000008000b7224 */ /* 0x000fe400078e020b */
[----:B------:R-:W-:Y:S01]  /*b010*/  IMAD.MOV R7, RZ, RZ, -R7 ;  /* 0x000000ffff077224 */ /* 0x000fe200078e0a07 */
[----:B----4-:R-:W-:-:S05]  /*b020*/  IABS R9, R38 ;  /* 0x0000002600097213 */ /* 0x010fca0000000000 */
[----:B------:R-:W-:-:S04]  /*b030*/  IMAD.HI.U32 R6, R4, R9, RZ ;  /* 0x0000000904067227 */ /* 0x000fc800078e00ff */
[----:B------:R-:W-:-:S04]  /*b040*/  IMAD.MOV R6, RZ, RZ, -R6 ;  /* 0x000000ffff067224 */ /* 0x000fc800078e0a06 */
[C---:B------:R-:W-:Y:S01]  /*b050*/  IMAD R9, R0.reuse, R6, R9 ;  /* 0x0000000600097224 */ /* 0x040fe200078e0209 */
[----:B------:R-:W-:-:S04]  /*b060*/  ISETP.GT.U32.AND P5, PT, R0, R11, PT ;  /* 0x0000000b0000720c */ /* 0x000fc80003fa4070 */
[C---:B------:R-:W-:Y:S01]  /*b070*/  ISETP.GT.U32.AND P6, PT, R0.reuse, R9, PT ;  /* 0x000000090000720c */ /* 0x040fe20003fc4070 */
[----:B------:R-:W-:-:S05]  /*b080*/  IMAD R10, R0, R7, R10 ;  /* 0x00000007000a7224 */ /* 0x000fca00078e020a */
[----:B------:R-:W-:-:S03]  /*b090*/  ISETP.GT.U32.AND P4, PT, R0, R10, PT ;  /* 0x0000000a0000720c */ /* 0x000fc60003f84070 */
[----:B------:R-:W-:-:S04]  /*b0a0*/  @!P5 IMAD.IADD R11, R11, 0x1, -R0 ;  /* 0x000000010b0bd824 */ /* 0x000fc800078e0a00 */
[----:B------:R-:W-:Y:S01]  /*b0b0*/  @!P6 IMAD.IADD R9, R9, 0x1, -R0 ;  /* 0x000000010909e824 */ /* 0x000fe200078e0a00 */
[----:B------:R-:W-:Y:S02]  /*b0c0*/  ISETP.GT.U32.AND P5, PT, R0, R12, PT ;  /* 0x0000000c0000720c */ /* 0x000fe40003fa4070 */
[----:B------:R-:W-:-:S05]  /*b0d0*/  IABS R8, R37 ;  /* 0x0000002500087213 */ /* 0x000fca0000000000 */
[----:B------:R-:W-:-:S04]  /*b0e0*/  IMAD.HI.U32 R2, R4, R8, RZ ;  /* 0x0000000804027227 */ /* 0x000fc800078e00ff */
[----:B------:R-:W-:Y:S01]  /*b0f0*/  IMAD.MOV R2, RZ, RZ, -R2 ;  /* 0x000000ffff027224 */ /* 0x000fe200078e0a02 */
[----:B------:R-:W-:-:S03]  /*b100*/  ISETP.GT.U32.AND P2, PT, R0, R9, PT ;  /* 0x000000090000720c */ /* 0x000fc60003f44070 */
[----:B------:R-:W-:Y:S01]  /*b110*/  IMAD R2, R0, R2, R8 ;  /* 0x0000000200027224 */ /* 0x000fe200078e0208 */
[----:B-----5:R-:W-:Y:S02]  /*b120*/  IABS R6, R41 ;  /* 0x0000002900067213 */ /* 0x020fe40000000000 */
[----:B------:R-:W-:Y:S01]  /*b130*/  IABS R7, R42 ;  /* 0x0000002a00077213 */ /* 0x000fe20000000000 */
[----:B------:R-:W-:Y:S01]  /*b140*/  @!P4 IMAD.IADD R10, R10, 0x1, -R0 ;  /* 0x000000010a0ac824 */ /* 0x000fe200078e0a00 */
[----:B------:R-:W-:Y:S01]  /*b150*/  ISETP.GT.U32.AND P0, PT, R0, R2, PT ;  /* 0x000000020000720c */ /* 0x000fe20003f04070 */
[----:B------:R-:W-:Y:S01]  /*b160*/  IMAD.HI.U32 R5, R4, R6, RZ ;  /* 0x0000000604057227 */ /* 0x000fe200078e00ff */
[----:B------:R-:W-:-:S03]  /*b170*/  ISETP.GT.U32.AND P4, PT, R0, R11, PT ;  /* 0x0000000b0000720c */ /* 0x000fc60003f84070 */
[----:B-1----:R-:W-:Y:S01]  /*b180*/  IMAD.HI.U32 R15, R4, R7, RZ ;  /* 0x00000007040f7227 */ /* 0x002fe200078e00ff */
[----:B------:R-:W-:-:S03]  /*b190*/  ISETP.GT.U32.AND P6, PT, R0, R10, PT ;  /* 0x0000000a0000720c */ /* 0x000fc60003fc4070 */
[----:B------:R-:W-:Y:S02]  /*b1a0*/  IMAD.MOV R5, RZ, RZ, -R5 ;  /* 0x000000ffff057224 */ /* 0x000fe400078e0a05 */
[----:B------:R-:W-:Y:S02]  /*b1b0*/  IMAD.MOV R15, RZ, RZ, -R15 ;  /* 0x000000ffff0f7224 */ /* 0x000fe400078e0a0f */
[--C-:B------:R-:W-:Y:S02]  /*b1c0*/  @!P5 IMAD.IADD R12, R12, 0x1, -R0.reuse ;  /* 0x000000010c0cd824 */ /* 0x100fe400078e0a00 */
[----:B------:R-:W-:Y:S01]  /*b1d0*/  @!P2 IMAD.IADD R9, R9, 0x1, -R0 ;  /* 0x000000010909a824 */ /* 0x000fe200078e0a00 */
[----:B------:R-:W-:Y:S01]  /*b1e0*/  ISETP.GE.AND P2, PT, R38, RZ, PT ;  /* 0x000000ff2600720c */ /* 0x000fe20003f46270 */
[C---:B------:R-:W-:Y:S01]  /*b1f0*/  IMAD R6, R0.reuse, R5, R6 ;  /* 0x0000000500067224 */ /* 0x040fe200078e0206 */
[----:B------:R-:W-:Y:S01]  /*b200*/  IABS R5, R40 ;  /* 0x0000002800057213 */ /* 0x000fe20000000000 */
[----:B------:R-:W-:-:S02]  /*b210*/  IMAD R7, R0, R15, R7 ;  /* 0x0000000f00077224 */ /* 0x000fc400078e0207 */
[----:B------:R-:W-:Y:S02]  /*b220*/  IMAD.MOV.U32 R38, RZ, RZ, R35 ;  /* 0x000000ffff267224 */ /* 0x000fe400078e0023 */
[----:B------:R-:W-:Y:S02]  /*b230*/  IMAD.MOV.U32 R35, RZ, RZ, R34 ;  /* 0x000000ffff237224 */ /* 0x000fe400078e0022 */
[----:B------:R-:W-:Y:S02]  /*b240*/  @!P0 IMAD.IADD R2, R2, 0x1, -R0 ;  /* 0x0000000102028824 */ /* 0x000fe400078e0a00 */
[----:B------:R-:W-:Y:S02]  /*b250*/  IMAD.MOV.U32 R15, RZ, RZ, R12 ;  /* 0x000000ffff0f7224 */ /* 0x000fe400078e000c */
[----:B------:R-:W-:Y:S02]  /*b260*/  IMAD.MOV.U32 R34, RZ, RZ, R33 ;  /* 0x000000ffff227224 */ /* 0x000fe400078e0021 */
[----:B------:R-:W-:Y:S01]  /*b270*/  @!P4 IMAD.IADD R11, R11, 0x1, -R0 ;  /* 0x000000010b0bc824 */ /* 0x000fe200078e0a00 */
[----:B------:R-:W-:Y:S01]  /*b280*/  ISETP.GE.AND P4, PT, R43, RZ, PT ;  /* 0x000000ff2b00720c */ /* 0x000fe20003f86270 */
[----:B------:R-:W-:Y:S01]  /*b290*/  IMAD.MOV.U32 R33, RZ, RZ, R32 ;  /* 0x000000ffff217224 */ /* 0x000fe200078e0020 */
[----:B------:R-:W-:Y:S01]  /*b2a0*/  ISETP.GE.AND P0, PT, R37, RZ, PT ;  /* 0x000000ff2500720c */ /* 0x000fe20003f06270 */
[----:B------:R-:W-:-:S02]  /*b2b0*/  IMAD.MOV.U32 R32, RZ, RZ, R22 ;  /* 0x000000ffff207224 */ /* 0x000fc400078e0016 */
[----:B0-----:R-:W-:Y:S01]  /*b2c0*/  IMAD.HI.U32 R14, R4, R5, RZ ;  /* 0x00000005040e7227 */ /* 0x001fe200078e00ff */
[----:B------:R-:W3:Y:S03]  /*b2d0*/  LDL.LU R22, [R1+0x1c0] ;  /* 0x0001c00001167983 */ /* 0x000ee60000300800 */
[----:B------:R-:W-:Y:S01]  /*b2e0*/  @!P3 IMAD.MOV R15, RZ, RZ, -R15 ;  /* 0x000000ffff0fb224 */ /* 0x000fe200078e0a0f */
[----:B------:R-:W-:Y:S01]  /*b2f0*/  ISETP.GT.U32.AND P3, PT, R0, R2, PT ;  /* 0x000000020000720c */ /* 0x000fe20003f64070 */
[----:B------:R-:W-:Y:S02]  /*b300*/  IMAD.MOV.U32 R37, RZ, RZ, R35 ;  /* 0x000000ffff257224 */ /* 0x000fe400078e0023 */
[----:B------:R-:W-:Y:S02]  /*b310*/  IMAD.MOV.U32 R35, RZ, RZ, R33 ;  /* 0x000000ffff237224 */ /* 0x000fe400078e0021 */
[----:B------:R-:W-:-:S02]  /*b320*/  @!P1 IMAD.MOV R11, RZ, RZ, -R11 ;  /* 0x000000ffff0b9224 */ /* 0x000fc400078e0a0b */
[----:B------:R-:W-:Y:S02]  /*b330*/  IMAD.MOV.U32 R33, RZ, RZ, R32 ;  /* 0x000000ffff217224 */ /* 0x000fe400078e0020 */
[----:B------:R-:W-:Y:S02]  /*b340*/  @!P6 IMAD.IADD R10, R10, 0x1, -R0 ;  /* 0x000000010a0ae824 */ /* 0x000fe400078e0a00 */
[----:B------:R-:W-:Y:S02]  /*b350*/  IMAD.MOV R14, RZ, RZ, -R14 ;  /* 0x000000ffff0e7224 */ /* 0x000fe400078e0a0e */
[----:B------:R-:W-:Y:S02]  /*b360*/  IMAD.MOV.U32 R32, RZ, RZ, R29 ;  /* 0x000000ffff207224 */ /* 0x000fe400078e001d */
[----:B------:R-:W4:Y:S01]  /*b370*/  LDL.LU R29, [R1+0x408] ;  /* 0x00040800011d7983 */ /* 0x000f220000300800 */
[----:B------:R-:W-:Y:S01]  /*b380*/  IABS R8, R39 ;  /* 0x0000002700087213 */ /* 0x000fe20000000000 */
[----:B------:R-:W-:-:S02]  /*b390*/  IMAD R5, R0, R14, R5 ;  /* 0x0000000e00057224 */ /* 0x000fc400078e0205 */
[----:B------:R-:W-:Y:S04]  /*b3a0*/  STL [R1+0x33c], R15 ;  /* 0x00033c0f01007387 */ /* 0x000fe80000100800 */
[----:B------:R0:W-:Y:S01]  /*b3b0*/  STL [R1+0x338], R11 ;  /* 0x0003380b01007387 */ /* 0x0001e20000100800 */
[----:B------:R-:W-:-:S04]  /*b3c0*/  IMAD.HI.U32 R13, R4, R8, RZ ;  /* 0x00000008040d7227 */ /* 0x000fc800078e00ff */
[----:B0-----:R-:W-:Y:S02]  /*b3d0*/  IMAD.MOV.U32 R11, RZ, RZ, R10 ;  /* 0x000000ffff0b7224 */ /* 0x001fe400078e000a */
[----:B------:R-:W-:Y:S02]  /*b3e0*/  @!P3 IMAD.IADD R2, R2, 0x1, -R0 ;  /* 0x000000010202b824 */ /* 0x000fe400078e0a00 */
[----:B------:R-:W-:Y:S01]  /*b3f0*/  @!P4 IMAD.MOV R11, RZ, RZ, -R11 ;  /* 0x000000ffff0bc224 */ /* 0x000fe200078e0a0b */
[----:B------:R-:W-:Y:S01]  /*b400*/  ISETP.GT.U32.AND P4, PT, R0, R5, PT ;  /* 0x000000050000720c */ /* 0x000fe20003f84070 */
[----:B------:R-:W-:Y:S02]  /*b410*/  IMAD.MOV R12, RZ, RZ, -R13 ;  /* 0x000000ffff0c7224 */ /* 0x000fe400078e0a0d */
[----:B------:R-:W-:Y:S02]  /*b420*/  IMAD.MOV.U32 R13, RZ, RZ, R2 ;  /* 0x000000ffff0d7224 */ /* 0x000fe400078e0002 */
[----:B------:R-:W-:-:S02]  /*b430*/  @!P2 IMAD.MOV R9, RZ, RZ, -R9 ;  /* 0x000000ffff09a224 */ /* 0x000fc400078e0a09 */
[----:B------:R-:W-:Y:S01]  /*b440*/  @!P0 IMAD.MOV R13, RZ, RZ, -R13 ;  /* 0x000000ffff0d8224 */ /* 0x000fe200078e0a0d */
[----:B------:R0:W-:Y:S04]  /*b450*/  STL [R1+0x334], R11 ;  /* 0x0003340b01007387 */ /* 0x0001e80000100800 */
[----:B------:R1:W-:Y:S01]  /*b460*/  STL [R1+0x330], R9 ;  /* 0x0003300901007387 */ /* 0x0003e20000100800 */
[----:B------:R-:W-:-:S03]  /*b470*/  @!P4 IMAD.IADD R5, R5, 0x1, -R0 ;  /* 0x000000010505c824 */ /* 0x000fc600078e0a00 */
[----:B------:R5:W-:Y:S01]  /*b480*/  STL [R1+0x32c], R13 ;  /* 0x00032c0d01007387 */ /* 0x000be20000100800 */
[----:B--2---:R-:W-:Y:S02]  /*b490*/  IABS R10, R36 ;  /* 0x00000024000a7213 */ /* 0x004fe40000000000 */
[----:B------:R-:W-:Y:S02]  /*b4a0*/  ISETP.GE.AND P4, PT, R36, RZ, PT ;  /* 0x000000ff2400720c */ /* 0x000fe40003f86270 */
[----:B------:R-:W2:Y:S01]  /*b4b0*/  LDL.LU R36, [R1+0x158] ;  /* 0x0001580001247983 */ /* 0x000ea20000300800 */
[C---:B------:R-:W-:Y:S02]  /*b4c0*/  ISETP.GT.U32.AND P5, PT, R0.reuse, R7, PT ;  /* 0x000000070000720c */ /* 0x040fe40003fa4070 */
[C---:B------:R-:W-:Y:S01]  /*b4d0*/  ISETP.GT.U32.AND P6, PT, R0.reuse, R6, PT ;  /* 0x000000060000720c */ /* 0x040fe20003fc4070 */
[C---:B------:R-:W-:Y:S01]  /*b4e0*/  IMAD R8, R0.reuse, R12, R8 ;  /* 0x0000000c00087224 */ /* 0x040fe200078e0208 */
[----:B0-----:R-:W-:Y:S01]  /*b4f0*/  IABS R11, R37 ;  /* 0x00000025000b7213 */ /* 0x001fe20000000000 */
[----:B------:R-:W3:Y:S03]  /*b500*/  LDL.LU R43, [R1+0x15c] ;  /* 0x00015c00012b7983 */ /* 0x000ee60000300800 */
[----:B------:R-:W-:-:S05]  /*b510*/  ISETP.GT.U32.AND P3, PT, R0, R8, PT ;  /* 0x000000080000720c */ /* 0x000fca0003f64070 */
[--C-:B------:R-:W-:Y:S02]  /*b520*/  @!P5 IMAD.IADD R7, R7, 0x1, -R0.reuse ;  /* 0x000000010707d824 */ /* 0x100fe400078e0a00 */
[----:B------:R-:W-:-:S03]  /*b530*/  @!P6 IMAD.IADD R6, R6, 0x1, -R0 ;  /* 0x000000010606e824 */ /* 0x000fc600078e0a00 */
[C---:B------:R-:W-:Y:S02]  /*b540*/  ISETP.GT.U32.AND P1, PT, R0.reuse, R7, PT ;  /* 0x000000070000720c */ /* 0x040fe40003f24070 */
[----:B------:R-:W-:Y:S01]  /*b550*/  ISETP.GT.U32.AND P6, PT, R0, R6, PT ;  /* 0x000000060000720c */ /* 0x000fe20003fc4070 */
[----:B------:R-:W-:Y:S01]  /*b560*/  IMAD.HI.U32 R12, R4, R10, RZ ;  /* 0x0000000a040c7227 */ /* 0x000fe200078e00ff */
[----:B------:R-:W-:-:S03]  /*b570*/  ISETP.GE.AND P5, PT, R42, RZ, PT ;  /* 0x000000ff2a00720c */ /* 0x000fc60003fa6270 */
[----:B------:R-:W-:Y:S01]  /*b580*/  @!P3 IMAD.IADD R8, R8, 0x1, -R0 ;  /* 0x000000010808b824 */ /* 0x000fe200078e0a00 */
[----:B------:R-:W-:Y:S01]  /*b590*/  ISETP.GT.U32.AND P3, PT, R0, R5, PT ;  /* 0x000000050000720c */ /* 0x000fe20003f64070 */
[----:B------:R-:W-:-:S04]  /*b5a0*/  IMAD.MOV R12, RZ, RZ, -R12 ;  /* 0x000000ffff0c7224 */ /* 0x000fc800078e0a0c */
[--C-:B------:R-:W-:Y:S02]  /*b5b0*/  @!P1 IMAD.IADD R7, R7, 0x1, -R0.reuse ;  /* 0x0000000107079824 */ /* 0x100fe400078e0a00 */
[----:B------:R-:W-:Y:S01]  /*b5c0*/  @!P6 IMAD.IADD R6, R6, 0x1, -R0 ;  /* 0x000000010606e824 */ /* 0x000fe200078e0a00 */
[----:B------:R-:W-:Y:S02]  /*b5d0*/  ISETP.GE.AND P6, PT, R39, RZ, PT ;  /* 0x000000ff2700720c */ /* 0x000fe40003fc6270 */
[----:B------:R-:W4:Y:S01]  /*b5e0*/  LDL.LU R39, [R1+0x160] ;  /* 0x0001600001277983 */ /* 0x000f220000300800 */
[----:B------:R-:W-:Y:S01]  /*b5f0*/  ISETP.GE.AND P2, PT, R41, RZ, PT ;  /* 0x000000ff2900720c */ /* 0x000fe20003f46270 */
[C---:B------:R-:W-:Y:S01]  /*b600*/  IMAD R10, R0.reuse, R12, R10 ;  /* 0x0000000c000a7224 */ /* 0x040fe200078e020a */
[----:B------:R-:W-:Y:S01]  /*b610*/  ISETP.GT.U32.AND P0, PT, R0, R8, PT ;  /* 0x000000080000720c */ /* 0x000fe20003f04070 */
[----:B------:R-:W-:Y:S01]  /*b620*/  IMAD.MOV.U32 R14, RZ, RZ, R7 ;  /* 0x000000ffff0e7224 */ /* 0x000fe200078e0007 */
[----:B------:R-:W-:Y:S01]  /*b630*/  ISETP.GE.AND P1, PT, R40, RZ, PT ;  /* 0x000000ff2800720c */ /* 0x000fe20003f26270 */
[----:B------:R-:W-:-:S02]  /*b640*/  IMAD.MOV.U32 R2, RZ, RZ, R11 ;  /* 0x000000ffff027224 */ /* 0x000fc400078e000b */
[----:B------:R-:W-:Y:S01]  /*b650*/  @!P5 IMAD.MOV R14, RZ, RZ, -R14 ;  /* 0x000000ffff0ed224 */ /* 0x000fe200078e0a0e */
[----:B------:R-:W-:Y:S01]  /*b660*/  ISETP.GT.U32.AND P5, PT, R0, R10, PT ;  /* 0x0000000a0000720c */ /* 0x000fe20003fa4070 */
[----:B------:R-:W-:Y:S01]  /*b670*/  IMAD.HI.U32 R7, R4, R2, RZ ;  /* 0x0000000204077227 */ /* 0x000fe200078e00ff */
[----:B-1----:R-:W-:-:S03]  /*b680*/  IABS R9, R38 ;  /* 0x0000002600097213 */ /* 0x002fc60000000000 */
[----:B------:R-:W-:Y:S01]  /*b690*/  @!P3 IMAD.IADD R5, R5, 0x1, -R0 ;  /* 0x000000010505b824 */ /* 0x000fe200078e0a00 */
[----:B------:R-:W-:Y:S01]  /*b6a0*/  ISETP.GE.AND P3, PT, R37, RZ, PT ;  /* 0x000000ff2500720c */ /* 0x000fe20003f66270 */
[----:B-----5:R-:W-:Y:S02]  /*b6b0*/  IMAD.MOV.U32 R13, RZ, RZ, R6 ;  /* 0x000000ffff0d7224 */ /* 0x020fe400078e0006 */
[----:B------:R-:W-:Y:S02]  /*b6c0*/  IMAD.MOV R6, RZ, RZ, -R7 ;  /* 0x000000ffff067224 */ /* 0x000fe400078e0a07 */
[----:B------:R-:W-:Y:S02]  /*b6d0*/  IMAD.MOV.U32 R37, RZ, RZ, R35 ;  /* 0x000000ffff257224 */ /* 0x000fe400078e0023 */
[----:B------:R-:W-:Y:S02]  /*b6e0*/  IMAD.MOV.U32 R35, RZ, RZ, R33 ;  /* 0x000000ffff237224 */ /* 0x000fe400078e0021 */
[----:B------:R-:W-:-:S02]  /*b6f0*/  @!P2 IMAD.MOV R13, RZ, RZ, -R13 ;  /* 0x000000ffff0da224 */ /* 0x000fc400078e0a0d */
[----:B------:R-:W-:Y:S01]  /*b700*/  IMAD.HI.U32 R11, R4, R9, RZ ;  /* 0x00000009040b7227 */ /* 0x000fe200078e00ff */
[----:B------:R-:W-:Y:S03]  /*b710*/  STL [R1+0x328], R14 ;  /* 0x0003280e01007387 */ /* 0x000fe60000100800 */
[----:B------:R-:W-:Y:S01]  /*b720*/  IMAD R6, R0, R6, R2 ;  /* 0x0000000600067224 */ /* 0x000fe200078e0202 */
[----:B------:R-:W-:Y:S01]  /*b730*/  IABS R2, R37 ;  /* 0x0000002500027213 */ /* 0x000fe20000000000 */
[----:B------:R-:W-:Y:S01]  /*b740*/  @!P0 IMAD.IADD R8, R8, 0x1, -R0 ;  /* 0x0000000108088824 */ /* 0x000fe200078e0a00 */
[----:B------:R-:W-:Y:S01]  /*b750*/  ISETP.GE.AND P0, PT, R37, RZ, PT ;  /* 0x000000ff2500720c */ /* 0x000fe20003f06270 */
[----:B------:R-:W-:Y:S02]  /*b760*/  @!P1 IMAD.MOV R5, RZ, RZ, -R5 ;  /* 0x000000ffff059224 */ /* 0x000fe400078e0a05 */
[----:B------:R-:W-:-:S02]  /*b770*/  IMAD.MOV.U32 R33, RZ, RZ, R24 ;  /* 0x000000ffff217224 */ /* 0x000fc400078e0018 */
[----:B------:R-:W-:Y:S01]  /*b780*/  IMAD.MOV.U32 R37, RZ, RZ, R35 ;  /* 0x000000ffff257224 */ /* 0x000fe200078e0023 */
[----:B------:R0:W-:Y:S01]  /*b790*/  STL [R1+0x324], R13 ;  /* 0x0003240d01007387 */ /* 0x0001e20000100800 */
[----:B------:R-:W-:Y:S02]  /*b7a0*/  IMAD.MOV.U32 R24, RZ, RZ, R19 ;  /* 0x000000ffff187224 */ /* 0x000fe400078e0013 */
[----:B------:R-:W-:Y:S02]  /*b7b0*/  IMAD.MOV R11, RZ, RZ, -R11 ;  /* 0x000000ffff0b7224 */ /* 0x000fe400078e0a0b */
[----:B------:R-:W-:Y:S02]  /*b7c0*/  IMAD.MOV.U32 R19, RZ, RZ, R16 ;  /* 0x000000ffff137224 */ /* 0x000fe400078e0010 */
[----:B------:R-:W-:Y:S01]  /*b7d0*/  @!P5 IMAD.IADD R10, R10, 0x1, -R0 ;  /* 0x000000010a0ad824 */ /* 0x000fe200078e0a00 */
[----:B------:R-:W5:Y:S01]  /*b7e0*/  LDL.LU R16, [R1+0x22c] ;  /* 0x00022c0001107983 */ /* 0x000f620000300800 */
[----:B------:R-:W-:Y:S01]  /*b7f0*/  IMAD.MOV.U32 R35, RZ, RZ, R34 ;  /* 0x000000ffff237224 */ /* 0x000fe200078e0022 */
[----:B------:R-:W-:-:S02]  /*b800*/  ISETP.GE.AND P5, PT, R37, RZ, PT ;  /* 0x000000ff2500720c */ /* 0x000fc40003fa6270 */
[----:B------:R-:W-:Y:S01]  /*b810*/  STL [R1+0x320], R5 ;  /* 0x0003200501007387 */ /* 0x000fe20000100800 */
[----:B0-----:R-:W-:Y:S01]  /*b820*/  IABS R13, R37 ;  /* 0x00000025000d7213 */ /* 0x001fe20000000000 */
[C---:B------:R-:W-:Y:S02]  /*b830*/  IMAD R7, R0.reuse, R11, R9 ;  /* 0x0000000b00077224 */ /* 0x040fe400078e0209 */
[----:B------:R-:W5:Y:S01]  /*b840*/  LDL.LU R34, [R1+0x180] ;  /* 0x0001800001227983 */ /* 0x000f620000300800 */
[----:B------:R-:W-:Y:S01]  /*b850*/  IMAD.MOV.U32 R14, RZ, RZ, R8 ;  /* 0x000000ffff0e7224 */ /* 0x000fe200078e0008 */
[C---:B------:R-:W-:Y:S02]  /*b860*/  ISETP.GT.U32.AND P1, PT, R0.reuse, R10, PT ;  /* 0x0000000a0000720c */ /* 0x040fe40003f24070 */
[----:B------:R-:W5:Y:S01]  /*b870*/  LDL.LU R37, [R1+0x164] ;  /* 0x0001640001257983 */ /* 0x000f620000300800 */
[----:B------:R-:W-:Y:S01]  /*b880*/  @!P6 IMAD.MOV R14, RZ, RZ, -R14 ;  /* 0x000000ffff0ee224 */ /* 0x000fe200078e0a0e */
[----:B------:R-:W-:Y:S01]  /*b890*/  ISETP.GT.U32.AND P6, PT, R0, R7, PT ;  /* 0x000000070000720c */ /* 0x000fe20003fc4070 */
[----:B------:R-:W-:Y:S01]  /*b8a0*/  IMAD.HI.U32 R11, R4, R2, RZ ;  /* 0x00000002040b7227 */ /* 0x000fe200078e00ff */
[----:B------:R-:W5:Y:S03]  /*b8b0*/  LDL.LU R42, [R1+0x168] ;  /* 0x00016800012a7983 */ /* 0x000f660000300800 */
[----:B------:R-:W-:Y:S01]  /*b8c0*/  IMAD.MOV R11, RZ, RZ, -R11 ;  /* 0x000000ffff0b7224 */ /* 0x000fe200078e0a0b */
[----:B------:R-:W5:Y:S03]  /*b8d0*/  LDL.LU R41, [R1+0x16c] ;  /* 0x00016c0001297983 */ /* 0x000f660000300800 */
[----:B------:R-:W-:-:S02]  /*b8e0*/  @!P1 IMAD.IADD R10, R10, 0x1, -R0 ;  /* 0x000000010a0a9824 */ /* 0x000fc400078e0a00 */
        /* <DEDUP_REMOVED lines=13> */
[----:B------:R-:W-:Y:S01]  /*b9c0*/  ISETP.GT.U32.AND P4, PT, R0, R6, PT ;  /* 0x000000060000720c */ /* 0x000fe20003f84070 */
        /* <DEDUP_REMOVED lines=25> */
[----:B------:R-:W-:Y:S01]  /*bb60*/  IMAD R12, R0, R14, R12 ;  /* 0x0000000e000c7224 */ /* 0x000fe200078e020c */
[----:B----4-:R-:W-:-:S05]  /*bb70*/  IABS R9, R39 ;  /* 0x0000002700097213 */ /* 0x010fca0000000000 */
[----:B------:R-:W-:-:S04]  /*bb80*/  IMAD.HI.U32 R8, R4, R9, RZ ;  /* 0x0000000904087227 */ /* 0x000fc800078e00ff */
[----:B------:R-:W-:-:S04]  /*bb90*/  IMAD.MOV R8, RZ, RZ, -R8 ;  /* 0x000000ffff087224 */ /* 0x000fc800078e0a08 */
[----:B------:R-:W-:-:S05]  /*bba0*/  IMAD R9, R0, R8, R9 ;  /* 0x0000000800097224 */ /* 0x000fca00078e0209 */
[C---:B------:R-:W-:Y:S01]  /*bbb0*/  ISETP.GT.U32.AND P6, PT, R0.reuse, R9, PT ;  /* 0x000000090000720c */ /* 0x040fe20003fc4070 */
[C---:B------:R-:W-:Y:S01]  /*bbc0*/  IMAD R5, R0.reuse, R11, R5 ;  /* 0x0000000b00057224 */ /* 0x040fe200078e0205 */
[----:B------:R-:W-:-:S04]  /*bbd0*/  ISETP.GT.U32.AND P2, PT, R0, R12, PT ;  /* 0x0000000c0000720c */ /* 0x000fc80003f44070 */
[----:B------:R-:W-:-:S07]  /*bbe0*/  ISETP.GT.U32.AND P4, PT, R0, R5, PT ;  /* 0x000000050000720c */ /* 0x000fce0003f84070 */
[--C-:B------:R-:W-:Y:S02]  /*bbf0*/  @!P6 IMAD.IADD R9, R9, 0x1, -R0.reuse ;  /* 0x000000010909e824 */ /* 0x100fe400078e0a00 */
[----:B------:R-:W-:-:S03]  /*bc00*/  @!P2 IMAD.IADD R12, R12, 0x1, -R0 ;  /* 0x000000010c0ca824 */ /* 0x000fc600078e0a00 */
[C---:B------:R-:W-:Y:S01]  /*bc10*/  ISETP.GT.U32.AND P3, PT, R0.reuse, R9, PT ;  /* 0x000000090000720c */ /* 0x040fe20003f64070 */
[----:B------:R-:W-:Y:S01]  /*bc20*/  @!P4 IMAD.IADD R5, R5, 0x1, -R0 ;  /* 0x000000010505c824 */ /* 0x000fe200078e0a00 */
[C---:B------:R-:W-:Y:S02]  /*bc30*/  ISETP.GT.U32.AND P2, PT, R0.reuse, R13, PT ;  /* 0x0000000d0000720c */ /* 0x040fe40003f44070 */
[----:B------:R-:W-:Y:S02]  /*bc40*/  ISETP.GT.U32.AND P4, PT, R0, R12, PT ;  /* 0x0000000c0000720c */ /* 0x000fe40003f84070 */
[----:B-----5:R-:W-:-:S05]  /*bc50*/  IABS R11, R37 ;  /* 0x00000025000b7213 */ /* 0x020fca0000000000 */
[----:B-1----:R-:W-:-:S04]  /*bc60*/  IMAD.HI.U32 R15, R4, R11, RZ ;  /* 0x0000000b040f7227 */ /* 0x002fc800078e00ff */
[----:B------:R-:W-:Y:S01]  /*bc70*/  IMAD.MOV R15, RZ, RZ, -R15 ;  /* 0x000000ffff0f7224 */ /* 0x000fe200078e0a0f */
[----:B------:R-:W-:-:S03]  /*bc80*/  IABS R10, R41 ;  /* 0x00000029000a7213 */ /* 0x000fc60000000000 */
[----:B------:R-:W-:Y:S01]  /*bc90*/  IMAD R11, R0, R15, R11 ;  /* 0x0000000f000b7224 */ /* 0x000fe200078e020b */
[----:B------:R-:W-:Y:S01]  /*bca0*/  IABS R8, R42 ;  /* 0x0000002a00087213 */ /* 0x000fe20000000000 */
[----:B------:R-:W-:-:S03]  /*bcb0*/  IMAD.HI.U32 R7, R4, R10, RZ ;  /* 0x0000000a04077227 */ /* 0x000fc600078e00ff */
[C---:B------:R-:W-:Y:S01]  /*bcc0*/  ISETP.GT.U32.AND P0, PT, R0.reuse, R11, PT ;  /* 0x0000000b0000720c */ /* 0x040fe20003f04070 */
[----:B------:R-:W-:Y:S01]  /*bcd0*/  IMAD.MOV R7, RZ, RZ, -R7 ;  /* 0x000000ffff077224 */ /* 0x000fe200078e0a07 */
[----:B------:R-:W-:Y:S01]  /*bce0*/  ISETP.GT.U32.AND P6, PT, R0, R5, PT ;  /* 0x000000050000720c */ /* 0x000fe20003fc4070 */
[----:B------:R-:W-:-:S04]  /*bcf0*/  IMAD.HI.U32 R14, R4, R8, RZ ;  /* 0x00000008040e7227 */ /* 0x000fc800078e00ff */
[----:B------:R-:W-:Y:S01]  /*bd00*/  @!P3 IMAD.IADD R9, R9, 0x1, -R0 ;  /* 0x000000010909b824 */ /* 0x000fe200078e0a00 */
[----:B------:R-:W-:Y:S01]  /*bd10*/  ISETP.GE.AND P3, PT, R39, RZ, PT ;  /* 0x000000ff2700720c */ /* 0x000fe20003f66270 */
[----:B------:R-:W-:Y:S02]  /*bd20*/  IMAD R10, R0, R7, R10 ;  /* 0x00000007000a7224 */ /* 0x000fe400078e020a */
[----:B------:R-:W-:Y:S01]  /*bd30*/  IMAD.MOV.U32 R39, RZ, RZ, R35 ;  /* 0x000000ffff277224 */ /* 0x000fe200078e0023 */
[----:B------:R-:W-:Y:S01]  /*bd40*/  IABS R7, R40 ;  /* 0x0000002800077213 */ /* 0x000fe20000000000 */
[----:B------:R-:W-:Y:S02]  /*bd50*/  IMAD.MOV R14, RZ, RZ, -R14 ;  /* 0x000000ffff0e7224 */ /* 0x000fe400078e0a0e */
[----:B------:R-:W-:Y:S02]  /*bd60*/  IMAD.MOV.U32 R35, RZ, RZ, R34 ;  /* 0x000000ffff237224 */ /* 0x000fe400078e0022 */
[----:B------:R-:W-:-:S02]  /*bd70*/  IMAD.MOV.U32 R34, RZ, RZ, R33 ;  /* 0x000000ffff227224 */ /* 0x000fc400078e0021 */
[----:B------:R-:W-:Y:S02]  /*bd80*/  @!P2 IMAD.IADD R13, R13, 0x1, -R0 ;  /* 0x000000010d0da824 */ /* 0x000fe400078e0a00 */
[----:B------:R-:W-:Y:S02]  /*bd90*/  IMAD.MOV.U32 R33, RZ, RZ, R32 ;  /* 0x000000ffff217224 */ /* 0x000fe400078e0020 */
[--C-:B------:R-:W-:Y:S01]  /*bda0*/  @!P4 IMAD.IADD R12, R12, 0x1, -R0.reuse ;  /* 0x000000010c0cc824 */ /* 0x100fe200078e0a00 */
        /* <DEDUP_REMOVED lines=39> */
[----:B------:R-:W5:Y:S02]  /*c020*/  LDL.LU R43, [R1+0x190] ;  /* 0x00019000012b7983 */ /* 0x000f640000300800 */
        /* <DEDUP_REMOVED lines=14> */
[----:B-1----:R-:W-:Y:S01]  /*c110*/  IMAD.MOV.U32 R11, RZ, RZ, R8 ;  /* 0x000000ffff0b7224 */ /* 0x002fe200078e0008 */
[----:B------:R-:W-:Y:S01]  /*c120*/  ISETP.GT.U32.AND P0, PT, R0, R6, PT ;  /* 0x000000060000720c */ /* 0x000fe20003f04070 */
[----:B------:R-:W-:Y:S01]  /*c130*/  @!P6 IMAD.IADD R10, R10, 0x1, -R0 ;  /* 0x000000010a0ae824 */ /* 0x000fe200078e0a00 */
[----:B------:R-:W-:Y:S01]  /*c140*/  ISETP.GE.AND P1, PT, R40, RZ, PT ;  /* 0x000000ff2800720c */ /* 0x000fe20003f26270 */
[----:B------:R-:W-:Y:S01]  /*c150*/  @!P2 IMAD.MOV R11, RZ, RZ, -R11 ;  /* 0x000000ffff0ba224 */ /* 0x000fe200078e0a0b */
[----:B------:R-:W-:-:S02]  /*c160*/  ISETP.GT.U32.AND P2, PT, R0, R5, PT ;  /* 0x000000050000720c */ /* 0x000fc40003f44070 */
[----:B------:R-:W-:Y:S02]  /*c170*/  ISETP.GE.AND P6, PT, R38, RZ, PT ;  /* 0x000000ff2600720c */ /* 0x000fe40003fc6270 */
[----:B------:R-:W3:Y:S01]  /*c180*/  LDL.LU R38, [R1+0x194] ;  /* 0x0001940001267983 */ /* 0x000ee20000300800 */
        /* <DEDUP_REMOVED lines=13> */
[----:B------:R-:W-:Y:S02]  /*c260*/  IMAD.MOV.U32 R33, RZ, RZ, R24 ;  /* 0x000000ffff217224 */ /* 0x000fe400078e0018 */
[----:B------:R-:W-:Y:S01]  /*c270*/  @!P1 IMAD.MOV R7, RZ, RZ, -R7 ;  /* 0x000000ffff079224 */ /* 0x000fe200078e0a07 */
[----:B------:R-:W-:Y:S01]  /*c280*/  STL [R1+0x300], R11 ;  /* 0x0003000b01007387 */ /* 0x000fe20000100800 */
[----:B------:R-:W-:-:S02]  /*c290*/  IMAD.MOV R9, RZ, RZ, -R9 ;  /* 0x000000ffff097224 */ /* 0x000fc400078e0a09 */
[----:B------:R-:W-:Y:S02]  /*c2a0*/  IMAD.MOV.U32 R24, RZ, RZ, R21 ;  /* 0x000000ffff187224 */ /* 0x000fe400078e0015 */
[----:B------:R-:W-:Y:S02]  /*c2b0*/  @!P2 IMAD.IADD R5, R5, 0x1, -R0 ;  /* 0x000000010505a824 */ /* 0x000fe400078e0a00 */
[----:B------:R-:W-:Y:S01]  /*c2c0*/  IMAD.MOV.U32 R37, RZ, RZ, R35 ;  /* 0x000000ffff257224 */ /* 0x000fe200078e0023 */
[----:B------:R-:W-:Y:S01]  /*c2d0*/  STL [R1+0x2f4], R10 ;  /* 0x0002f40a01007387 */ /* 0x000fe20000100800 */
[----:B------:R-:W-:Y:S02]  /*c2e0*/  IMAD.MOV.U32 R21, RZ, RZ, R48 ;  /* 0x000000ffff157224 */ /* 0x000fe400078e0030 */
[----:B------:R-:W-:Y:S02]  /*c2f0*/  IMAD.MOV.U32 R48, RZ, RZ, R52 ;  /* 0x000000ffff307224 */ /* 0x000fe400078e0034 */
[----:B------:R-:W4:Y:S01]  /*c300*/  LDL.LU R52, [R1+0x4b4] ;  /* 0x0004b40001347983 */ /* 0x000f220000300800 */
[C---:B------:R-:W-:Y:S01]  /*c310*/  IMAD R14, R0.reuse, R8, R14 ;  /* 0x00000008000e7224 */ /* 0x040fe200078e020e */
[----:B------:R-:W-:Y:S01]  /*c320*/  ISETP.GE.AND P2, PT, R37, RZ, PT ;  /* 0x000000ff2500720c */ /* 0x000fe20003f46270 */
[C---:B------:R-:W-:Y:S01]  /*c330*/  IMAD R2, R0.reuse, R9, R2 ;  /* 0x0000000900027224 */ /* 0x040fe200078e0202 */
[----:B------:R0:W-:Y:S01]  /*c340*/  STL [R1+0x2fc], R7 ;  /* 0x0002fc0701007387 */ /* 0x0001e20000100800 */
[----:B------:R-:W-:Y:S01]  /*c350*/  IMAD.MOV.U32 R35, RZ, RZ, R34 ;  /* 0x000000ffff237224 */ /* 0x000fe200078e0022 */
[----:B------:R-:W-:Y:S01]  /*c360*/  IABS R12, R37 ;  /* 0x00000025000c7213 */ /* 0x000fe20000000000 */
[----:B------:R-:W-:Y:S01]  /*c370*/  IMAD.MOV.U32 R8, RZ, RZ, R6 ;  /* 0x000000ffff087224 */ /* 0x000fe200078e0006 */
[----:B------:R-:W4:Y:S01]  /*c380*/  LDL.LU R34, [R1+0x1b8] ;  /* 0x0001b80001227983 */ /* 0x000f220000300800 */
[----:B------:R-:W-:-:S03]  /*c390*/  ISETP.GT.U32.AND P1, PT, R0, R5, PT ;  /* 0x000000050000720c */ /* 0x000fc60003f24070 */
[----:B------:R-:W4:Y:S01]  /*c3a0*/  LDL.LU R37, [R1+0x19c] ;  /* 0x00019c0001257983 */ /* 0x000f220000300800 */
[----:B------:R-:W-:Y:S01]  /*c3b0*/  @!P6 IMAD.MOV R8, RZ, RZ, -R8 ;  /* 0x000000ffff08e224 */ /* 0x000fe200078e0a08 */
[----:B------:R-:W-:Y:S01]  /*c3c0*/  ISETP.GT.U32.AND P6, PT, R0, R2, PT ;  /* 0x000000020000720c */ /* 0x000fe20003fc4070 */
[----:B0-----:R-:W-:Y:S01]  /*c3d0*/  IMAD.HI.U32 R7, R4, R13, RZ ;  /* 0x0000000d04077227 */ /* 0x001fe200078e00ff */
[----:B------:R-:W4:Y:S03]  /*c3e0*/  LDL.LU R42, [R1+0x1a0] ;  /* 0x0001a000012a7983 */ /* 0x000f260000300800 */
[----:B------:R-:W-:Y:S01]  /*c3f0*/  IMAD.MOV R7, RZ, RZ, -R7 ;  /* 0x000000ffff077224 */ /* 0x000fe200078e0a07 */
[----:B------:R-:W4:Y:S02]  /*c400*/  LDL.LU R41, [R1+0x1a4] ;  /* 0x0001a40001297983 */ /* 0x000f240000300800 */
[----:B------:R-:W-:-:S02]  /*c410*/  @!P1 IMAD.IADD R5, R5, 0x1, -R0 ;  /* 0x0000000105059824 */ /* 0x000fc400078e0a00 */
[C---:B------:R-:W-:Y:S01]  /*c420*/  IMAD R13, R0.reuse, R7, R13 ;  /* 0x00000007000d7224 */ /* 0x040fe200078e020d */
[----:B------:R-:W-:Y:S01]  /*c430*/  ISETP.GT.U32.AND P1, PT, R0, R14, PT ;  /* 0x0000000e0000720c */ /* 0x000fe20003f24070 */
[----:B------:R-:W-:Y:S02]  /*c440*/  IMAD.MOV.U32 R15, RZ, RZ, R5 ;  /* 0x000000ffff0f7224 */ /* 0x000fe400078e0005 */
[----:B------:R-:W-:Y:S01]  /*c450*/  @!P6 IMAD.IADD R2, R2, 0x1, -R0 ;  /* 0x000000010202e824 */ /* 0x000fe200078e0a00 */
[----:B------:R-:W-:Y:S01]  /*c460*/  ISETP.GT.U32.AND P6, PT, R0, R13, PT ;  /* 0x0000000d0000720c */ /* 0x000fe20003fc4070 */
[----:B------:R-:W-:Y:S01]  /*c470*/  @!P4 IMAD.MOV R15, RZ, RZ, -R15 ;  /* 0x000000ffff0fc224 */ /* 0x000fe200078e0a0f */
[----:B------:R0:W-:Y:S01]  /*c480*/  STL [R1+0x2f8], R8 ;  /* 0x0002f80801007387 */ /* 0x0001e20000100800 */
[----:B------:R-:W-:-:S03]  /*c490*/  ISETP.GE.AND P3, PT, R39, RZ, PT ;  /* 0x000000ff2700720c */ /* 0x000fc60003f66270 */
[----:B------:R1:W-:Y:S04]  /*c4a0*/  STL [R1+0x2e0], R15 ;  /* 0x0002e00f01007387 */ /* 0x0003e80000100800 */
[----:B------:R-:W4:Y:S01]  /*c4b0*/  LDL.LU R40, [R1+0x1a8] ;  /* 0x0001a80001287983 */ /* 0x000f220000300800 */
[--C-:B------:R-:W-:Y:S01]  /*c4c0*/  @!P1 IMAD.IADD R14, R14, 0x1, -R0.reuse ;  /* 0x000000010e0e9824 */ /* 0x100fe200078e0a00 */
[----:B------:R-:W-:Y:S01]  /*c4d0*/  ISETP.GT.U32.AND P1, PT, R0, R2, PT ;  /* 0x000000020000720c */ /* 0x000fe20003f24070 */
[----:B------:R-:W-:Y:S01]  /*c4e0*/  IMAD.HI.U32 R6, R4, R12, RZ ;  /* 0x0000000c04067227 */ /* 0x000fe200078e00ff */
[----:B------:R-:W4:Y:S03]  /*c4f0*/  LDL.LU R39, [R1+0x1ac] ;  /* 0x0001ac0001277983 */ /* 0x000f260000300800 */
        /* <DEDUP_REMOVED lines=20> */
[----:B-----5:R-:W-:Y:S01]  /*c640*/  IABS R10, R43 ;  /* 0x0000002b000a7213 */ /* 0x020fe20000000000 */
[----:B0-----:R-:W-:-:S04]  /*c650*/  IMAD.HI.U32 R8, R4, R11, RZ ;  /* 0x0000000b04087227 */ /* 0x001fc800078e00ff */
[----:B------:R-:W-:-:S04]  /*c660*/  IMAD.HI.U32 R7, R4, R10, RZ ;  /* 0x0000000a04077227 */ /* 0x000fc800078e00ff */
[----:B------:R-:W-:Y:S02]  /*c670*/  IMAD.MOV R7, RZ, RZ, -R7 ;  /* 0x000000ffff077224 */ /* 0x000fe400078e0a07 */
[----:B------:R-:W-:Y:S02]  /*c680*/  IMAD.MOV R8, RZ, RZ, -R8 ;  /* 0x000000ffff087224 */ /* 0x000fe400078e0a08 */
[C---:B------:R-:W-:Y:S02]  /*c690*/  IMAD R10, R0.reuse, R7, R10 ;  /* 0x00000007000a7224 */ /* 0x040fe400078e020a */
[----:B------:R-:W-:-:S03]  /*c6a0*/  IMAD R11, R0, R8, R11 ;  /* 0x00000008000b7224 */ /* 0x000fc600078e020b */
[C---:B------:R-:W-:Y:S02]  /*c6b0*/  ISETP.GT.U32.AND P4, PT, R0.reuse, R10, PT ;  /* 0x0000000a0000720c */ /* 0x040fe40003f84070 */
[----:B------:R-:W-:Y:S02]  /*c6c0*/  ISETP.GT.U32.AND P3, PT, R0, R11, PT ;  /* 0x0000000b0000720c */ /* 0x000fe40003f64070 */
[----:B---3--:R-:W-:-:S05]  /*c6d0*/  IABS R9, R38 ;  /* 0x0000002600097213 */ /* 0x008fca0000000000 */
[----:B------:R-:W-:-:S04]  /*c6e0*/  IMAD.HI.U32 R6, R4, R9, RZ ;  /* 0x0000000904067227 */ /* 0x000fc800078e00ff */
[----:B------:R-:W-:-:S04]  /*c6f0*/  IMAD.MOV R6, RZ, RZ, -R6 ;  /* 0x000000ffff067224 */ /* 0x000fc800078e0a06 */
[----:B------:R-:W-:-:S05]  /*c700*/  IMAD R9, R0, R6, R9 ;  /* 0x0000000600097224 */ /* 0x000fca00078e0209 */
[----:B------:R-:W-:Y:S01]  /*c710*/  ISETP.GT.U32.AND P6, PT, R0, R9, PT ;  /* 0x000000090000720c */ /* 0x000fe20003fc4070 */
[--C-:B------:R-:W-:Y:S02]  /*c720*/  @!P4 IMAD.IADD R10, R10, 0x1, -R0.reuse ;  /* 0x000000010a0ac824 */ /* 0x100fe400078e0a00 */
[----:B------:R-:W-:Y:S01]  /*c730*/  @!P3 IMAD.IADD R11, R11, 0x1, -R0 ;  /* 0x000000010b0bb824 */ /* 0x000fe200078e0a00 */
[C---:B------:R-:W-:Y:S02]  /*c740*/  ISETP.GT.U32.AND P3, PT, R0.reuse, R12, PT ;  /* 0x0000000c0000720c */ /* 0x040fe40003f64070 */
[C---:B------:R-:W-:Y:S02]  /*c750*/  ISETP.GT.U32.AND P5, PT, R0.reuse, R10, PT ;  /* 0x0000000a0000720c */ /* 0x040fe40003fa4070 */
[----:B------:R-:W-:-:S05]  /*c760*/  ISETP.GT.U32.AND P4, PT, R0, R11, PT ;  /* 0x0000000b0000720c */ /* 0x000fca0003f84070 */
[----:B------:R-:W-:Y:S01]  /*c770*/  @!P6 IMAD.IADD R9, R9, 0x1, -R0 ;  /* 0x000000010909e824 */ /* 0x000fe200078e0a00 */
[----:B----4-:R-:W-:-:S05]  /*c780*/  IABS R8, R37 ;  /* 0x0000002500087213 */ /* 0x010fca0000000000 */
[----:B------:R-:W-:Y:S01]  /*c790*/  IMAD.HI.U32 R2, R4, R8, RZ ;  /* 0x0000000804027227 */ /* 0x000fe200078e00ff */
[----:B------:R-:W-:-:S03]  /*c7a0*/  IABS R6, R41 ;  /* 0x0000002900067213 */ /* 0x000fc60000000000 */
[----:B------:R-:W-:-:S04]  /*c7b0*/  IMAD.MOV R2, RZ, RZ, -R2 ;  /* 0x000000ffff027224 */ /* 0x000fc800078e0a02 */
[----:B------:R-:W-:Y:S02]  /*c7c0*/  IMAD R2, R0, R2, R8 ;  /* 0x0000000200027224 */ /* 0x000fe400078e0208 */
[----:B------:R-:W-:Y:S01]  /*c7d0*/  IMAD.HI.U32 R5, R4, R6, RZ ;  /* 0x0000000604057227 */ /* 0x000fe200078e00ff */
[----:B------:R-:W-:Y:S02]  /*c7e0*/  IABS R7, R42 ;  /* 0x0000002a00077213 */ /* 0x000fe40000000000 */
[C---:B------:R-:W-:Y:S01]  /*c7f0*/  ISETP.GT.U32.AND P0, PT, R0.reuse, R2, PT ;  /* 0x000000020000720c */ /* 0x040fe20003f04070 */
[----:B------:R-:W-:Y:S01]  /*c800*/  IMAD.MOV R5, RZ, RZ, -R5 ;  /* 0x000000ffff057224 */ /* 0x000fe200078e0a05 */
[----:B------:R-:W-:Y:S01]  /*c810*/  ISETP.GT.U32.AND P6, PT, R0, R9, PT ;  /* 0x000000090000720c */ /* 0x000fe20003fc4070 */
[----:B-1----:R-:W-:-:S04]  /*c820*/  IMAD.HI.U32 R15, R4, R7, RZ ;  /* 0x00000007040f7227 */ /* 0x002fc800078e00ff */
[----:B------:R-:W-:Y:S02]  /*c830*/  IMAD R8, R0, R5, R6 ;  /* 0x0000000500087224 */ /* 0x000fe400078e0206 */
[----:B------:R-:W-:Y:S01]  /*c840*/  IMAD.MOV R15, RZ, RZ, -R15 ;  /* 0x000000ffff0f7224 */ /* 0x000fe200078e0a0f */
[----:B------:R-:W-:Y:S01]  /*c850*/  IABS R6, R40 ;  /* 0x0000002800067213 */ /* 0x000fe20000000000 */
[--C-:B------:R-:W-:Y:S02]  /*c860*/  @!P3 IMAD.IADD R12, R12, 0x1, -R0.reuse ;  /* 0x000000010c0cb824 */ /* 0x100fe400078e0a00 */
[--C-:B------:R-:W-:Y:S01]  /*c870*/  @!P5 IMAD.IADD R10, R10, 0x1, -R0.reuse ;  /* 0x000000010a0ad824 */ /* 0x100fe200078e0a00 */
[C---:B------:R-:W-:Y:S01]  /*c880*/  ISETP.GT.U32.AND P5, PT, R0.reuse, R8, PT ;  /* 0x000000080000720c */ /* 0x040fe20003fa4070 */
        /* <DEDUP_REMOVED lines=19> */
[----:B------:R-:W-:Y:S02]  /*c9c0*/  IMAD.MOV R12, RZ, RZ, -R13 ;  /* 0x000000ffff0c7224 */ /* 0x000fe400078e0a0d */
[----:B------:R-:W-:Y:S02]  /*c9d0*/  IMAD R6, R0, R14, R6 ;  /* 0x0000000e00067224 */ /* 0x000fe400078e0206 */
[----:B------:R-:W-:Y:S02]  /*c9e0*/  IMAD.MOV.U32 R13, RZ, RZ, R10 ;  /* 0x000000ffff0d7224 */ /* 0x000fe400078e000a */
[----:B------:R-:W-:Y:S02]  /*c9f0*/  IMAD.MOV.U32 R37, RZ, RZ, R35 ;  /* 0x000000ffff257224 */ /* 0x000fe400078e0023 */
[----:B------:R-:W-:Y:S02]  /*ca00*/  IMAD.MOV.U32 R35, RZ, RZ, R33 ;  /* 0x000000ffff237224 */ /* 0x000fe400078e0021 */
[----:B------:R-:W-:-:S02]  /*ca10*/  @!P5 IMAD.IADD R8, R8, 0x1, -R0 ;  /* 0x000000010808d824 */ /* 0x000fc400078e0a00 */
[----:B------:R-:W-:Y:S02]  /*ca20*/  IMAD.MOV.U32 R33, RZ, RZ, R32 ;  /* 0x000000ffff217224 */ /* 0x000fe400078e0020 */
[----:B------:R-:W-:Y:S02]  /*ca30*/  @!P1 IMAD.MOV R11, RZ, RZ, -R11 ;  /* 0x000000ffff0b9224 */ /* 0x000fe400078e0a0b */
[----:B------:R-:W-:Y:S02]  /*ca40*/  IMAD.MOV.U32 R22, RZ, RZ, R20 ;  /* 0x000000ffff167224 */ /* 0x000fe400078e0014 */
[----:B------:R-:W-:Y:S01]  /*ca50*/  IMAD.MOV.U32 R32, RZ, RZ, R47 ;  /* 0x000000ffff207224 */ /* 0x000fe200078e002f */
[----:B------:R-:W3:Y:S01]  /*ca60*/  LDL.LU R20, [R1+0x230] ;  /* 0x0002300001147983 */ /* 0x000ee20000300800 */
[----:B------:R-:W-:Y:S01]  /*ca70*/  @!P4 IMAD.MOV R13, RZ, RZ, -R13 ;  /* 0x000000ffff0dc224 */ /* 0x000fe200078e0a0d */
[C---:B------:R-:W-:Y:S01]  /*ca80*/  ISETP.GT.U32.AND P4, PT, R0.reuse, R6, PT ;  /* 0x000000060000720c */ /* 0x040fe20003f84070 */
[----:B------:R-:W-:Y:S01]  /*ca90*/  IMAD.MOV.U32 R47, RZ, RZ, R27 ;  /* 0x000000ffff2f7224 */ /* 0x000fe200078e001b */
[----:B------:R-:W-:Y:S01]  /*caa0*/  ISETP.GT.U32.AND P5, PT, R0, R8, PT ;  /* 0x000000080000720c */ /* 0x000fe20003fa4070 */
[----:B------:R-:W4:Y:S01]  /*cab0*/  LDL.LU R27, [R1+0x47c] ;  /* 0x00047c00011b7983 */ /* 0x000f220000300800 */
[----:B------:R-:W-:-:S03]  /*cac0*/  @!P2 IMAD.IADD R2, R2, 0x1, -R0 ;  /* 0x000000010202a824 */ /* 0x000fc600078e0a00 */
[----:B------:R-:W-:Y:S04]  /*cad0*/  STL [R1+0x2d4], R15 ;  /* 0x0002d40f01007387 */ /* 0x000fe80000100800 */
[----:B------:R0:W-:Y:S01]  /*cae0*/  STL [R1+0x2d0], R11 ;  /* 0x0002d00b01007387 */ /* 0x0001e20000100800 */
[----:B------:R-:W-:Y:S02]  /*caf0*/  @!P0 IMAD.MOV R2, RZ, RZ, -R2 ;  /* 0x000000ffff028224 */ /* 0x000fe400078e0a02 */
[----:B0-----:R-:W-:-:S04]  /*cb00*/  IMAD.MOV.U32 R11, RZ, RZ, R9 ;  /* 0x000000ffff0b7224 */ /* 0x001fc800078e0009 */
[----:B------:R-:W-:Y:S01]  /*cb10*/  @!P6 IMAD.MOV R11, RZ, RZ, -R11 ;  /* 0x000000ffff0be224 */ /* 0x000fe200078e0a0b */
[----:B------:R0:W-:Y:S01]  /*cb20*/  STL [R1+0x2cc], R13 ;  /* 0x0002cc0d01007387 */ /* 0x0001e20000100800 */
[----:B------:R-:W-:-:S03]  /*cb30*/  @!P4 IMAD.IADD R6, R6, 0x1, -R0 ;  /* 0x000000010606c824 */ /* 0x000fc600078e0a00 */
[----:B------:R1:W-:Y:S01]  /*cb40*/  STL [R1+0x2c8], R11 ;  /* 0x0002c80b01007387 */ /* 0x0003e20000100800 */
[----:B------:R-:W-:Y:S01]  /*cb50*/  @!P5 IMAD.IADD R8, R8, 0x1, -R0 ;  /* 0x000000010808d824 */ /* 0x000fe200078e0a00 */
[----:B------:R-:W-:Y:S02]  /*cb60*/  ISETP.GE.AND P5, PT, R39, RZ, PT ;  /* 0x000000ff2700720c */ /* 0x000fe40003fa6270 */
[----:B------:R5:W-:Y:S01]  /*cb70*/  STL [R1+0x2c4], R2 ;  /* 0x0002c40201007387 */ /* 0x000be20000100800 */
[C---:B------:R-:W-:Y:S01]  /*cb80*/  ISETP.GT.U32.AND P3, PT, R0.reuse, R7, PT ;  /* 0x000000070000720c */ /* 0x040fe20003f64070 */
[----:B------:R-:W-:-:S05]  /*cb90*/  IMAD R9, R0, R12, R5 ;  /* 0x0000000c00097224 */ /* 0x000fca00078e0205 */
[----:B------:R-:W-:-:S07]  /*cba0*/  ISETP.GT.U32.AND P2, PT, R0, R9, PT ;  /* 0x000000090000720c */ /* 0x000fce0003f44070 */
[----:B------:R-:W-:-:S05]  /*cbb0*/  @!P3 IMAD.IADD R7, R7, 0x1, -R0 ;  /* 0x000000010707b824 */ /* 0x000fca00078e0a00 */
[C---:B------:R-:W-:Y:S01]  /*cbc0*/  ISETP.GT.U32.AND P1, PT, R0.reuse, R7, PT ;  /* 0x000000070000720c */ /* 0x040fe20003f24070 */
[----:B------:R-:W-:Y:S01]  /*cbd0*/  @!P2 IMAD.IADD R9, R9, 0x1, -R0 ;  /* 0x000000010909a824 */ /* 0x000fe200078e0a00 */
[----:B------:R-:W-:Y:S02]  /*cbe0*/  ISETP.GT.U32.AND P2, PT, R0, R6, PT ;  /* 0x000000060000720c */ /* 0x000fe40003f44070 */
[----:B------:R-:W-:Y:S02]  /*cbf0*/  ISETP.GE.AND P3, PT, R42, RZ, PT ;  /* 0x000000ff2a00720c */ /* 0x000fe40003f66270 */
[----:B------:R-:W-:Y:S02]  /*cc00*/  ISETP.GE.AND P6, PT, R41, RZ, PT ;  /* 0x000000ff2900720c */ /* 0x000fe40003fc6270 */
[----:B------:R-:W-:-:S05]  /*cc10*/  ISETP.GT.U32.AND P0, PT, R0, R9, PT ;  /* 0x000000090000720c */ /* 0x000fca0003f04070 */
[----:B------:R-:W-:Y:S01]  /*cc20*/  @!P1 IMAD.IADD R7, R7, 0x1, -R0 ;  /* 0x0000000107079824 */ /* 0x000fe200078e0a00 */
[----:B------:R-:W-:-:S03]  /*cc30*/  ISETP.GE.AND P1, PT, R40, RZ, PT ;  /* 0x000000ff2800720c */ /* 0x000fc60003f26270 */
[----:B0-----:R-:W-:Y:S02]  /*cc40*/  IMAD.MOV.U32 R13, RZ, RZ, R7 ;  /* 0x000000ffff0d7224 */ /* 0x001fe400078e0007 */
[----:B------:R-:W-:Y:S01]  /*cc50*/  @!P2 IMAD.IADD R6, R6, 0x1, -R0 ;  /* 0x000000010606a824 */ /* 0x000fe200078e0a00 */
[----:B------:R-:W-:Y:S02]  /*cc60*/  ISETP.GE.AND P2, PT, R37, RZ, PT ;  /* 0x000000ff2500720c */ /* 0x000fe40003f46270 */
[----:B--2---:R-:W-:Y:S02]  /*cc70*/  IABS R10, R36 ;  /* 0x00000024000a7213 */ /* 0x004fe40000000000 */
[----:B------:R-:W-:Y:S02]  /*cc80*/  ISETP.GE.AND P4, PT, R36, RZ, PT ;  /* 0x000000ff2400720c */ /* 0x000fe40003f86270 */
[----:B------:R-:W2:Y:S04]  /*cc90*/  LDL.LU R36, [R1+0x1c4] ;  /* 0x0001c40001247983 */ /* 0x000ea80000300800 */
[----:B------:R-:W2:Y:S04]  /*cca0*/  LDL.LU R43, [R1+0x1cc] ;  /* 0x0001cc00012b7983 */ /* 0x000ea80000300800 */
[----:B------:R-:W2:Y:S01]  /*ccb0*/  LDL.LU R39, [R1+0x1d0] ;  /* 0x0001d00001277983 */ /* 0x000ea20000300800 */
[----:B------:R-:W-:Y:S01]  /*ccc0*/  IMAD.MOV.U32 R5, RZ, RZ, R10 ;  /* 0x000000ffff057224 */ /* 0x000fe200078e000a */
[----:B------:R-:W-:Y:S01]  /*ccd0*/  IABS R10, R37 ;  /* 0x00000025000a7213 */ /* 0x000fe20000000000 */
[----:B------:R-:W-:-:S04]  /*cce0*/  @!P3 IMAD.MOV R13, RZ, RZ, -R13 ;  /* 0x000000ffff0db224 */ /* 0x000fc800078e0a0d */
[----:B------:R-:W-:-:S04]  /*ccf0*/  IMAD.HI.U32 R7, R4, R10, RZ ;  /* 0x0000000a04077227 */ /* 0x000fc800078e00ff */
[----:B------:R-:W-:Y:S02]  /*cd00*/  IMAD.MOV R7, RZ, RZ, -R7 ;  /* 0x000000ffff077224 */ /* 0x000fe400078e0a07 */
[----:B------:R-:W-:Y:S02]  /*cd10*/  @!P6 IMAD.MOV R8, RZ, RZ, -R8 ;  /* 0x000000ffff08e224 */ /* 0x000fe400078e0a08 */
[----:B------:R-:W-:Y:S02]  /*cd20*/  IMAD.MOV.U32 R37, RZ, RZ, R35 ;  /* 0x000000ffff257224 */ /* 0x000fe400078e0023 */
[----:B------:R-:W-:Y:S02]  /*cd30*/  IMAD.MOV.U32 R35, RZ, RZ, R33 ;  /* 0x000000ffff237224 */ /* 0x000fe400078e0021 */
[----:B------:R-:W-:Y:S01]  /*cd40*/  @!P1 IMAD.MOV R6, RZ, RZ, -R6 ;  /* 0x000000ffff069224 */ /* 0x000fe200078e0a06 */
[----:B------:R0:W-:Y:S01]  /*cd50*/  STL [R1+0x2c0], R13 ;  /* 0x0002c00d01007387 */ /* 0x0001e20000100800 */
[----:B------:R-:W-:-:S02]  /*cd60*/  IMAD.MOV.U32 R33, RZ, RZ, R24 ;  /* 0x000000ffff217224 */ /* 0x000fc400078e0018 */
[----:B------:R-:W-:Y:S01]  /*cd70*/  IMAD.MOV.U32 R24, RZ, RZ, R29 ;  /* 0x000000ffff187224 */ /* 0x000fe200078e001d */
[----:B------:R-:W-:Y:S01]  /*cd80*/  STL [R1+0x2bc], R8 ;  /* 0x0002bc0801007387 */ /* 0x000fe20000100800 */
[----:B------:R-:W-:Y:S01]  /*cd90*/  IMAD R10, R0, R7, R10 ;  /* 0x00000007000a7224 */ /* 0x000fe200078e020a */
[----:B------:R-:W-:Y:S01]  /*cda0*/  IABS R7, R37 ;  /* 0x0000002500077213 */ /* 0x000fe20000000000 */
[----:B------:R-:W-:Y:S01]  /*cdb0*/  @!P0 IMAD.IADD R9, R9, 0x1, -R0 ;  /* 0x0000000109098824 */ /* 0x000fe200078e0a00 */
[----:B------:R-:W-:Y:S01]  /*cdc0*/  ISETP.GE.AND P0, PT, R37, RZ, PT ;  /* 0x000000ff2500720c */ /* 0x000fe20003f06270 */
[----:B------:R-:W-:Y:S02]  /*cdd0*/  IMAD.MOV.U32 R29, RZ, RZ, R26 ;  /* 0x000000ffff1d7224 */ /* 0x000fe400078e001a */
[----:B------:R-:W3:Y:S01]  /*cde0*/  LDL.LU R26, [R1+0x4b8] ;  /* 0x0004b800011a7983 */ /* 0x000ee20000300800 */
[----:B------:R-:W-:Y:S02]  /*cdf0*/  IMAD.MOV.U32 R37, RZ, RZ, R35 ;  /* 0x000000ffff257224 */ /* 0x000fe400078e0023 */
[----:B------:R-:W-:Y:S01]  /*ce00*/  IMAD.MOV.U32 R35, RZ, RZ, R34 ;  /* 0x000000ffff237224 */ /* 0x000fe200078e0022 */
[----:B------:R-:W-:Y:S04]  /*ce10*/  STL [R1+0x2b8], R6 ;  /* 0x0002b80601007387 */ /* 0x000fe80000100800 */
[----:B------:R-:W3:Y:S01]  /*ce20*/  LDL.LU R34, [R1+0x1f0] ;  /* 0x0001f00001227983 */ /* 0x000ee20000300800 */
[----:B-1----:R-:W-:-:S04]  /*ce30*/  IMAD.HI.U32 R11, R4, R5, RZ ;  /* 0x00000005040b7227 */ /* 0x002fc800078e00ff */
[----:B------:R-:W-:-:S04]  /*ce40*/  IMAD.MOV R11, RZ, RZ, -R11 ;  /* 0x000000ffff0b7224 */ /* 0x000fc800078e0a0b */
[----:B------:R-:W-:Y:S01]  /*ce50*/  IMAD R5, R0, R11, R5 ;  /* 0x0000000b00057224 */ /* 0x000fe200078e0205 */
[----:B------:R-:W-:-:S04]  /*ce60*/  IABS R12, R38 ;  /* 0x00000026000c7213 */ /* 0x000fc80000000000 */
[----:B------:R-:W-:Y:S01]  /*ce70*/  ISETP.GT.U32.AND P3, PT, R0, R5, PT ;  /* 0x000000050000720c */ /* 0x000fe20003f64070 */
[----:B-----5:R-:W-:-:S04]  /*ce80*/  IMAD.HI.U32 R2, R4, R12, RZ ;  /* 0x0000000c04027227 */ /* 0x020fc800078e00ff */
[----:B------:R-:W-:Y:S02]  /*ce90*/  IMAD.MOV R2, RZ, RZ, -R2 ;  /* 0x000000ffff027224 */ /* 0x000fe400078e0a02 */
[----:B------:R-:W-:Y:S02]  /*cea0*/  IMAD.MOV.U32 R14, RZ, RZ, R9 ;  /* 0x000000ffff0e7224 */ /* 0x000fe400078e0009 */
[----:B------:R-:W-:-:S04]  /*ceb0*/  IMAD R12, R0, R2, R12 ;  /* 0x00000002000c7224 */ /* 0x000fc800078e020c */
[----:B------:R-:W-:Y:S01]  /*cec0*/  @!P3 IMAD.IADD R5, R5, 0x1, -R0 ;  /* 0x000000010505b824 */ /* 0x000fe200078e0a00 */
[----:B------:R-:W-:Y:S01]  /*ced0*/  ISETP.GE.AND P1, PT, R37, RZ, PT ;  /* 0x000000ff2500720c */ /* 0x000fe20003f26270 */
[----:B------:R-:W-:-:S03]  /*cee0*/  @!P5 IMAD.MOV R14, RZ, RZ, -R14 ;  /* 0x000000ffff0ed224 */ /* 0x000fc600078e0a0e */
[----:B------:R-:W-:Y:S01]  /*cef0*/  ISETP.GT.U32.AND P3, PT, R0, R5, PT ;  /* 0x000000050000720c */ /* 0x000fe20003f64070 */
[----:B0-----:R-:W-:Y:S01]  /*cf00*/  IMAD.HI.U32 R13, R4, R7, RZ ;  /* 0x00000007040d7227 */ /* 0x001fe200078e00ff */
[----:B------:R-:W-:Y:S02]  /*cf10*/  IABS R2, R37 ;  /* 0x0000002500027213 */ /* 0x000fe40000000000 */
[----:B------:R-:W-:Y:S01]  /*cf20*/  ISETP.GT.U32.AND P5, PT, R0, R12, PT ;  /* 0x0000000c0000720c */ /* 0x000fe20003fa4070 */
[----:B------:R-:W5:Y:S01]  /*cf30*/  LDL.LU R37, [R1+0x1d4] ;  /* 0x0001d40001257983 */ /* 0x000f620000300800 */
[----:B------:R-:W-:-:S03]  /*cf40*/  IMAD.MOV R13, RZ, RZ, -R13 ;  /* 0x000000ffff0d7224 */ /* 0x000fc600078e0a0d */
[----:B------:R-:W4:Y:S01]  /*cf50*/  LDL.LU R42, [R1+0x1d8] ;  /* 0x0001d800012a7983 */ /* 0x000f220000300800 */
[----:B------:R-:W-:-:S03]  /*cf60*/  IMAD R7, R0, R13, R7 ;  /* 0x0000000d00077224 */ /* 0x000fc600078e0207 */
[--C-:B------:R-:W-:Y:S01]  /*cf70*/  @!P3 IMAD.IADD R5, R5, 0x1, -R0.reuse ;  /* 0x000000010505b824 */ /* 0x100fe200078e0a00 */
[----:B------:R-:W-:Y:S01]  /*cf80*/  ISETP.GT.U32.AND P3, PT, R0, R10, PT ;  /* 0x0000000a0000720c */ /* 0x000fe20003f64070 */
[----:B------:R-:W4:Y:S02]  /*cf90*/  LDL.LU R41, [R1+0x1dc] ;  /* 0x0001dc0001297983 */ /* 0x000f240000300800 */
[----:B------:R-:W-:Y:S01]  /*cfa0*/  @!P5 IMAD.IADD R12, R12, 0x1, -R0 ;  /* 0x000000010c0cd824 */ /* 0x000fe200078e0a00 */
[----:B------:R-:W-:Y:S01]  /*cfb0*/  ISETP.GT.U32.AND P5, PT, R0, R7, PT ;  /* 0x000000070000720c */ /* 0x000fe20003fa4070 */
[----:B------:R-:W-:Y:S02]  /*cfc0*/  IMAD.MOV.U32 R15, RZ, RZ, R5 ;  /* 0x000000ffff0f7224 */ /* 0x000fe400078e0005 */
[----:B------:R-:W-:-:S04]  /*cfd0*/  IMAD.HI.U32 R9, R4, R2, RZ ;  /* 0x0000000204097227 */ /* 0x000fc800078e00ff */
[----:B------:R-:W-:Y:S02]  /*cfe0*/  @!P4 IMAD.MOV R15, RZ, RZ, -R15 ;  /* 0x000000ffff0fc224 */ /* 0x000fe400078e0a0f */
[--C-:B------:R-:W-:Y:S01]  /*cff0*/  @!P3 IMAD.IADD R10, R10, 0x1, -R0.reuse ;  /* 0x000000010a0ab824 */ /* 0x100fe200078e0a00 */
[C---:B------:R-:W-:Y:S01]  /*d000*/  ISETP.GT.U32.AND P3, PT, R0.reuse, R12, PT ;  /* 0x0000000c0000720c */ /* 0x040fe20003f64070 */
[----:B------:R-:W-:Y:S01]  /*d010*/  STL [R1+0x2b4], R14 ;  /* 0x0002b40e01007387 */ /* 0x000fe20000100800 */
[----:B------:R-:W-:Y:S02]  /*d020*/  IMAD.MOV R9, RZ, RZ, -R9 ;  /* 0x000000ffff097224 */ /* 0x000fe400078e0a09 */
[----:B------:R-:W-:Y:S01]  /*d030*/  @!P5 IMAD.IADD R7, R7, 0x1, -R0 ;  /* 0x000000010707d824 */ /* 0x000fe200078e0a00 */
[----:B------:R-:W-:Y:S01]  /*d040*/  STL [R1+0x2ac], R15 ;  /* 0x0002ac0f01007387 */ /* 0x000fe20000100800 */
[----:B------:R-:W-:-:S03]  /*d050*/  ISETP.GT.U32.AND P4, PT, R0, R10, PT ;  /* 0x0000000a0000720c */ /* 0x000fc60003f84070 */
[----:B------:R-:W4:Y:S01]  /*d060*/  LDL.LU R40, [R1+0x1e0] ;  /* 0x0001e00001287983 */ /* 0x000f220000300800 */
[----:B------:R-:W-:Y:S01]  /*d070*/  ISETP.GE.AND P6, PT, R38, RZ, PT ;  /* 0x000000ff2600720c */ /* 0x000fe20003fc6270 */
[C---:B------:R-:W-:Y:S01]  /*d080*/  IMAD R2, R0.reuse, R9, R2 ;  /* 0x0000000900027224 */ /* 0x040fe200078e0202 */
[----:B------:R-:W-:Y:S01]  /*d090*/  ISETP.GT.U32.AND P5, PT, R0, R7, PT ;  /* 0x000000070000720c */ /* 0x000fe20003fa4070 */
[----:B------:R-:W4:Y:S01]  /*d0a0*/  LDL.LU R38, [R1+0x1e4] ;  /* 0x0001e40001267983 */ /* 0x000f220000300800 */
[----:B------:R-:W-:-:S04]  /*d0b0*/  @!P3 IMAD.IADD R12, R12, 0x1, -R0 ;  /* 0x000000010c0cb824 */ /* 0x000fc800078e0a00 */
[----:B------:R-:W-:Y:S02]  /*d0c0*/  IMAD.MOV.U32 R44, RZ, RZ, R12 ;  /* 0x000000ffff2c7224 */ /* 0x000fe400078e000c */
[----:B------:R-:W-:Y:S01]  /*d0d0*/  @!P4 IMAD.IADD R10, R10, 0x1, -R0 ;  /* 0x000000010a0ac824 */ /* 0x000fe200078e0a00 */
[----:B------:R-:W-:Y:S02]  /*d0e0*/  ISETP.GT.U32.AND P3, PT, R0, R2, PT ;  /* 0x000000020000720c */ /* 0x000fe40003f64070 */
[----:B------:R-:W-:Y:S02]  /*d0f0*/  @!P6 IMAD.MOV R44, RZ, RZ, -R44 ;  /* 0x000000ffff2ce224 */ /* 0x000fe400078e0a2c */
[----:B------:R-:W-:Y:S02]  /*d100*/  @!P5 IMAD.IADD R7, R7, 0x1, -R0 ;  /* 0x000000010707d824 */ /* 0x000fe400078e0a00 */
[----:B------:R-:W-:Y:S01]  /*d110*/  @!P2 IMAD.MOV R10, RZ, RZ, -R10 ;  /* 0x000000ffff0aa224 */ /* 0x000fe200078e0a0a */
[----:B------:R-:W-:Y:S04]  /*d120*/  STL [R1+0x2b0], R44 ;  /* 0x0002b02c01007387 */ /* 0x000fe80000100800 */
[----:B------:R0:W-:Y:S02]  /*d130*/  STL [R1+0x2a8], R10 ;  /* 0x0002a80a01007387 */ /* 0x0001e40000100800 */
[----:B------:R-:W-:-:S02]  /*d140*/  @!P3 IMAD.IADD R2, R2, 0x1, -R0 ;  /* 0x000000010202b824 */ /* 0x000fc400078e0a00 */
[----:B0-----:R-:W-:-:S04]  /*d150*/  IMAD.MOV.U32 R10, RZ, RZ, R7 ;  /* 0x000000ffff0a7224 */ /* 0x001fc800078e0007 */
[----:B------:R-:W-:-:S05]  /*d160*/  @!P0 IMAD.MOV R10, RZ, RZ, -R10 ;  /* 0x000000ffff0a8224 */ /* 0x000fca00078e0a0a */
[----:B------:R0:W-:Y:S01]  /*d170*/  STL [R1+0x2a4], R10 ;  /* 0x0002a40a01007387 */ /* 0x0001e20000100800 */
[----:B--2---:R-:W-:-:S05]  /*d180*/  IABS R11, R39 ;  /* 0x00000027000b7213 */ /* 0x004fca0000000000 */
[----:B------:R-:W-:-:S04]  /*d190*/  IMAD.HI.U32 R9, R4, R11, RZ ;  /* 0x0000000b04097227 */ /* 0x000fc800078e00ff */
[----:B------:R-:W-:-:S04]  /*d1a0*/  IMAD.MOV R9, RZ, RZ, -R9 ;  /* 0x000000ffff097224 */ /* 0x000fc800078e0a09 */
[----:B------:R-:W-:-:S05]  /*d1b0*/  IMAD R11, R0, R9, R11 ;  /* 0x00000009000b7224 */ /* 0x000fca00078e020b */
[----:B------:R-:W-:Y:S02]  /*d1c0*/  ISETP.GT.U32.AND P5, PT, R0, R11, PT ;  /* 0x0000000b0000720c */ /* 0x000fe40003fa4070 */
[----:B------:R-:W-:Y:S02]  /*d1d0*/  IABS R6, R36 ;  /* 0x0000002400067213 */ /* 0x000fe40000000000 */
[----:B------:R-:W-:Y:S02]  /*d1e0*/  ISETP.GE.AND P3, PT, R36, RZ, PT ;  /* 0x000000ff2400720c */ /* 0x000fe40003f66270 */
[----:B------:R-:W2:Y:S07]  /*d1f0*/  LDL.LU R36, [R1+0x1e8] ;  /* 0x0001e80001247983 */ /* 0x000eae0000300800 */
[----:B------:R-:W-:-:S05]  /*d200*/  @!P5 IMAD.IADD R11, R11, 0x1, -R0 ;  /* 0x000000010b0bd824 */ /* 0x000fca00078e0a00 */
[----:B------:R-:W-:-:S13]  /*d210*/  ISETP.GT.U32.AND P2, PT, R0, R11, PT ;  /* 0x0000000b0000720c */ /* 0x000fda0003f44070 */
[----:B------:R-:W-:Y:S01]  /*d220*/  @!P2 IMAD.IADD R11, R11, 0x1, -R0 ;  /* 0x000000010b0ba824 */ /* 0x000fe200078e0a00 */
[----:B------:R-:W-:Y:S01]  /*d230*/  ISETP.GE.AND P2, PT, R39, RZ, PT ;  /* 0x000000ff2700720c */ /* 0x000fe20003f46270 */
[----:B------:R-:W-:Y:S02]  /*d240*/  IMAD.MOV.U32 R39, RZ, RZ, R35 ;  /* 0x000000ffff277224 */ /* 0x000fe400078e0023 */
[----:B---3--:R-:W-:Y:S02]  /*d250*/  IMAD.MOV.U32 R35, RZ, RZ, R34 ;  /* 0x000000ffff237224 */ /* 0x008fe400078e0022 */
[----:B------:R-:W-:Y:S02]  /*d260*/  IMAD.MOV.U32 R34, RZ, RZ, R33 ;  /* 0x000000ffff227224 */ /* 0x000fe400078e0021 */
[----:B------:R-:W-:Y:S02]  /*d270*/  IMAD.MOV.U32 R33, RZ, RZ, R32 ;  /* 0x000000ffff217224 */ /* 0x000fe400078e0020 */
[----:B------:R-:W-:-:S02]  /*d280*/  IMAD.MOV.U32 R32, RZ, RZ, R31 ;  /* 0x000000ffff207224 */ /* 0x000fc400078e001f */
[----:B------:R-:W3:Y:S01]  /*d290*/  LDL.LU R31, [R1+0x418] ;  /* 0x00041800011f7983 */ /* 0x000ee20000300800 */
[----:B------:R-:W-:Y:S01]  /*d2a0*/  IABS R8, R43 ;  /* 0x0000002b00087213 */ /* 0x000fe20000000000 */
[----:B------:R-:W-:-:S04]  /*d2b0*/  IMAD.HI.U32 R14, R4, R6, RZ ;  /* 0x00000006040e7227 */ /* 0x000fc800078e00ff */
[----:B------:R-:W-:-:S04]  /*d2c0*/  IMAD.HI.U32 R13, R4, R8, RZ ;  /* 0x00000008040d7227 */ /* 0x000fc800078e00ff */
[----:B------:R-:W-:Y:S02]  /*d2d0*/  IMAD.MOV R14, RZ, RZ, -R14 ;  /* 0x000000ffff0e7224 */ /* 0x000fe400078e0a0e */
[----:B------:R-:W-:Y:S02]  /*d2e0*/  IMAD.MOV R13, RZ, RZ, -R13 ;  /* 0x000000ffff0d7224 */ /* 0x000fe400078e0a0d */
[C---:B------:R-:W-:Y:S02]  /*d2f0*/  IMAD R6, R0.reuse, R14, R6 ;  /* 0x0000000e00067224 */ /* 0x040fe400078e0206 */
[C---:B------:R-:W-:Y:S01]  /*d300*/  IMAD R8, R0.reuse, R13, R8 ;  /* 0x0000000d00087224 */ /* 0x040fe200078e0208 */
[----:B-----5:R-:W-:Y:S02]  /*d310*/  IABS R13, R37 ;  /* 0x00000025000d7213 */ /* 0x020fe40000000000 */
[C---:B------:R-:W-:Y:S02]  /*d320*/  ISETP.GT.U32.AND P6, PT, R0.reuse, R6, PT ;  /* 0x000000060000720c */ /* 0x040fe40003fc4070 */
[----:B------:R-:W-:Y:S01]  /*d330*/  ISETP.GT.U32.AND P4, PT, R0, R8, PT ;  /* 0x000000080000720c */ /* 0x000fe20003f84070 */
[----:B------:R-:W-:-:S04]  /*d340*/  IMAD.HI.U32 R12, R4, R13, RZ ;  /* 0x0000000d040c7227 */ /* 0x000fc800078e00ff */
[----:B------:R-:W-:Y:S01]  /*d350*/  IMAD.MOV R12, RZ, RZ, -R12 ;  /* 0x000000ffff0c7224 */ /* 0x000fe200078e0a0c */
[----:B----4-:R-:W-:-:S03]  /*d360*/  IABS R5, R41 ;  /* 0x0000002900057213 */ /* 0x010fc60000000000 */
[----:B------:R-:W-:Y:S02]  /*d370*/  IMAD R12, R0, R12, R13 ;  /* 0x0000000c000c7224 */ /* 0x000fe400078e020d */
[--C-:B------:R-:W-:Y:S01]  /*d380*/  @!P6 IMAD.IADD R6, R6, 0x1, -R0.reuse ;  /* 0x000000010606e824 */ /* 0x100fe200078e0a00 */
[----:B------:R-:W-:Y:S01]  /*d390*/  ISETP.GT.U32.AND P6, PT, R0, R2, PT ;  /* 0x000000020000720c */ /* 0x000fe20003fc4070 */
[----:B------:R-:W-:Y:S01]  /*d3a0*/  @!P4 IMAD.IADD R8, R8, 0x1, -R0 ;  /* 0x000000010808c824 */ /* 0x000fe200078e0a00 */
[----:B------:R-:W-:Y:S01]  /*d3b0*/  IABS R9, R42 ;  /* 0x0000002a00097213 */ /* 0x000fe20000000000 */
[----:B------:R-:W-:Y:S01]  /*d3c0*/  IMAD.HI.U32 R14, R4, R5, RZ ;  /* 0x00000005040e7227 */ /* 0x000fe200078e00ff */
[C---:B------:R-:W-:Y:S02]  /*d3d0*/  ISETP.GT.U32.AND P4, PT, R0.reuse, R6, PT ;  /* 0x000000060000720c */ /* 0x040fe40003f84070 */
[----:B------:R-:W-:Y:S01]  /*d3e0*/  ISETP.GT.U32.AND P0, PT, R0, R12, PT ;  /* 0x0000000c0000720c */ /* 0x000fe20003f04070 */
[----:B------:R-:W-:-:S04]  /*d3f0*/  IMAD.HI.U32 R15, R4, R9, RZ ;  /* 0x00000009040f7227 */ /* 0x000fc800078e00ff */
[----:B------:R-:W-:Y:S02]  /*d400*/  IMAD.MOV R14, RZ, RZ, -R14 ;  /* 0x000000ffff0e7224 */ /* 0x000fe400078e0a0e */
[----:B------:R-:W-:Y:S01]  /*d410*/  IMAD.MOV R15, RZ, RZ, -R15 ;  /* 0x000000ffff0f7224 */ /* 0x000fe200078e0a0f */
[C---:B------:R-:W-:Y:S01]  /*d420*/  ISETP.GT.U32.AND P5, PT, R0.reuse, R8, PT ;  /* 0x000000080000720c */ /* 0x040fe20003fa4070 */
[----:B------:R-:W-:Y:S01]  /*d430*/  IMAD R14, R0, R14, R5 ;  /* 0x0000000e000e7224 */ /* 0x000fe200078e0205 */
[----:B------:R-:W-:Y:S01]  /*d440*/  IABS R5, R40 ;  /* 0x0000002800057213 */ /* 0x000fe20000000000 */
[--C-:B------:R-:W-:Y:S02]  /*d450*/  @!P6 IMAD.IADD R2, R2, 0x1, -R0.reuse ;  /* 0x000000010202e824 */ /* 0x100fe400078e0a00 */
[----:B------:R-:W-:Y:S01]  /*d460*/  IMAD R9, R0, R15, R9 ;  /* 0x0000000f00097224 */ /* 0x000fe200078e0209 */
[----:B------:R-:W-:Y:S01]  /*d470*/  IABS R7, R38 ;  /* 0x0000002600077213 */ /* 0x000fe20000000000 */
[--C-:B------:R-:W-:Y:S01]  /*d480*/  @!P4 IMAD.IADD R6, R6, 0x1, -R0.reuse ;  /* 0x000000010606c824 */ /* 0x100fe200078e0a00 */
[----:B------:R-:W-:Y:S01]  /*d490*/  ISETP.GE.AND P4, PT, R43, RZ, PT ;  /* 0x000000ff2b00720c */ /* 0x000fe20003f86270 */
[----:B------:R-:W-:-:S02]  /*d4a0*/  @!P0 IMAD.IADD R12, R12, 0x1, -R0 ;  /* 0x000000010c0c8824 */ /* 0x000fc400078e0a00 */
[----:B------:R-:W-:Y:S02]  /*d4b0*/  IMAD.MOV.U32 R15, RZ, RZ, R2 ;  /* 0x000000ffff0f7224 */ /* 0x000fe400078e0002 */
[----:B------:R-:W-:Y:S01]  /*d4c0*/  IMAD.HI.U32 R13, R4, R5, RZ ;  /* 0x00000005040d7227 */ /* 0x000fe200078e00ff */
[----:B------:R-:W-:-:S03]  /*d4d0*/  ISETP.GE.AND P0, PT, R37, RZ, PT ;  /* 0x000000ff2500720c */ /* 0x000fc60003f06270 */
[----:B------:R-:W-:Y:S01]  /*d4e0*/  @!P1 IMAD.MOV R15, RZ, RZ, -R15 ;  /* 0x000000ffff0f9224 */ /* 0x000fe200078e0a0f */
[----:B------:R-:W-:Y:S01]  /*d4f0*/  ISETP.GT.U32.AND P1, PT, R0, R12, PT ;  /* 0x0000000c0000720c */ /* 0x000fe20003f24070 */
[----:B------:R-:W-:Y:S02]  /*d500*/  IMAD.MOV.U32 R37, RZ, RZ, R35 ;  /* 0x000000ffff257224 */ /* 0x000fe400078e0023 */
[----:B------:R-:W-:Y:S02]  /*d510*/  IMAD.MOV R13, RZ, RZ, -R13 ;  /* 0x000000ffff0d7224 */ /* 0x000fe400078e0a0d */
[----:B------:R-:W-:Y:S02]  /*d520*/  IMAD.MOV.U32 R35, RZ, RZ, R33 ;  /* 0x000000ffff237224 */ /* 0x000fe400078e0021 */
[----:B0-----:R-:W-:Y:S01]  /*d530*/  IMAD.HI.U32 R10, R4, R7, RZ ;  /* 0x00000007040a7227 */ /* 0x001fe200078e00ff */
[----:B------:R-:W-:-:S03]  /*d540*/  ISETP.GT.U32.AND P6, PT, R0, R9, PT ;  /* 0x000000090000720c */ /* 0x000fc60003fc4070 */
[----:B------:R-:W-:Y:S02]  /*d550*/  IMAD.MOV.U32 R33, RZ, RZ, R32 ;  /* 0x000000ffff217224 */ /* 0x000fe400078e0020 */
[----:B------:R-:W-:Y:S02]  /*d560*/  @!P3 IMAD.MOV R6, RZ, RZ, -R6 ;  /* 0x000000ffff06b224 */ /* 0x000fe400078e0a06 */
[----:B------:R-:W-:Y:S02]  /*d570*/  IMAD.MOV.U32 R32, RZ, RZ, R16 ;  /* 0x000000ffff207224 */ /* 0x000fe400078e0010 */
[----:B------:R-:W-:Y:S02]  /*d580*/  IMAD.MOV.U32 R16, RZ, RZ, R28 ;  /* 0x000000ffff107224 */ /* 0x000fe400078e001c */
[----:B------:R-:W-:Y:S01]  /*d590*/  @!P5 IMAD.IADD R8, R8, 0x1, -R0 ;  /* 0x000000010808d824 */ /* 0x000fe200078e0a00 */
[----:B------:R-:W4:Y:S01]  /*d5a0*/  LDL.LU R28, [R1+0x3f8] ;  /* 0x0003f800011c7983 */ /* 0x000f220000300800 */
[----:B------:R-:W-:-:S02]  /*d5b0*/  IMAD R5, R0, R13, R5 ;  /* 0x0000000d00057224 */ /* 0x000fc400078e0205 */
[----:B------:R-:W-:Y:S01]  /*d5c0*/  IMAD.MOV R2, RZ, RZ, -R10 ;  /* 0x000000ffff027224 */ /* 0x000fe200078e0a0a */
[----:B------:R-:W-:Y:S01]  /*d5d0*/  STL [R1+0x2a0], R15 ;  /* 0x0002a00f01007387 */ /* 0x000fe20000100800 */
[C---:B------:R-:W-:Y:S01]  /*d5e0*/  ISETP.GT.U32.AND P5, PT, R0.reuse, R14, PT ;  /* 0x0000000e0000720c */ /* 0x040fe20003fa4070 */
[----:B------:R-:W-:Y:S02]  /*d5f0*/  @!P4 IMAD.MOV R8, RZ, RZ, -R8 ;  /* 0x000000ffff08c224 */ /* 0x000fe400078e0a08 */
[----:B------:R0:W-:Y:S01]  /*d600*/  STL [R1+0x29c], R6 ;  /* 0x00029c0601007387 */ /* 0x0001e20000100800 */
[----:B------:R-:W-:Y:S01]  /*d610*/  ISETP.GT.U32.AND P4, PT, R0, R5, PT ;  /* 0x000000050000720c */ /* 0x000fe20003f84070 */
[----:B------:R-:W-:Y:S02]  /*d620*/  @!P1 IMAD.IADD R12, R12, 0x1, -R0 ;  /* 0x000000010c0c9824 */ /* 0x000fe400078e0a00 */
[----:B0-----:R-:W-:Y:S02]  /*d630*/  IMAD.MOV.U32 R6, RZ, RZ, R11 ;  /* 0x000000ffff067224 */ /* 0x001fe400078e000b */
[----:B------:R-:W-:-:S02]  /*d640*/  IMAD R11, R0, R2, R7 ;  /* 0x00000002000b7224 */ /* 0x000fc400078e0207 */
[----:B------:R-:W-:-:S03]  /*d650*/  @!P6 IMAD.IADD R9, R9, 0x1, -R0 ;  /* 0x000000010909e824 */ /* 0x000fc600078e0a00 */
[----:B------:R-:W-:Y:S01]  /*d660*/  ISETP.GT.U32.AND P1, PT, R0, R11, PT ;  /* 0x0000000b0000720c */ /* 0x000fe20003f24070 */
[--C-:B------:R-:W-:Y:S01]  /*d670*/  @!P5 IMAD.IADD R14, R14, 0x1, -R0.reuse ;  /* 0x000000010e0ed824 */ /* 0x100fe200078e0a00 */
[----:B------:R-:W-:Y:S01]  /*d680*/  ISETP.GT.U32.AND P3, PT, R0, R9, PT ;  /* 0x000000090000720c */ /* 0x000fe20003f64070 */
[----:B------:R-:W-:-:S03]  /*d690*/  @!P4 IMAD.IADD R5, R5, 0x1, -R0 ;  /* 0x000000010505c824 */ /* 0x000fc600078e0a00 */
[----:B------:R-:W-:Y:S01]  /*d6a0*/  ISETP.GT.U32.AND P5, PT, R0, R14, PT ;  /* 0x0000000e0000720c */ /* 0x000fe20003fa4070 */
[----:B------:R0:W-:Y:S01]  /*d6b0*/  STL [R1+0x298], R8 ;  /* 0x0002980801007387 */ /* 0x0001e20000100800 */
[----:B------:R-:W-:-:S05]  /*d6c0*/  ISETP.GE.AND P6, PT, R42, RZ, PT ;  /* 0x000000ff2a00720c */ /* 0x000fca0003fc6270 */
[----:B------:R-:W-:Y:S01]  /*d6d0*/  @!P1 IMAD.IADD R11, R11, 0x1, -R0 ;  /* 0x000000010b0b9824 */ /* 0x000fe200078e0a00 */
[C---:B------:R-:W-:Y:S01]  /*d6e0*/  ISETP.GT.U32.AND P1, PT, R0.reuse, R5, PT ;  /* 0x000000050000720c */ /* 0x040fe20003f24070 */
[----:B0-----:R-:W-:Y:S02]  /*d6f0*/  IMAD.MOV.U32 R8, RZ, RZ, R12 ;  /* 0x000000ffff087224 */ /* 0x001fe400078e000c */
[----:B------:R-:W-:Y:S01]  /*d700*/  @!P2 IMAD.MOV R6, RZ, RZ, -R6 ;  /* 0x000000ffff06a224 */ /* 0x000fe200078e0a06 */
[----:B------:R-:W-:Y:S01]  /*d710*/  ISETP.GE.AND P2, PT, R41, RZ, PT ;  /* 0x000000ff2900720c */ /* 0x000fe20003f46270 */
[----:B------:R-:W-:Y:S01]  /*d720*/  @!P0 IMAD.MOV R8, RZ, RZ, -R8 ;  /* 0x000000ffff088224 */ /* 0x000fe200078e0a08 */
[----:B------:R-:W-:Y:S01]  /*d730*/  IABS R7, R39 ;  /* 0x0000002700077213 */ /* 0x000fe20000000000 */
[--C-:B------:R-:W-:Y:S01]  /*d740*/  @!P3 IMAD.IADD R9, R9, 0x1, -R0.reuse ;  /* 0x000000010909b824 */ /* 0x100fe200078e0a00 */
[----:B------:R-:W-:Y:S02]  /*d750*/  ISETP.GT.U32.AND P0, PT, R0, R11, PT ;  /* 0x0000000b0000720c */ /* 0x000fe40003f04070 */
[----:B------:R-:W-:Y:S01]  /*d760*/  ISETP.GE.AND P3, PT, R40, RZ, PT ;  /* 0x000000ff2800720c */ /* 0x000fe20003f66270 */
[--C-:B------:R-:W-:Y:S01]  /*d770*/  @!P5 IMAD.IADD R14, R14, 0x1, -R0.reuse ;  /* 0x000000010e0ed824 */ /* 0x100fe200078e0a00 */
[----:B------:R0:W-:Y:S01]  /*d780*/  STL [R1+0x294], R6 ;  /* 0x0002940601007387 */ /* 0x0001e20000100800 */
[----:B------:R-:W-:Y:S01]  /*d790*/  @!P1 IMAD.IADD R5, R5, 0x1, -R0 ;  /* 0x0000000105059824 */ /* 0x000fe200078e0a00 */
[----:B------:R-:W-:Y:S01]  /*d7a0*/  ISETP.GE.AND P1, PT, R37, RZ, PT ;  /* 0x000000ff2500720c */ /* 0x000fe20003f26270 */
[----:B------:R-:W-:Y:S01]  /*d7b0*/  IMAD.MOV.U32 R12, RZ, RZ, R14 ;  /* 0x000000ffff0c7224 */ /* 0x000fe200078e000e */
[----:B------:R1:W-:Y:S01]  /*d7c0*/  STL [R1+0x290], R8 ;  /* 0x0002900801007387 */ /* 0x0003e20000100800 */
[----:B------:R-:W-:Y:S01]  /*d7d0*/  @!P6 IMAD.MOV R9, RZ, RZ, -R9 ;  /* 0x000000ffff09e224 */ /* 0x000fe200078e0a09 */
[----:B0-----:R-:W-:Y:S01]  /*d7e0*/  IABS R6, R37 ;  /* 0x0000002500067213 */ /* 0x001fe20000000000 */
[----:B------:R-:W-:-:S02]  /*d7f0*/  IMAD.MOV.U32 R37, RZ, RZ, R35 ;  /* 0x000000ffff257224 */ /* 0x000fc400078e0023 */
[----:B------:R-:W-:Y:S02]  /*d800*/  IMAD.MOV.U32 R35, RZ, RZ, R33 ;  /* 0x000000ffff237224 */ /* 0x000fe400078e0021 */
[----:B------:R-:W-:Y:S02]  /*d810*/  @!P2 IMAD.MOV R12, RZ, RZ, -R12 ;  /* 0x000000ffff0ca224 */ /* 0x000fe400078e0a0c */
[----:B------:R-:W-:Y:S01]  /*d820*/  IMAD.MOV.U32 R33, RZ, RZ, R32 ;  /* 0x000000ffff217224 */ /* 0x000fe200078e0020 */
[----:B------:R-:W-:Y:S01]  /*d830*/  ISETP.GE.AND P5, PT, R38, RZ, PT ;  /* 0x000000ff2600720c */ /* 0x000fe20003fa6270 */
[----:B------:R-:W-:Y:S01]  /*d840*/  @!P0 IMAD.IADD R11, R11, 0x1, -R0 ;  /* 0x000000010b0b8824 */ /* 0x000fe200078e0a00 */
[----:B------:R-:W-:Y:S01]  /*d850*/  ISETP.GE.AND P0, PT, R37, RZ, PT ;  /* 0x000000ff2500720c */ /* 0x000fe20003f06270 */
[----:B------:R-:W-:Y:S01]  /*d860*/  @!P3 IMAD.MOV R5, RZ, RZ, -R5 ;  /* 0x000000ffff05b224 */ /* 0x000fe200078e0a05 */
[----:B--2---:R-:W-:-:S05]  /*d870*/  IABS R10, R36 ;  /* 0x00000024000a7213 */ /* 0x004fca0000000000 */
[----:B------:R-:W-:-:S04]  /*d880*/  IMAD.HI.U32 R2, R4, R10, RZ ;  /* 0x0000000a04027227 */ /* 0x000fc800078e00ff */
[----:B------:R-:W-:-:S04]  /*d890*/  IMAD.MOV R2, RZ, RZ, -R2 ;  /* 0x000000ffff027224 */ /* 0x000fc800078e0a02 */
[----:B------:R-:W-:Y:S02]  /*d8a0*/  IMAD R10, R0, R2, R10 ;  /* 0x00000002000a7224 */ /* 0x000fe400078e020a */
[----:B------:R-:W-:Y:S01]  /*d8b0*/  IMAD.HI.U32 R2, R4, R7, RZ ;  /* 0x0000000704027227 */ /* 0x000fe200078e00ff */
[----:B------:R-:W-:Y:S02]  /*d8c0*/  ISETP.GE.AND P4, PT, R36, RZ, PT ;  /* 0x000000ff2400720c */ /* 0x000fe40003f86270 */
[----:B------:R-:W2:Y:S01]  /*d8d0*/  LDL.LU R36, [R1+0x200] ;  /* 0x0002000001247983 */ /* 0x000ea20000300800 */
[----:B------:R-:W-:-:S03]  /*d8e0*/  IMAD.MOV R2, RZ, RZ, -R2 ;  /* 0x000000ffff027224 */ /* 0x000fc600078e0a02 */
[----:B------:R-:W5:Y:S01]  /*d8f0*/  LDL.LU R43, [R1+0x204] ;  /* 0x00020400012b7983 */ /* 0x000f620000300800 */
[----:B------:R-:W-:Y:S01]  /*d900*/  IMAD R7, R0, R2, R7 ;  /* 0x0000000200077224 */ /* 0x000fe200078e0207 */
[----:B------:R-:W-:Y:S01]  /*d910*/  IABS R2, R37 ;  /* 0x0000002500027213 */ /* 0x000fe20000000000 */
[----:B------:R-:W-:Y:S01]  /*d920*/  IMAD.MOV.U32 R37, RZ, RZ, R35 ;  /* 0x000000ffff257224 */ /* 0x000fe200078e0023 */
[----:B------:R-:W4:Y:S01]  /*d930*/  LDL.LU R38, [R1+0x208] ;  /* 0x0002080001267983 */ /* 0x000f220000300800 */
[----:B------:R-:W-:-:S03]  /*d940*/  IMAD.MOV.U32 R35, RZ, RZ, R34 ;  /* 0x000000ffff237224 */ /* 0x000fc600078e0022 */
[----:B------:R-:W-:Y:S01]  /*d950*/  STL [R1+0x288], R9 ;  /* 0x0002880901007387 */ /* 0x000fe20000100800 */
[----:B---3--:R-:W-:Y:S02]  /*d960*/  IMAD.MOV.U32 R32, RZ, RZ, R31 ;  /* 0x000000ffff207224 */ /* 0x008fe400078e001f */
[----:B------:R-:W-:Y:S02]  /*d970*/  IMAD.MOV.U32 R31, RZ, RZ, R30 ;  /* 0x000000ffff1f7224 */ /* 0x000fe400078e001e */
[----:B------:R-:W-:Y:S01]  /*d980*/  IMAD.MOV.U32 R30, RZ, RZ, R24 ;  /* 0x000000ffff1e7224 */ /* 0x000fe200078e0018 */
[----:B------:R-:W-:Y:S01]  /*d990*/  STL [R1+0x284], R12 ;  /* 0x0002840c01007387 */ /* 0x000fe20000100800 */
[----:B------:R-:W-:Y:S02]  /*d9a0*/  IMAD.MOV.U32 R24, RZ, RZ, R48 ;  /* 0x000000ffff187224 */ /* 0x000fe400078e0030 */
[----:B------:R-:W-:Y:S02]  /*d9b0*/  IMAD.MOV.U32 R48, RZ, RZ, R51 ;  /* 0x000000ffff307224 */ /* 0x000fe400078e0033 */
[----:B------:R-:W3:Y:S01]  /*d9c0*/  LDL.LU R51, [R1+0x4b0] ;  /* 0x0004b00001337983 */ /* 0x000ee20000300800 */
[----:B------:R-:W-:-:S02]  /*d9d0*/  ISETP.GE.AND P3, PT, R37, RZ, PT ;  /* 0x000000ff2500720c */ /* 0x000fc40003f66270 */
[----:B------:R-:W-:Y:S01]  /*d9e0*/  IABS R13, R37 ;  /* 0x00000025000d7213 */ /* 0x000fe20000000000 */
[----:B------:R0:W-:Y:S04]  /*d9f0*/  STL [R1+0x280], R5 ;  /* 0x0002800501007387 */ /* 0x0001e80000100800 */
[----:B------:R-:W3:Y:S04]  /*da00*/  LDL.LU R34, [R1+0x228] ;  /* 0x0002280001227983 */ /* 0x000ee80000300800 */
[----:B------:R-:W3:Y:S04]  /*da10*/  LDL.LU R37, [R1+0x20c] ;  /* 0x00020c0001257983 */ /* 0x000ee80000300800 */
[----:B------:R-:W3:Y:S04]  /*da20*/  LDL.LU R42, [R1+0x210] ;  /* 0x00021000012a7983 */ /* 0x000ee80000300800 */
[----:B------:R-:W3:Y:S01]  /*da30*/  LDL.LU R41, [R1+0x214] ;  /* 0x0002140001297983 */ /* 0x000ee20000300800 */
[----:B------:R-:W-:-:S13]  /*da40*/  ISETP.GT.U32.AND P6, PT, R0, R10, PT ;  /* 0x0000000a0000720c */ /* 0x000fda0003fc4070 */
[----:B------:R-:W-:-:S05]  /*da50*/  @!P6 IMAD.IADD R10, R10, 0x1, -R0 ;  /* 0x000000010a0ae824 */ /* 0x000fca00078e0a00 */
[----:B------:R-:W-:Y:S01]  /*da60*/  ISETP.GT.U32.AND P6, PT, R0, R10, PT ;  /* 0x0000000a0000720c */ /* 0x000fe20003fc4070 */
[----:B-1----:R-:W-:-:S04]  /*da70*/  IMAD.HI.U32 R8, R4, R6, RZ ;  /* 0x0000000604087227 */ /* 0x002fc800078e00ff */
[----:B------:R-:W-:Y:S02]  /*da80*/  IMAD.MOV.U32 R14, RZ, RZ, R11 ;  /* 0x000000ffff0e7224 */ /* 0x000fe400078e000b */
[----:B------:R-:W-:Y:S02]  /*da90*/  IMAD.MOV R8, RZ, RZ, -R8 ;  /* 0x000000ffff087224 */ /* 0x000fe400078e0a08 */
[----:B------:R-:W-:Y:S01]  /*daa0*/  @!P5 IMAD.MOV R14, RZ, RZ, -R14 ;  /* 0x000000ffff0ed224 */ /* 0x000fe200078e0a0e */
[----:B------:R-:W-:Y:S01]  /*dab0*/  ISETP.GT.U32.AND P5, PT, R0, R7, PT ;  /* 0x000000070000720c */ /* 0x000fe20003fa4070 */
[----:B------:R-:W-:-:S04]  /*dac0*/  IMAD.HI.U32 R11, R4, R2, RZ ;  /* 0x00000002040b7227 */ /* 0x000fc800078e00ff */
[----:B------:R-:W-:Y:S02]  /*dad0*/  @!P6 IMAD.IADD R10, R10, 0x1, -R0 ;  /* 0x000000010a0ae824 */ /* 0x000fe400078e0a00 */
[C---:B------:R-:W-:Y:S02]  /*dae0*/  IMAD R6, R0.reuse, R8, R6 ;  /* 0x0000000800067224 */ /* 0x040fe400078e0206 */
[----:B------:R-:W-:Y:S02]  /*daf0*/  IMAD.MOV.U32 R15, RZ, RZ, R10 ;  /* 0x000000ffff0f7224 */ /* 0x000fe400078e000a */
[----:B------:R-:W-:Y:S01]  /*db00*/  IMAD.MOV R11, RZ, RZ, -R11 ;  /* 0x000000ffff0b7224 */ /* 0x000fe200078e0a0b */
[C---:B------:R-:W-:Y:S01]  /*db10*/  ISETP.GT.U32.AND P6, PT, R0.reuse, R6, PT ;  /* 0x000000060000720c */ /* 0x040fe20003fc4070 */
[----:B------:R-:W-:Y:S02]  /*db20*/  @!P4 IMAD.MOV R15, RZ, RZ, -R15 ;  /* 0x000000ffff0fc224 */ /* 0x000fe400078e0a0f */
[----:B------:R-:W-:Y:S01]  /*db30*/  IMAD R2, R0, R11, R2 ;  /* 0x0000000b00027224 */ /* 0x000fe200078e0202 */
[----:B------:R1:W-:Y:S01]  /*db40*/  STL [R1+0x27c], R14 ;  /* 0x00027c0e01007387 */ /* 0x0003e20000100800 */
[----:B------:R-:W-:-:S03]  /*db50*/  @!P5 IMAD.IADD R7, R7, 0x1, -R0 ;  /* 0x000000010707d824 */ /* 0x000fc600078e0a00 */
[----:B------:R0:W-:Y:S01]  /*db60*/  STL [R1+0x274], R15 ;  /* 0x0002740f01007387 */ /* 0x0001e20000100800 */
[----:B------:R-:W-:-:S03]  /*db70*/  ISETP.GT.U32.AND P5, PT, R0, R2, PT ;  /* 0x000000020000720c */ /* 0x000fc60003fa4070 */
[----:B------:R-:W5:Y:S01]  /*db80*/  LDL.LU R40, [R1+0x218] ;  /* 0x0002180001287983 */ /* 0x000f620000300800 */
[----:B------:R-:W-:-:S03]  /*db90*/  ISETP.GE.AND P2, PT, R39, RZ, PT ;  /* 0x000000ff2700720c */ /* 0x000fc60003f46270 */
[----:B------:R-:W5:Y:S01]  /*dba0*/  LDL.LU R39, [R1+0x21c] ;  /* 0x00021c0001277983 */ /* 0x000f620000300800 */
[----:B------:R-:W-:Y:S01]  /*dbb0*/  @!P6 IMAD.IADD R6, R6, 0x1, -R0 ;  /* 0x000000010606e824 */ /* 0x000fe200078e0a00 */
[----:B------:R-:W-:-:S04]  /*dbc0*/  ISETP.GT.U32.AND P6, PT, R0, R7, PT ;  /* 0x000000070000720c */ /* 0x000fc80003fc4070 */
[----:B------:R-:W-:Y:S02]  /*dbd0*/  @!P5 IMAD.IADD R2, R2, 0x1, -R0 ;  /* 0x000000010202d824 */ /* 0x000fe400078e0a00 */
[----:B0-----:R-:W-:-:S03]  /*dbe0*/  IMAD.HI.U32 R5, R4, R13, RZ ;  /* 0x0000000d04057227 */ /* 0x001fc600078e00ff */
[C---:B------:R-:W-:Y:S01]  /*dbf0*/  ISETP.GT.U32.AND P4, PT, R0.reuse, R2, PT ;  /* 0x000000020000720c */ /* 0x040fe20003f84070 */
[----:B------:R-:W-:Y:S01]  /*dc00*/  IMAD.MOV R5, RZ, RZ, -R5 ;  /* 0x000000ffff057224 */ /* 0x000fe200078e0a05 */
[C---:B------:R-:W-:Y:S02]  /*dc10*/  ISETP.GT.U32.AND P5, PT, R0.reuse, R6, PT ;  /* 0x000000060000720c */ /* 0x040fe40003fa4070 */
[----:B------:R-:W-:Y:S02]  /*dc20*/  @!P6 IMAD.IADD R7, R7, 0x1, -R0 ;  /* 0x000000010707e824 */ /* 0x000fe400078e0a00 */
[----:B------:R-:W-:Y:S02]  /*dc30*/  IMAD R13, R0, R5, R13 ;  /* 0x00000005000d7224 */ /* 0x000fe400078e020d */
[----:B------:R-:W-:-:S03]  /*dc40*/  IMAD.MOV.U32 R44, RZ, RZ, R7 ;  /* 0x000000ffff2c7224 */ /* 0x000fc600078e0007 */
[----:B------:R-:W-:Y:S02]  /*dc50*/  ISETP.GT.U32.AND P6, PT, R0, R13, PT ;  /* 0x0000000d0000720c */ /* 0x000fe40003fc4070 */
[--C-:B------:R-:W-:Y:S02]  /*dc60*/  @!P4 IMAD.IADD R2, R2, 0x1, -R0.reuse ;  /* 0x000000010202c824 */ /* 0x100fe400078e0a00 */
[----:B------:R-:W-:Y:S02]  /*dc70*/  @!P5 IMAD.IADD R6, R6, 0x1, -R0 ;  /* 0x000000010606d824 */ /* 0x000fe400078e0a00 */
[----:B------:R-:W-:Y:S02]  /*dc80*/  @!P2 IMAD.MOV R44, RZ, RZ, -R44 ;  /* 0x000000ffff2ca224 */ /* 0x000fe400078e0a2c */
[----:B------:R-:W-:-:S03]  /*dc90*/  @!P1 IMAD.MOV R6, RZ, RZ, -R6 ;  /* 0x000000ffff069224 */ /* 0x000fc600078e0a06 */
[----:B------:R-:W-:Y:S02]  /*dca0*/  STL [R1+0x278], R44 ;  /* 0x0002782c01007387 */ /* 0x000fe40000100800 */
[----:B------:R-:W-:Y:S02]  /*dcb0*/  @!P6 IMAD.IADD R13, R13, 0x1, -R0 ;  /* 0x000000010d0de824 */ /* 0x000fe400078e0a00 */
[----:B------:R0:W-:Y:S01]  /*dcc0*/  STL [R1+0x1e4], R6 ;  /* 0x0001e40601007387 */ /* 0x0001e20000100800 */
[----:B--2---:R-:W-:Y:S02]  /*dcd0*/  IABS R12, R36 ;  /* 0x00000024000c7213 */ /* 0x004fe40000000000 */
[----:B------:R-:W-:Y:S02]  /*dce0*/  ISETP.GE.AND P6, PT, R36, RZ, PT ;  /* 0x000000ff2400720c */ /* 0x000fe40003fc6270 */
[----:B---3--:R-:W-:-:S05]  /*dcf0*/  IABS R10, R41 ;  /* 0x00000029000a7213 */ /* 0x008fca0000000000 */
[----:B------:R-:W-:-:S04]  /*dd00*/  IMAD.HI.U32 R7, R4, R10, RZ ;  /* 0x0000000a04077227 */ /* 0x000fc800078e00ff */
[----:B------:R-:W-:-:S04]  /*dd10*/  IMAD.MOV R7, RZ, RZ, -R7 ;  /* 0x000000ffff077224 */ /* 0x000fc800078e0a07 */
[----:B------:R-:W-:Y:S02]  /*dd20*/  IMAD R10, R0, R7, R10 ;  /* 0x00000007000a7224 */ /* 0x000fe400078e020a */
[----:B------:R-:W-:-:S04]  /*dd30*/  IMAD.MOV.U32 R7, RZ, RZ, R2 ;  /* 0x000000ffff077224 */ /* 0x000fc800078e0002 */
[----:B------:R-:W-:-:S05]  /*dd40*/  @!P0 IMAD.MOV R7, RZ, RZ, -R7 ;  /* 0x000000ffff078224 */ /* 0x000fca00078e0a07 */
[----:B------:R2:W-:Y:S04]  /*dd50*/  STL [R1+0x26c], R7 ;  /* 0x00026c0701007387 */ /* 0x0005e80000100800 */
[----:B------:R-:W3:Y:S01]  /*dd60*/  LDL.LU R36, [R1+0x220] ;  /* 0x0002200001247983 */ /* 0x000ee20000300800 */
[----:B----4-:R-:W-:-:S05]  /*dd70*/  IABS R9, R38 ;  /* 0x0000002600097213 */ /* 0x010fca0000000000 */
[----:B------:R-:W-:Y:S01]  /*dd80*/  IMAD.HI.U32 R5, R4, R9, RZ ;  /* 0x0000000904057227 */ /* 0x000fe200078e00ff */
[----:B-----5:R-:W-:-:S03]  /*dd90*/  IABS R8, R43 ;  /* 0x0000002b00087213 */ /* 0x020fc60000000000 */
[----:B------:R-:W-:Y:S02]  /*dda0*/  IMAD.MOV R5, RZ, RZ, -R5 ;  /* 0x000000ffff057224 */ /* 0x000fe400078e0a05 */
[----:B-1----:R-:W-:-:S04]  /*ddb0*/  IMAD.HI.U32 R14, R4, R12, RZ ;  /* 0x0000000c040e7227 */ /* 0x002fc800078e00ff */
[----:B------:R-:W-:Y:S02]  /*ddc0*/  IMAD R9, R0, R5, R9 ;  /* 0x0000000500097224 */ /* 0x000fe400078e0209 */
[----:B------:R-:W-:-:S04]  /*ddd0*/  IMAD.HI.U32 R11, R4, R8, RZ ;  /* 0x00000008040b7227 */ /* 0x000fc800078e00ff */
[----:B------:R-:W-:Y:S01]  /*dde0*/  IMAD.MOV R14, RZ, RZ, -R14 ;  /* 0x000000ffff0e7224 */ /* 0x000fe200078e0a0e */
[C---:B------:R-:W-:Y:S01]  /*ddf0*/  ISETP.GT.U32.AND P4, PT, R0.reuse, R9, PT ;  /* 0x000000090000720c */ /* 0x040fe20003f84070 */
[----:B------:R-:W-:Y:S02]  /*de00*/  IMAD.MOV R11, RZ, RZ, -R11 ;  /* 0x000000ffff0b7224 */ /* 0x000fe400078e0a0b */
[C---:B------:R-:W-:Y:S02]  /*de10*/  IMAD R12, R0.reuse, R14, R12 ;  /* 0x0000000e000c7224 */ /* 0x040fe400078e020c */
[C---:B------:R-:W-:Y:S01]  /*de20*/  IMAD R8, R0.reuse, R11, R8 ;  /* 0x0000000b00087224 */ /* 0x040fe200078e0208 */
[----:B------:R-:W-:Y:S02]  /*de30*/  IABS R11, R37 ;  /* 0x00000025000b7213 */ /* 0x000fe40000000000 */
[C---:B------:R-:W-:Y:S02]  /*de40*/  ISETP.GT.U32.AND P2, PT, R0.reuse, R12, PT ;  /* 0x0000000c0000720c */ /* 0x040fe40003f44070 */
[----:B------:R-:W-:Y:S01]  /*de50*/  ISETP.GT.U32.AND P5, PT, R0, R8, PT ;  /* 0x000000080000720c */ /* 0x000fe20003fa4070 */
[----:B------:R-:W-:-:S04]  /*de60*/  IMAD.HI.U32 R15, R4, R11, RZ ;  /* 0x0000000b040f7227 */ /* 0x000fc800078e00ff */
[----:B------:R-:W-:Y:S02]  /*de70*/  @!P4 IMAD.IADD R9, R9, 0x1, -R0 ;  /* 0x000000010909c824 */ /* 0x000fe400078e0a00 */
[----:B------:R-:W-:-:S03]  /*de80*/  IMAD.MOV R15, RZ, RZ, -R15 ;  /* 0x000000ffff0f7224 */ /* 0x000fc600078e0a0f */
[C---:B------:R-:W-:Y:S01]  /*de90*/  ISETP.GT.U32.AND P1, PT, R0.reuse, R9, PT ;  /* 0x000000090000720c */ /* 0x040fe20003f24070 */
[----:B------:R-:W-:Y:S02]  /*dea0*/  IMAD R11, R0, R15, R11 ;  /* 0x0000000f000b7224 */ /* 0x000fe400078e020b */
[--C-:B------:R-:W-:Y:S01]  /*deb0*/  @!P2 IMAD.IADD R12, R12, 0x1, -R0.reuse ;  /* 0x000000010c0ca824 */ /* 0x100fe200078e0a00 */
[----:B------:R-:W-:Y:S01]  /*dec0*/  ISETP.GT.U32.AND P2, PT, R0, R13, PT ;  /* 0x0000000d0000720c */ /* 0x000fe20003f44070 */
[----:B------:R-:W-:Y:S01]  /*ded0*/  @!P5 IMAD.IADD R8, R8, 0x1, -R0 ;  /* 0x000000010808d824 */ /* 0x000fe200078e0a00 */
[C---:B------:R-:W-:Y:S02]  /*dee0*/  ISETP.GT.U32.AND P0, PT, R0.reuse, R11, PT ;  /* 0x0000000b0000720c */ /* 0x040fe40003f04070 */
[----:B------:R-:W-:Y:S02]  /*def0*/  ISETP.GT.U32.AND P5, PT, R0, R12, PT ;  /* 0x0000000c0000720c */ /* 0x000fe40003fa4070 */
[----:B------:R-:W-:-:S02]  /*df00*/  IABS R5, R42 ;  /* 0x0000002a00057213 */ /* 0x000fc40000000000 */
[----:B------:R-:W-:Y:S01]  /*df10*/  ISETP.GT.U32.AND P4, PT, R0, R8, PT ;  /* 0x000000080000720c */ /* 0x000fe20003f84070 */
[----:B------:R-:W-:Y:S02]  /*df20*/  @!P1 IMAD.IADD R9, R9, 0x1, -R0 ;  /* 0x0000000109099824 */ /* 0x000fe400078e0a00 */
[----:B------:R-:W-:Y:S01]  /*df30*/  IMAD.HI.U32 R14, R4, R5, RZ ;  /* 0x00000005040e7227 */ /* 0x000fe200078e00ff */
[----:B------:R-:W-:Y:S02]  /*df40*/  ISETP.GE.AND P1, PT, R38, RZ, PT ;  /* 0x000000ff2600720c */ /* 0x000fe40003f26270 */
[----:B------:R-:W-:Y:S01]  /*df50*/  IABS R2, R40 ;  /* 0x0000002800027213 */ /* 0x000fe20000000000 */
[----:B------:R-:W-:Y:S02]  /*df60*/  IMAD.MOV.U32 R38, RZ, RZ, R35 ;  /* 0x000000ffff267224 */ /* 0x000fe400078e0023 */
[----:B------:R-:W-:Y:S02]  /*df70*/  IMAD.MOV R14, RZ, RZ, -R14 ;  /* 0x000000ffff0e7224 */ /* 0x000fe400078e0a0e */
[----:B------:R-:W-:-:S02]  /*df80*/  IMAD.MOV.U32 R35, RZ, RZ, R34 ;  /* 0x000000ffff237224 */ /* 0x000fc400078e0022 */
[----:B------:R-:W-:Y:S02]  /*df90*/  IMAD.MOV.U32 R34, RZ, RZ, R33 ;  /* 0x000000ffff227224 */ /* 0x000fe400078e0021 */
[----:B------:R-:W-:Y:S02]  /*dfa0*/  @!P2 IMAD.IADD R13, R13, 0x1, -R0 ;  /* 0x000000010d0da824 */ /* 0x000fe400078e0a00 */
[----:B------:R-:W-:Y:S01]  /*dfb0*/  IMAD.MOV.U32 R33, RZ, RZ, R32 ;  /* 0x000000ffff217224 */ /* 0x000fe200078e0020 */
[----:B0-----:R-:W-:Y:S01]  /*dfc0*/  IABS R6, R39 ;  /* 0x0000002700067213 */ /* 0x001fe20000000000 */
[----:B------:R-:W-:Y:S01]  /*dfd0*/  @!P5 IMAD.IADD R12, R12, 0x1, -R0 ;  /* 0x000000010c0cd824 */ /* 0x000fe200078e0a00 */
[----:B------:R-:W-:Y:S01]  /*dfe0*/  ISETP.GE.AND P5, PT, R43, RZ, PT ;  /* 0x000000ff2b00720c */ /* 0x000fe20003fa6270 */
[----:B------:R-:W-:Y:S02]  /*dff0*/  IMAD.MOV.U32 R32, RZ, RZ, R22 ;  /* 0x000000ffff207224 */ /* 0x000fe400078e0016 */
[----:B------:R-:W-:Y:S01]  /*e000*/  @!P0 IMAD.IADD R11, R11, 0x1, -R0 ;  /* 0x000000010b0b8824 */ /* 0x000fe200078e0a00 */
[----:B------:R-:W-:Y:S01]  /*e010*/  ISETP.GE.AND P0, PT, R37, RZ, PT ;  /* 0x000000ff2500720c */ /* 0x000fe20003f06270 */
[----:B------:R-:W-:-:S02]  /*e020*/  IMAD R5, R0, R14, R5 ;  /* 0x0000000e00057224 */ /* 0x000fc400078e0205 */
[----:B------:R-:W-:Y:S02]  /*e030*/  IMAD.MOV.U32 R22, RZ, RZ, R20 ;  /* 0x000000ffff167224 */ /* 0x000fe400078e0014 */
[----:B------:R-:W-:-:S04]  /*e040*/  IMAD.HI.U32 R14, R4, R2, RZ ;  /* 0x00000002040e7227 */ /* 0x000fc800078e00ff */
[----:B------:R-:W-:Y:S02]  /*e050*/  IMAD.MOV.U32 R20, RZ, RZ, R47 ;  /* 0x000000ffff147224 */ /* 0x000fe400078e002f */
[----:B------:R-:W-:Y:S02]  /*e060*/  IMAD.MOV.U32 R37, RZ, RZ, R35 ;  /* 0x000000ffff257224 */ /* 0x000fe400078e0023 */
[----:B------:R-:W-:Y:S01]  /*e070*/  @!P3 IMAD.MOV R13, RZ, RZ, -R13 ;  /* 0x000000ffff0db224 */ /* 0x000fe200078e0a0d */
[----:B------:R-:W-:Y:S01]  /*e080*/  ISETP.GT.U32.AND P3, PT, R0, R11, PT ;  /* 0x0000000b0000720c */ /* 0x000fe20003f64070 */
[----:B------:R-:W-:Y:S02]  /*e090*/  IMAD.MOV.U32 R47, RZ, RZ, R51 ;  /* 0x000000ffff2f7224 */ /* 0x000fe400078e0033 */
[----:B------:R-:W-:Y:S02]  /*e0a0*/  IMAD.MOV.U32 R35, RZ, RZ, R34 ;  /* 0x000000ffff237224 */ /* 0x000fe400078e0022 */
[----:B------:R-:W-:-:S02]  /*e0b0*/  @!P6 IMAD.MOV R12, RZ, RZ, -R12 ;  /* 0x000000ffff0ce224 */ /* 0x000fc400078e0a0c */
[----:B------:R-:W-:Y:S02]  /*e0c0*/  IMAD.MOV.U32 R51, RZ, RZ, R55 ;  /* 0x000000ffff337224 */ /* 0x000fe400078e0037 */
[----:B------:R-:W-:Y:S01]  /*e0d0*/  IMAD.MOV.U32 R34, RZ, RZ, R22 ;  /* 0x000000ffff227224 */ /* 0x000fe200078e0016 */
[----:B------:R-:W4:Y:S01]  /*e0e0*/  LDL.LU R55, [R1+0x488] ;  /* 0x0004880001377983 */ /* 0x000f220000300800 */
[----:B------:R-:W-:Y:S01]  /*e0f0*/  @!P4 IMAD.IADD R8, R8, 0x1, -R0 ;  /* 0x000000010808c824 */ /* 0x000fe200078e0a00 */
[----:B------:R-:W-:Y:S01]  /*e100*/  ISETP.GT.U32.AND P2, PT, R0, R5, PT ;  /* 0x000000050000720c */ /* 0x000fe20003f44070 */
[----:B------:R-:W-:Y:S02]  /*e110*/  IMAD.MOV R14, RZ, RZ, -R14 ;  /* 0x000000ffff0e7224 */ /* 0x000fe400078e0a0e */
[----:B------:R-:W-:Y:S02]  /*e120*/  IMAD.MOV.U32 R22, RZ, RZ, R18 ;  /* 0x000000ffff167224 */ /* 0x000fe400078e0012 */
[----:B--2---:R-:W-:Y:S01]  /*e130*/  IMAD.HI.U32 R7, R4, R6, RZ ;  /* 0x0000000604077227 */ /* 0x004fe200078e00ff */
[----:B------:R-:W2:Y:S01]  /*e140*/  LDL.LU R18, [R1+0x480] ;  /* 0x0004800001127983 */ /* 0x000ea20000300800 */
[----:B------:R-:W-:-:S03]  /*e150*/  ISETP.GT.U32.AND P4, PT, R0, R10, PT ;  /* 0x0000000a0000720c */ /* 0x000fc60003f84070 */
[----:B------:R-:W-:Y:S01]  /*e160*/  STL [R1+0x248], R13 ;  /* 0x0002480d01007387 */ /* 0x000fe20000100800 */
[C---:B------:R-:W-:Y:S02]  /*e170*/  IMAD R2, R0.reuse, R14, R2 ;  /* 0x0000000e00027224 */ /* 0x040fe400078e0202 */
[----:B------:R-:W-:Y:S01]  /*e180*/  IMAD.MOV R7, RZ, RZ, -R7 ;  /* 0x000000ffff077224 */ /* 0x000fe200078e0a07 */
[----:B------:R0:W-:Y:S03]  /*e190*/  STL [R1+0x24c], R12 ;  /* 0x00024c0c01007387 */ /* 0x0001e60000100800 */
[----:B------:R-:W-:Y:S02]  /*e1a0*/  IMAD R6, R0, R7, R6 ;  /* 0x0000000700067224 */ /* 0x000fe400078e0206 */
[----:B0-----:R-:W-:-:S04]  /*e1b0*/  IMAD.MOV.U32 R12, RZ, RZ, R8 ;  /* 0x000000ffff0c7224 */ /* 0x001fc800078e0008 */
[----:B------:R-:W-:Y:S01]  /*e1c0*/  @!P5 IMAD.MOV R12, RZ, RZ, -R12 ;  /* 0x000000ffff0cd224 */ /* 0x000fe200078e0a0c */
[C---:B------:R-:W-:Y:S01]  /*e1d0*/  ISETP.GT.U32.AND P5, PT, R0.reuse, R2, PT ;  /* 0x000000020000720c */ /* 0x040fe20003fa4070 */
[--C-:B------:R-:W-:Y:S01]  /*e1e0*/  @!P3 IMAD.IADD R11, R11, 0x1, -R0.reuse ;  /* 0x000000010b0bb824 */ /* 0x100fe200078e0a00 */
[----:B------:R-:W-:Y:S01]  /*e1f0*/  ISETP.GT.U32.AND P3, PT, R0, R6, PT ;  /* 0x000000060000720c */ /* 0x000fe20003f64070 */
[--C-:B------:R-:W-:Y:S02]  /*e200*/  @!P2 IMAD.IADD R5, R5, 0x1, -R0.reuse ;  /* 0x000000010505a824 */ /* 0x100fe400078e0a00 */
[----:B------:R-:W-:-:S03]  /*e210*/  @!P4 IMAD.IADD R10, R10, 0x1, -R0 ;  /* 0x000000010a0ac824 */ /* 0x000fc600078e0a00 */
[----:B------:R-:W-:-:S05]  /*e220*/  ISETP.GT.U32.AND P4, PT, R0, R5, PT ;  /* 0x000000050000720c */ /* 0x000fca0003f84070 */
[--C-:B------:R-:W-:Y:S01]  /*e230*/  @!P5 IMAD.IADD R2, R2, 0x1, -R0.reuse ;  /* 0x000000010202d824 */ /* 0x100fe200078e0a00 */
[----:B------:R-:W-:Y:S01]  /*e240*/  ISETP.GT.U32.AND P6, PT, R0, R10, PT ;  /* 0x0000000a0000720c */ /* 0x000fe20003fc4070 */
[----:B------:R-:W-:-:S03]  /*e250*/  @!P3 IMAD.IADD R6, R6, 0x1, -R0 ;  /* 0x000000010606b824 */ /* 0x000fc600078e0a00 */
[----:B------:R-:W-:Y:S01]  /*e260*/  ISETP.GT.U32.AND P3, PT, R0, R2, PT ;  /* 0x000000020000720c */ /* 0x000fe20003f64070 */
[----:B------:R-:W-:Y:S01]  /*e270*/  @!P1 IMAD.MOV R9, RZ, RZ, -R9 ;  /* 0x000000ffff099224 */ /* 0x000fe200078e0a09 */
[----:B------:R-:W-:Y:S01]  /*e280*/  ISETP.GE.AND P2, PT, R42, RZ, PT ;  /* 0x000000ff2a00720c */ /* 0x000fe20003f46270 */
[----:B------:R-:W-:Y:S01]  /*e290*/  @!P0 IMAD.MOV R11, RZ, RZ, -R11 ;  /* 0x000000ffff0b8224 */ /* 0x000fe200078e0a0b */
[----:B------:R-:W-:Y:S01]  /*e2a0*/  ISETP.GE.AND P1, PT, R41, RZ, PT ;  /* 0x000000ff2900720c */ /* 0x000fe20003f26270 */
[--C-:B------:R-:W-:Y:S01]  /*e2b0*/  @!P4 IMAD.IADD R5, R5, 0x1, -R0.reuse ;  /* 0x000000010505c824 */ /* 0x100fe200078e0a00 */
[----:B------:R-:W-:Y:S01]  /*e2c0*/  ISETP.GE.AND P4, PT, R40, RZ, PT ;  /* 0x000000ff2800720c */ /* 0x000fe20003f86270 */
[----:B------:R-:W-:Y:S01]  /*e2d0*/  STL [R1+0x264], R12 ;  /* 0x0002640c01007387 */ /* 0x000fe20000100800 */
[----:B------:R-:W-:Y:S02]  /*e2e0*/  IABS R7, R37 ;  /* 0x0000002500077213 */ /* 0x000fe40000000000 */
[----:B------:R-:W-:Y:S01]  /*e2f0*/  ISETP.GT.U32.AND P0, PT, R0, R6, PT ;  /* 0x000000060000720c */ /* 0x000fe20003f04070 */
[----:B------:R-:W-:Y:S04]  /*e300*/  STL [R1+0x268], R9 ;  /* 0x0002680901007387 */ /* 0x000fe80000100800 */
[----:B------:R0:W-:Y:S01]  /*e310*/  STL [R1+0x250], R11 ;  /* 0x0002500b01007387 */ /* 0x0001e20000100800 */
[----:B------:R-:W-:-:S02]  /*e320*/  @!P6 IMAD.IADD R10, R10, 0x1, -R0 ;  /* 0x000000010a0ae824 */ /* 0x000fc400078e0a00 */
[----:B------:R-:W-:Y:S01]  /*e330*/  @!P3 IMAD.IADD R2, R2, 0x1, -R0 ;  /* 0x000000010202b824 */ /* 0x000fe200078e0a00 */
[----:B------:R-:W-:Y:S01]  /*e340*/  ISETP.GE.AND P3, PT, R37, RZ, PT ;  /* 0x000000ff2500720c */ /* 0x000fe20003f66270 */
[----:B------:R-:W-:Y:S02]  /*e350*/  IMAD.MOV.U32 R37, RZ, RZ, R35 ;  /* 0x000000ffff257224 */ /* 0x000fe400078e0023 */
[----:B0-----:R-:W-:Y:S02]  /*e360*/  IMAD.MOV.U32 R11, RZ, RZ, R5 ;  /* 0x000000ffff0b7224 */ /* 0x001fe400078e0005 */
[----:B------:R-:W-:-:S04]  /*e370*/  IMAD.HI.U32 R5, R4, R7, RZ ;  /* 0x0000000704057227 */ /* 0x000fc800078e00ff */
[----:B------:R-:W-:Y:S02]  /*e380*/  IMAD.MOV R5, RZ, RZ, -R5 ;  /* 0x000000ffff057224 */ /* 0x000fe400078e0a05 */
[----:B------:R-:W-:Y:S02]  /*e390*/  @!P2 IMAD.MOV R11, RZ, RZ, -R11 ;  /* 0x000000ffff0ba224 */ /* 0x000fe400078e0a0b */
[----:B------:R-:W-:Y:S02]  /*e3a0*/  @!P1 IMAD.MOV R10, RZ, RZ, -R10 ;  /* 0x000000ffff0a9224 */ /* 0x000fe400078e0a0a */
[----:B------:R-:W-:Y:S02]  /*e3b0*/  IMAD.MOV.U32 R35, RZ, RZ, R34 ;  /* 0x000000ffff237224 */ /* 0x000fe400078e0022 */
[----:B------:R-:W-:Y:S02]  /*e3c0*/  IMAD.MOV.U32 R34, RZ, RZ, R25 ;  /* 0x000000ffff227224 */ /* 0x000fe400078e0019 */
[----:B------:R-:W-:Y:S01]  /*e3d0*/  IMAD R7, R0, R5, R7 ;  /* 0x0000000500077224 */ /* 0x000fe200078e0207 */
[----:B------:R-:W-:Y:S01]  /*e3e0*/  IABS R5, R37 ;  /* 0x0000002500057213 */ /* 0x000fe20000000000 */
[----:B------:R-:W-:Y:S01]  /*e3f0*/  @!P0 IMAD.IADD R6, R6, 0x1, -R0 ;  /* 0x0000000106068824 */ /* 0x000fe200078e0a00 */
[----:B------:R-:W-:Y:S01]  /*e400*/  ISETP.GE.AND P0, PT, R37, RZ, PT ;  /* 0x000000ff2500720c */ /* 0x000fe20003f06270 */
[----:B------:R-:W-:-:S02]  /*e410*/  @!P4 IMAD.MOV R2, RZ, RZ, -R2 ;  /* 0x000000ffff02c224 */ /* 0x000fc400078e0a02 */
[----:B------:R-:W-:Y:S02]  /*e420*/  IMAD.MOV.U32 R37, RZ, RZ, R35 ;  /* 0x000000ffff257224 */ /* 0x000fe400078e0023 */
[----:B------:R-:W-:Y:S02]  /*e430*/  IMAD.MOV.U32 R25, RZ, RZ, R24 ;  /* 0x000000ffff197224 */ /* 0x000fe400078e0018 */
[----:B------:R-:W-:Y:S02]  /*e440*/  IMAD.MOV.U32 R35, RZ, RZ, R34 ;  /* 0x000000ffff237224 */ /* 0x000fe400078e0022 */
[----:B------:R-:W-:Y:S02]  /*e450*/  IMAD.MOV.U32 R34, RZ, RZ, R31 ;  /* 0x000000ffff227224 */ /* 0x000fe400078e001f */
[----:B------:R-:W-:Y:S01]  /*e460*/  IMAD.MOV.U32 R31, RZ, RZ, R30 ;  /* 0x000000ffff1f7224 */ /* 0x000fe200078e001e */
[----:B---3--:R-:W-:Y:S02]  /*e470*/  IABS R8, R36 ;  /* 0x0000002400087213 */ /* 0x008fe40000000000 */
[----:B------:R-:W-:-:S02]  /*e480*/  ISETP.GE.AND P5, PT, R36, RZ, PT ;  /* 0x000000ff2400720c */ /* 0x000fc40003fa6270 */
[----:B------:R-:W3:Y:S04]  /*e490*/  LDL.LU R36, [R1+0x234] ;  /* 0x0002340001247983 */ /* 0x000ee80000300800 */
[----:B------:R-:W5:Y:S04]  /*e4a0*/  LDL.LU R43, [R1+0x3c0] ;  /* 0x0003c000012b7983 */ /* 0x000f680000300800 */
[----:B------:R-:W3:Y:S04]  /*e4b0*/  LDL.LU R41, [R1+0x3c4] ;  /* 0x0003c40001297983 */ /* 0x000ee80000300800 */
[----:B------:R-:W-:Y:S04]  /*e4c0*/  STL [R1+0x260], R11 ;  /* 0x0002600b01007387 */ /* 0x000fe80000100800 */
[----:B------:R-:W-:Y:S04]  /*e4d0*/  STL [R1+0x254], R10 ;  /* 0x0002540a01007387 */ /* 0x000fe80000100800 */
[----:B------:R-:W3:Y:S04]  /*e4e0*/  LDL.LU R24, [R1+0x458] ;  /* 0x0004580001187983 */ /* 0x000ee80000300800 */
[----:B------:R0:W-:Y:S04]  /*e4f0*/  STL [R1+0x25c], R2 ;  /* 0x00025c0201007387 */ /* 0x0001e80000100800 */
[----:B------:R-:W3:Y:S04]  /*e500*/  LDL.LU R30, [R1+0x3f4] ;  /* 0x0003f400011e7983 */ /* 0x000ee80000300800 */
[----:B------:R-:W3:Y:S01]  /*e510*/  LDL.LU R42, [R1+0x3c8] ;  /* 0x0003c800012a7983 */ /* 0x000ee20000300800 */
[----:B------:R-:W-:Y:S01]  /*e520*/  IMAD.HI.U32 R9, R4, R8, RZ ;  /* 0x0000000804097227 */ /* 0x000fe200078e00ff */
[----:B------:R-:W-:-:S03]  /*e530*/  IABS R12, R38 ;  /* 0x00000026000c7213 */ /* 0x000fc60000000000 */
[----:B------:R-:W-:Y:S01]  /*e540*/  IMAD.MOV R9, RZ, RZ, -R9 ;  /* 0x000000ffff097224 */ /* 0x000fe200078e0a09 */
[----:B------:R-:W-:Y:S02]  /*e550*/  ISETP.GE.AND P1, PT, R38, RZ, PT ;  /* 0x000000ff2600720c */ /* 0x000fe40003f26270 */
[----:B------:R-:W4:Y:S01]  /*e560*/  LDL.LU R38, [R1+0x3cc] ;  /* 0x0003cc0001267983 */ /* 0x000f220000300800 */
[----:B------:R-:W-:-:S03]  /*e570*/  IMAD R8, R0, R9, R8 ;  /* 0x0000000900087224 */ /* 0x000fc600078e0208 */
[----:B------:R-:W4:Y:S02]  /*e580*/  LDL.LU R40, [R1+0x3d0] ;  /* 0x0003d00001287983 */ /* 0x000f240000300800 */
[----:B------:R-:W-:Y:S01]  /*e590*/  ISETP.GT.U32.AND P2, PT, R0, R8, PT ;  /* 0x000000080000720c */ /* 0x000fe20003f44070 */
[----:B------:R-:W-:Y:S01]  /*e5a0*/  IMAD.HI.U32 R9, R4, R12, RZ ;  /* 0x0000000c04097227 */ /* 0x000fe200078e00ff */
[----:B------:R-:W-:-:S03]  /*e5b0*/  ISETP.GE.AND P6, PT, R39, RZ, PT ;  /* 0x000000ff2700720c */ /* 0x000fc60003fc6270 */
[----:B------:R-:W-:-:S08]  /*e5c0*/  IMAD.MOV R9, RZ, RZ, -R9 ;  /* 0x000000ffff097224 */ /* 0x000fd000078e0a09 */
[----:B------:R-:W-:-:S05]  /*e5d0*/  @!P2 IMAD.IADD R8, R8, 0x1, -R0 ;  /* 0x000000010808a824 */ /* 0x000fca00078e0a00 */
[C---:B------:R-:W-:Y:S01]  /*e5e0*/  ISETP.GT.U32.AND P4, PT, R0.reuse, R8, PT ;  /* 0x000000080000720c */ /* 0x040fe20003f84070 */
[----:B------:R-:W-:Y:S02]  /*e5f0*/  IMAD R12, R0, R9, R12 ;  /* 0x00000009000c7224 */ /* 0x000fe400078e020c */
[----:B------:R-:W-:Y:S02]  /*e600*/  IMAD.MOV.U32 R14, RZ, RZ, R6 ;  /* 0x000000ffff0e7224 */ /* 0x000fe400078e0006 */
[----:B------:R-:W-:-:S04]  /*e610*/  IMAD.HI.U32 R13, R4, R5, RZ ;  /* 0x00000005040d7227 */ /* 0x000fc800078e00ff */
[----:B------:R-:W-:Y:S01]  /*e620*/  @!P6 IMAD.MOV R14, RZ, RZ, -R14 ;  /* 0x000000ffff0ee224 */ /* 0x000fe200078e0a0e */
[----:B------:R-:W-:Y:S01]  /*e630*/  ISETP.GT.U32.AND P6, PT, R0, R12, PT ;  /* 0x0000000c0000720c */ /* 0x000fe20003fc4070 */
[----:B------:R-:W-:Y:S02]  /*e640*/  IMAD.MOV R13, RZ, RZ, -R13 ;  /* 0x000000ffff0d7224 */ /* 0x000fe400078e0a0d */
[----:B------:R-:W-:Y:S01]  /*e650*/  @!P4 IMAD.IADD R8, R8, 0x1, -R0 ;  /* 0x000000010808c824 */ /* 0x000fe200078e0a00 */
[C---:B------:R-:W-:Y:S01]  /*e660*/  ISETP.GT.U32.AND P4, PT, R0.reuse, R7, PT ;  /* 0x000000070000720c */ /* 0x040fe20003f84070 */
[----:B------:R-:W-:Y:S02]  /*e670*/  IMAD R5, R0, R13, R5 ;  /* 0x0000000d00057224 */ /* 0x000fe400078e0205 */
[----:B------:R-:W-:Y:S02]  /*e680*/  IMAD.MOV.U32 R15, RZ, RZ, R8 ;  /* 0x000000ffff0f7224 */ /* 0x000fe400078e0008 */
[----:B------:R-:W-:-:S02]  /*e690*/  IMAD.MOV.U32 R39, RZ, RZ, R35 ;  /* 0x000000ffff277224 */ /* 0x000fc400078e0023 */
[----:B------:R-:W-:Y:S02]  /*e6a0*/  @!P5 IMAD.MOV R15, RZ, RZ, -R15 ;  /* 0x000000ffff0fd224 */ /* 0x000fe400078e0a0f */
[--C-:B------:R-:W-:Y:S01]  /*e6b0*/  @!P6 IMAD.IADD R12, R12, 0x1, -R0.reuse ;  /* 0x000000010c0ce824 */ /* 0x100fe200078e0a00 */
[C---:B------:R-:W-:Y:S01]  /*e6c0*/  ISETP.GT.U32.AND P6, PT, R0.reuse, R5, PT ;  /* 0x000000050000720c */ /* 0x040fe20003fc4070 */
[----:B------:R-:W-:Y:S01]  /*e6d0*/  IMAD.MOV.U32 R35, RZ, RZ, R19 ;  /* 0x000000ffff237224 */ /* 0x000fe200078e0013 */
[----:B------:R1:W-:Y:S01]  /*e6e0*/  STL [R1+0x258], R14 ;  /* 0x0002580e01007387 */ /* 0x0003e20000100800 */
[----:B------:R-:W-:Y:S02]  /*e6f0*/  ISETP.GE.AND P2, PT, R37, RZ, PT ;  /* 0x000000ff2500720c */ /* 0x000fe40003f46270 */
[----:B0-----:R-:W-:Y:S01]  /*e700*/  IABS R2, R37 ;  /* 0x0000002500027213 */ /* 0x001fe20000000000 */
[----:B------:R0:W-:Y:S01]  /*e710*/  STL [R1+0x240], R15 ;  /* 0x0002400f01007387 */ /* 0x0001e20000100800 */
[----:B------:R-:W-:Y:S01]  /*e720*/  @!P4 IMAD.IADD R7, R7, 0x1, -R0 ;  /* 0x000000010707c824 */ /* 0x000fe200078e0a00 */
[----:B------:R-:W-:Y:S01]  /*e730*/  ISETP.GT.U32.AND P4, PT, R0, R12, PT ;  /* 0x0000000c0000720c */ /* 0x000fe20003f84070 */
[----:B--2---:R-:W-:-:S02]  /*e740*/  IMAD.MOV.U32 R19, RZ, RZ, R18 ;  /* 0x000000ffff137224 */ /* 0x004fc400078e0012 */
[----:B------:R-:W-:Y:S02]  /*e750*/  IMAD.MOV.U32 R18, RZ, RZ, R28 ;  /* 0x000000ffff127224 */ /* 0x000fe400078e001c */
[----:B------:R-:W2:Y:S04]  /*e760*/  LDL.LU R28, [R1+0x494] ;  /* 0x00049400011c7983 */ /* 0x000ea80000300800 */
[----:B------:R-:W2:Y:S01]  /*e770*/  LDL.LU R37, [R1+0x3d8] ;  /* 0x0003d80001257983 */ /* 0x000ea20000300800 */
[----:B------:R-:W-:Y:S02]  /*e780*/  @!P6 IMAD.IADD R5, R5, 0x1, -R0 ;  /* 0x000000010505e824 */ /* 0x000fe400078e0a00 */
[----:B------:R-:W-:-:S03]  /*e790*/  IMAD.HI.U32 R10, R4, R2, RZ ;  /* 0x00000002040a7227 */ /* 0x000fc600078e00ff */
[C---:B------:R-:W-:Y:S01]  /*e7a0*/  ISETP.GT.U32.AND P6, PT, R0.reuse, R5, PT ;  /* 0x000000050000720c */ /* 0x040fe20003fc4070 */
[----:B------:R-:W-:Y:S01]  /*e7b0*/  IMAD.MOV R10, RZ, RZ, -R10 ;  /* 0x000000ffff0a7224 */ /* 0x000fe200078e0a0a */
[----:B------:R-:W-:Y:S01]  /*e7c0*/  ISETP.GT.U32.AND P5, PT, R0, R7, PT ;  /* 0x000000070000720c */ /* 0x000fe20003fa4070 */
[----:B------:R-:W-:Y:S02]  /*e7d0*/  @!P4 IMAD.IADD R12, R12, 0x1, -R0 ;  /* 0x000000010c0cc824 */ /* 0x000fe400078e0a00 */
[----:B------:R-:W-:Y:S02]  /*e7e0*/  IMAD R2, R0, R10, R2 ;  /* 0x0000000a00027224 */ /* 0x000fe400078e0202 */
[----:B------:R-:W-:-:S03]  /*e7f0*/  IMAD.MOV.U32 R44, RZ, RZ, R12 ;  /* 0x000000ffff2c7224 */ /* 0x000fc600078e000c */
[----:B------:R-:W-:-:S03]  /*e800*/  ISETP.GT.U32.AND P4, PT, R0, R2, PT ;  /* 0x000000020000720c */ /* 0x000fc60003f84070 */
[--C-:B------:R-:W-:Y:S02]  /*e810*/  @!P6 IMAD.IADD R5, R5, 0x1, -R0.reuse ;  /* 0x000000010505e824 */ /* 0x100fe400078e0a00 */
[----:B------:R-:W-:Y:S02]  /*e820*/  @!P5 IMAD.IADD R7, R7, 0x1, -R0 ;  /* 0x000000010707d824 */ /* 0x000fe400078e0a00 */
[----:B------:R-:W-:Y:S02]  /*e830*/  @!P1 IMAD.MOV R44, RZ, RZ, -R44 ;  /* 0x000000ffff2c9224 */ /* 0x000fe400078e0a2c */
[----:B------:R-:W-:-:S03]  /*e840*/  @!P3 IMAD.MOV R7, RZ, RZ, -R7 ;  /* 0x000000ffff07b224 */ /* 0x000fc600078e0a07 */
[----:B------:R-:W-:Y:S01]  /*e850*/  STL [R1+0x244], R44 ;  /* 0x0002442c01007387 */ /* 0x000fe20000100800 */
[----:B------:R-:W-:-:S03]  /*e860*/  @!P4 IMAD.IADD R2, R2, 0x1, -R0 ;  /* 0x000000010202c824 */ /* 0x000fc600078e0a00 */
[----:B------:R0:W-:Y:S01]  /*e870*/  STL [R1+0x23c], R7 ;  /* 0x00023c0701007387 */ /* 0x0001e20000100800 */
[----:B-----5:R-:W-:-:S05]  /*e880*/  IABS R9, R43 ;  /* 0x0000002b00097213 */ /* 0x020fca0000000000 */
[----:B------:R-:W-:-:S04]  /*e890*/  IMAD.HI.U32 R13, R4, R9, RZ ;  /* 0x00000009040d7227 */ /* 0x000fc800078e00ff */
[----:B------:R-:W-:-:S04]  /*e8a0*/  IMAD.MOV R13, RZ, RZ, -R13 ;  /* 0x000000ffff0d7224 */ /* 0x000fc800078e0a0d */
[----:B------:R-:W-:Y:S01]  /*e8b0*/  IMAD R9, R0, R13, R9 ;  /* 0x0000000d00097224 */ /* 0x000fe200078e0209 */
[----:B---3--:R-:W-:-:S05]  /*e8c0*/  IABS R13, R42 ;  /* 0x0000002a000d7213 */ /* 0x008fca0000000000 */
[----:B------:R-:W-:-:S04]  /*e8d0*/  IMAD.HI.U32 R12, R4, R13, RZ ;  /* 0x0000000d040c7227 */ /* 0x000fc800078e00ff */
[----:B------:R-:W-:-:S04]  /*e8e0*/  IMAD.MOV R12, RZ, RZ, -R12 ;  /* 0x000000ffff0c7224 */ /* 0x000fc800078e0a0c */
[----:B------:R-:W-:Y:S02]  /*e8f0*/  IMAD R12, R0, R12, R13 ;  /* 0x0000000c000c7224 */ /* 0x000fe400078e020d */
[----:B------:R-:W-:-:S04]  /*e900*/  IMAD.MOV.U32 R13, RZ, RZ, R5 ;  /* 0x000000ffff0d7224 */ /* 0x000fc800078e0005 */
[----:B------:R-:W-:Y:S01]  /*e910*/  @!P0 IMAD.MOV R13, RZ, RZ, -R13 ;  /* 0x000000ffff0d8224 */ /* 0x000fe200078e0a0d */
[----:B------:R-:W-:Y:S02]  /*e920*/  IABS R11, R36 ;  /* 0x00000024000b7213 */ /* 0x000fe40000000000 */
[----:B------:R-:W-:Y:S02]  /*e930*/  ISETP.GE.AND P4, PT, R36, RZ, PT ;  /* 0x000000ff2400720c */ /* 0x000fe40003f86270 */
[----:B------:R-:W-:Y:S04]  /*e940*/  STL [R1+0x238], R13 ;  /* 0x0002380d01007387 */ /* 0x000fe80000100800 */
[----:B------:R-:W3:Y:S01]  /*e950*/  LDL.LU R36, [R1+0x3dc] ;  /* 0x0003dc0001247983 */ /* 0x000ee20000300800 */
[----:B------:R-:W-:-:S05]  /*e960*/  IABS R6, R41 ;  /* 0x0000002900067213 */ /* 0x000fca0000000000 */
[----:B------:R-:W-:-:S04]  /*e970*/  IMAD.HI.U32 R10, R4, R6, RZ ;  /* 0x00000006040a7227 */ /* 0x000fc800078e00ff */
[----:B------:R-:W-:Y:S02]  /*e980*/  IMAD.MOV R10, RZ, RZ, -R10 ;  /* 0x000000ffff0a7224 */ /* 0x000fe400078e0a0a */
[----:B-1----:R-:W-:Y:S01]  /*e990*/  IMAD.HI.U32 R14, R4, R11, RZ ;  /* 0x0000000b040e7227 */ /* 0x002fe200078e00ff */
[----:B------:R-:W-:-:S03]  /*e9a0*/  ISETP.GT.U32.AND P5, PT, R0, R9, PT ;  /* 0x000000090000720c */ /* 0x000fc60003fa4070 */
[----:B------:R-:W-:Y:S02]  /*e9b0*/  IMAD R6, R0, R10, R6 ;  /* 0x0000000a00067224 */ /* 0x000fe400078e0206 */
[----:B------:R-:W-:-:S03]  /*e9c0*/  IMAD.MOV R14, RZ, RZ, -R14 ;  /* 0x000000ffff0e7224 */ /* 0x000fc600078e0a0e */
[C---:B------:R-:W-:Y:S01]  /*e9d0*/  ISETP.GT.U32.AND P6, PT, R0.reuse, R6, PT ;  /* 0x000000060000720c */ /* 0x040fe20003fc4070 */
[----:B------:R-:W-:-:S05]  /*e9e0*/  IMAD R11, R0, R14, R11 ;  /* 0x0000000e000b7224 */ /* 0x000fca00078e020b */
[----:B------:R-:W-:Y:S01]  /*e9f0*/  ISETP.GT.U32.AND P1, PT, R0, R11, PT ;  /* 0x0000000b0000720c */ /* 0x000fe20003f24070 */
[----:B------:R-:W-:Y:S01]  /*ea00*/  @!P5 IMAD.IADD R9, R9, 0x1, -R0 ;  /* 0x000000010909d824 */ /* 0x000fe200078e0a00 */
[----:B----4-:R-:W-:Y:S02]  /*ea10*/  IABS R8, R40 ;  /* 0x0000002800087213 */ /* 0x010fe40000000000 */
[----:B------:R-:W-:-:S03]  /*ea20*/  IABS R10, R38 ;  /* 0x00000026000a7213 */ /* 0x000fc60000000000 */
[----:B------:R-:W-:Y:S01]  /*ea30*/  @!P6 IMAD.IADD R6, R6, 0x1, -R0 ;  /* 0x000000010606e824 */ /* 0x000fe200078e0a00 */
[----:B------:R-:W-:Y:S01]  /*ea40*/  ISETP.GT.U32.AND P6, PT, R0, R9, PT ;  /* 0x000000090000720c */ /* 0x000fe20003fc4070 */
[----:B------:R-:W-:-:S04]  /*ea50*/  IMAD.HI.U32 R14, R4, R8, RZ ;  /* 0x00000008040e7227 */ /* 0x000fc800078e00ff */
[----:B------:R-:W-:Y:S01]  /*ea60*/  @!P1 IMAD.IADD R11, R11, 0x1, -R0 ;  /* 0x000000010b0b9824 */ /* 0x000fe200078e0a00 */
[----:B------:R-:W-:Y:S01]  /*ea70*/  ISETP.GT.U32.AND P1, PT, R0, R2, PT ;  /* 0x000000020000720c */ /* 0x000fe20003f24070 */
[----:B------:R-:W-:Y:S02]  /*ea80*/  IMAD.MOV R14, RZ, RZ, -R14 ;  /* 0x000000ffff0e7224 */ /* 0x000fe400078e0a0e */
[----:B0-----:R-:W-:-:S04]  /*ea90*/  IMAD.HI.U32 R15, R4, R10, RZ ;  /* 0x0000000a040f7227 */ /* 0x001fc800078e00ff */
[C---:B------:R-:W-:Y:S02]  /*eaa0*/  IMAD R8, R0.reuse, R14, R8 ;  /* 0x0000000e00087224 */ /* 0x040fe400078e0208 */
[----:B------:R-:W-:Y:S01]  /*eab0*/  IMAD.MOV R15, RZ, RZ, -R15 ;  /* 0x000000ffff0f7224 */ /* 0x000fe200078e0a0f */
[C---:B------:R-:W-:Y:S01]  /*eac0*/  ISETP.GT.U32.AND P5, PT, R0.reuse, R11, PT ;  /* 0x0000000b0000720c */ /* 0x040fe20003fa4070 */
[----:B------:R-:W-:Y:S01]  /*ead0*/  @!P6 IMAD.IADD R9, R9, 0x1, -R0 ;  /* 0x000000010909e824 */ /* 0x000fe200078e0a00 */
[C---:B------:R-:W-:Y:S01]  /*eae0*/  ISETP.GT.U32.AND P0, PT, R0.reuse, R12, PT ;  /* 0x0000000c0000720c */ /* 0x040fe20003f04070 */
[C---:B------:R-:W-:Y:S01]  /*eaf0*/  IMAD R10, R0.reuse, R15, R10 ;  /* 0x0000000f000a7224 */ /* 0x040fe200078e020a */
[----:B------:R-:W-:Y:S01]  /*eb00*/  ISETP.GT.U32.AND P6, PT, R0, R8, PT ;  /* 0x000000080000720c */ /* 0x000fe20003fc4070 */
[----:B------:R-:W-:Y:S01]  /*eb10*/  @!P1 IMAD.IADD R2, R2, 0x1, -R0 ;  /* 0x0000000102029824 */ /* 0x000fe200078e0a00 */
[C---:B------:R-:W-:Y:S02]  /*eb20*/  ISETP.GT.U32.AND P3, PT, R0.reuse, R6, PT ;  /* 0x000000060000720c */ /* 0x040fe40003f64070 */
[----:B------:R-:W-:Y:S01]  /*eb30*/  ISETP.GT.U32.AND P1, PT, R0, R10, PT ;  /* 0x0000000a0000720c */ /* 0x000fe20003f24070 */
[----:B------:R-:W-:-:S04]  /*eb40*/  @!P2 IMAD.MOV R2, RZ, RZ, -R2 ;  /* 0x000000ffff02a224 */ /* 0x000fc800078e0a02 */
[--C-:B------:R-:W-:Y:S02]  /*eb50*/  @!P5 IMAD.IADD R11, R11, 0x1, -R0.reuse ;  /* 0x000000010b0bd824 */ /* 0x100fe400078e0a00 */
[--C-:B------:R-:W-:Y:S02]  /*eb60*/  @!P0 IMAD.IADD R12, R12, 0x1, -R0.reuse ;  /* 0x000000010c0c8824 */ /* 0x100fe400078e0a00 */
[--C-:B------:R-:W-:Y:S02]  /*eb70*/  @!P6 IMAD.IADD R8, R8, 0x1, -R0.reuse ;  /* 0x000000010808e824 */ /* 0x100fe400078e0a00 */
[----:B------:R-:W-:Y:S01]  /*eb80*/  @!P4 IMAD.MOV R11, RZ, RZ, -R11 ;  /* 0x000000ffff0bc224 */ /* 0x000fe200078e0a0b */
[----:B------:R-:W-:Y:S01]  /*eb90*/  ISETP.GT.U32.AND P2, PT, R0, R12, PT ;  /* 0x0000000c0000720c */ /* 0x000fe20003f44070 */
[--C-:B------:R-:W-:Y:S01]  /*eba0*/  @!P1 IMAD.IADD R10, R10, 0x1, -R0.reuse ;  /* 0x000000010a0a9824 */ /* 0x100fe200078e0a00 */
[----:B------:R-:W-:Y:S01]  /*ebb0*/  ISETP.GT.U32.AND P4, PT, R0, R8, PT ;  /* 0x000000080000720c */ /* 0x000fe20003f84070 */
[----:B------:R-:W-:Y:S01]  /*ebc0*/  @!P3 IMAD.IADD R6, R6, 0x1, -R0 ;  /* 0x000000010606b824 */ /* 0x000fe200078e0a00 */
[----:B------:R-:W-:-:S02]  /*ebd0*/  ISETP.GE.AND P5, PT, R43, RZ, PT ;  /* 0x000000ff2b00720c */ /* 0x000fc40003fa6270 */
[----:B------:R-:W-:Y:S02]  /*ebe0*/  ISETP.GE.AND P3, PT, R41, RZ, PT ;  /* 0x000000ff2900720c */ /* 0x000fe40003f66270 */
[----:B------:R-:W-:Y:S01]  /*ebf0*/  ISETP.GE.AND P0, PT, R42, RZ, PT ;  /* 0x000000ff2a00720c */ /* 0x000fe20003f06270 */
[----:B------:R-:W4:Y:S01]  /*ec00*/  LDL.LU R41, [R1+0x3e0] ;  /* 0x0003e00001297983 */ /* 0x000f220000300800 */
[----:B------:R-:W-:Y:S02]  /*ec10*/  ISETP.GT.U32.AND P6, PT, R0, R10, PT ;  /* 0x0000000a0000720c */ /* 0x000fe40003fc4070 */
[----:B------:R-:W-:Y:S01]  /*ec20*/  ISETP.GE.AND P1, PT, R38, RZ, PT ;  /* 0x000000ff2600720c */ /* 0x000fe20003f26270 */
[----:B------:R-:W-:Y:S02]  /*ec30*/  IMAD.MOV.U32 R38, RZ, RZ, R35 ;  /* 0x000000ffff267224 */ /* 0x000fe400078e0023 */
[----:B------:R-:W-:Y:S02]  /*ec40*/  IMAD.MOV.U32 R35, RZ, RZ, R34 ;  /* 0x000000ffff237224 */ /* 0x000fe400078e0022 */
[----:B------:R-:W-:Y:S01]  /*ec50*/  IMAD.MOV.U32 R34, RZ, RZ, R30 ;  /* 0x000000ffff227224 */ /* 0x000fe200078e001e */
[----:B--2---:R-:W-:Y:S01]  /*ec60*/  IABS R5, R37 ;  /* 0x0000002500057213 */ /* 0x004fe20000000000 */
[----:B------:R-:W-:-:S02]  /*ec70*/  IMAD.MOV.U32 R30, RZ, RZ, R18 ;  /* 0x000000ffff1e7224 */ /* 0x000fc400078e0012 */
[--C-:B------:R-:W-:Y:S02]  /*ec80*/  @!P2 IMAD.IADD R12, R12, 0x1, -R0.reuse ;  /* 0x000000010c0ca824 */ /* 0x100fe400078e0a00 */
[----:B------:R-:W-:Y:S01]  /*ec90*/  @!P4 IMAD.IADD R8, R8, 0x1, -R0 ;  /* 0x000000010808c824 */ /* 0x000fe200078e0a00 */
[----:B------:R-:W-:Y:S01]  /*eca0*/  ISETP.GE.AND P4, PT, R37, RZ, PT ;  /* 0x000000ff2500720c */ /* 0x000fe20003f86270 */
[----:B------:R-:W-:Y:S01]  /*ecb0*/  @!P5 IMAD.MOV R9, RZ, RZ, -R9 ;  /* 0x000000ffff09d224 */ /* 0x000fe200078e0a09 */
[----:B------:R3:W-:Y:S01]  /*ecc0*/  STL [R1+0x234], R2 ;  /* 0x0002340201007387 */ /* 0x0007e20000100800 */
[----:B------:R-:W-:Y:S02]  /*ecd0*/  @!P3 IMAD.MOV R6, RZ, RZ, -R6 ;  /* 0x000000ffff06b224 */ /* 0x000fe400078e0a06 */
[----:B------:R-:W-:Y:S01]  /*ece0*/  IMAD.MOV.U32 R37, RZ, RZ, R35 ;  /* 0x000000ffff257224 */ /* 0x000fe200078e0023 */
[----:B------:R-:W-:Y:S01]  /*ecf0*/  STL [R1+0x230], R11 ;  /* 0x0002300b01007387 */ /* 0x000fe20000100800 */
[----:B------:R-:W-:-:S02]  /*ed00*/  IMAD.MOV.U32 R35, RZ, RZ, R34 ;  /* 0x000000ffff237224 */ /* 0x000fc400078e0022 */
[----:B------:R-:W-:Y:S02]  /*ed10*/  IMAD.MOV.U32 R18, RZ, RZ, R48 ;  /* 0x000000ffff127224 */ /* 0x000fe400078e0030 */
[----:B------:R-:W-:Y:S01]  /*ed20*/  IMAD.MOV.U32 R34, RZ, RZ, R30 ;  /* 0x000000ffff227224 */ /* 0x000fe200078e001e */
[----:B------:R-:W2:Y:S01]  /*ed30*/  LDL.LU R48, [R1+0x464] ;  /* 0x0004640001307983 */ /* 0x000ea20000300800 */
[----:B------:R-:W-:Y:S01]  /*ed40*/  @!P0 IMAD.MOV R12, RZ, RZ, -R12 ;  /* 0x000000ffff0c8224 */ /* 0x000fe200078e0a0c */
[----:B------:R-:W-:Y:S01]  /*ed50*/  IABS R7, R39 ;  /* 0x0000002700077213 */ /* 0x000fe20000000000 */
[----:B------:R-:W-:Y:S01]  /*ed60*/  @!P6 IMAD.IADD R10, R10, 0x1, -R0 ;  /* 0x000000010a0ae824 */ /* 0x000fe200078e0a00 */
[----:B------:R-:W-:Y:S01]  /*ed70*/  STL [R1+0x22c], R9 ;  /* 0x00022c0901007387 */ /* 0x000fe20000100800 */
[----:B------:R-:W-:Y:S01]  /*ed80*/  ISETP.GE.AND P6, PT, R39, RZ, PT ;  /* 0x000000ff2700720c */ /* 0x000fe20003fc6270 */
[----:B------:R-:W-:Y:S02]  /*ed90*/  IMAD.MOV.U32 R30, RZ, RZ, R21 ;  /* 0x000000ffff1e7224 */ /* 0x000fe400078e0015 */
[----:B------:R0:W-:Y:S01]  /*eda0*/  STL [R1+0x228], R6 ;  /* 0x0002280601007387 */ /* 0x0001e20000100800 */
[----:B------:R-:W-:-:S02]  /*edb0*/  IMAD.MOV.U32 R21, RZ, RZ, R20 ;  /* 0x000000ffff157224 */ /* 0x000fc400078e0014 */
[----:B------:R-:W-:Y:S01]  /*edc0*/  IMAD.MOV.U32 R39, RZ, RZ, R35 ;  /* 0x000000ffff277224 */ /* 0x000fe200078e0023 */
[----:B------:R-:W5:Y:S01]  /*edd0*/  LDL.LU R20, [R1+0x498] ;  /* 0x0004980001147983 */ /* 0x000f620000300800 */
[----:B------:R-:W-:Y:S02]  /*ede0*/  IMAD.MOV.U32 R35, RZ, RZ, R34 ;  /* 0x000000ffff237224 */ /* 0x000fe400078e0022 */
[----:B------:R-:W-:Y:S01]  /*edf0*/  IMAD.MOV.U32 R34, RZ, RZ, R31 ;  /* 0x000000ffff227224 */ /* 0x000fe200078e001f */
[----:B------:R-:W-:Y:S04]  /*ee00*/  STL [R1+0x224], R12 ;  /* 0x0002240c01007387 */ /* 0x000fe80000100800 */
[----:B------:R-:W2:Y:S01]  /*ee10*/  LDL.LU R31, [R1+0x430] ;  /* 0x00043000011f7983 */ /* 0x000ea20000300800 */
[----:B------:R-:W-:-:S04]  /*ee20*/  IMAD.HI.U32 R14, R4, R7, RZ ;  /* 0x00000007040e7227 */ /* 0x000fc800078e00ff */
[----:B------:R-:W-:-:S04]  /*ee30*/  IMAD.MOV R14, RZ, RZ, -R14 ;  /* 0x000000ffff0e7224 */ /* 0x000fc800078e0a0e */
[----:B------:R-:W-:-:S05]  /*ee40*/  IMAD R7, R0, R14, R7 ;  /* 0x0000000e00077224 */ /* 0x000fca00078e0207 */
[----:B------:R-:W-:-:S13]  /*ee50*/  ISETP.GT.U32.AND P5, PT, R0, R7, PT ;  /* 0x000000070000720c */ /* 0x000fda0003fa4070 */
[----:B------:R-:W-:Y:S01]  /*ee60*/  @!P5 IMAD.IADD R7, R7, 0x1, -R0 ;  /* 0x000000010707d824 */ /* 0x000fe200078e0a00 */
[----:B------:R-:W-:Y:S02]  /*ee70*/  ISETP.GE.AND P3, PT, R40, RZ, PT ;  /* 0x000000ff2800720c */ /* 0x000fe40003f66270 */
[----:B---3--:R-:W-:Y:S02]  /*ee80*/  IABS R2, R36 ;  /* 0x0000002400027213 */ /* 0x008fe40000000000 */
[----:B------:R-:W-:Y:S02]  /*ee90*/  ISETP.GE.AND P5, PT, R36, RZ, PT ;  /* 0x000000ff2400720c */ /* 0x000fe40003fa6270 */
[----:B------:R-:W3:Y:S04]  /*eea0*/  LDL.LU R36, [R1+0x3ec] ;  /* 0x0003ec0001247983 */ /* 0x000ee80000300800 */
[----:B------:R-:W5:Y:S01]  /*eeb0*/  LDL.LU R40, [R1+0x3f0] ;  /* 0x0003f00001287983 */ /* 0x000f620000300800 */
[----:B------:R-:W-:-:S04]  /*eec0*/  IMAD.HI.U32 R13, R4, R5, RZ ;  /* 0x00000005040d7227 */ /* 0x000fc800078e00ff */
[----:B------:R-:W-:-:S04]  /*eed0*/  IMAD.MOV R13, RZ, RZ, -R13 ;  /* 0x000000ffff0d7224 */ /* 0x000fc800078e0a0d */
[----:B------:R-:W-:-:S05]  /*eee0*/  IMAD R5, R0, R13, R5 ;  /* 0x0000000d00057224 */ /* 0x000fca00078e0205 */
[----:B------:R-:W-:Y:S01]  /*eef0*/  ISETP.GT.U32.AND P2, PT, R0, R5, PT ;  /* 0x000000050000720c */ /* 0x000fe20003f44070 */
[----:B------:R-:W-:-:S12]  /*ef00*/  @!P1 IMAD.MOV R10, RZ, RZ, -R10 ;  /* 0x000000ffff0a9224 */ /* 0x000fd800078e0a0a */
[----:B------:R-:W-:Y:S01]  /*ef10*/  @!P2 IMAD.IADD R5, R5, 0x1, -R0 ;  /* 0x000000010505a824 */ /* 0x000fe200078e0a00 */
[----:B------:R-:W-:-:S04]  /*ef20*/  ISETP.GT.U32.AND P2, PT, R0, R7, PT ;  /* 0x000000070000720c */ /* 0x000fc80003f44070 */
[----:B------:R-:W-:Y:S01]  /*ef30*/  ISETP.GT.U32.AND P0, PT, R0, R5, PT ;  /* 0x000000050000720c */ /* 0x000fe20003f04070 */
[----:B0-----:R-:W-:Y:S01]  /*ef40*/  IMAD.HI.U32 R6, R4, R2, RZ ;  /* 0x0000000204067227 */ /* 0x001fe200078e00ff */
[----:B------:R0:W-:Y:S03]  /*ef50*/  STL [R1+0x220], R10 ;  /* 0x0002200a01007387 */ /* 0x0001e60000100800 */
[----:B------:R-:W-:-:S04]  /*ef60*/  IMAD.MOV R6, RZ, RZ, -R6 ;  /* 0x000000ffff067224 */ /* 0x000fc800078e0a06 */
[----:B------:R-:W-:-:S04]  /*ef70*/  @!P2 IMAD.IADD R7, R7, 0x1, -R0 ;  /* 0x000000010707a824 */ /* 0x000fc800078e0a00 */
[----:B0-----:R-:W-:Y:S02]  /*ef80*/  IMAD.MOV.U32 R10, RZ, RZ, R7 ;  /* 0x000000ffff0a7224 */ /* 0x001fe400078e0007 */
[----:B------:R-:W-:Y:S02]  /*ef90*/  @!P0 IMAD.IADD R5, R5, 0x1, -R0 ;  /* 0x0000000105058824 */ /* 0x000fe400078e0a00 */
[----:B------:R-:W-:Y:S01]  /*efa0*/  @!P3 IMAD.MOV R8, RZ, RZ, -R8 ;  /* 0x000000ffff08b224 */ /* 0x000fe200078e0a08 */
[----:B------:R-:W-:Y:S01]  /*efb0*/  ISETP.GE.AND P0, PT, R38, RZ, PT ;  /* 0x000000ff2600720c */ /* 0x000fe20003f06270 */
[----:B------:R-:W-:Y:S01]  /*efc0*/  IMAD R2, R0, R6, R2 ;  /* 0x0000000600027224 */ /* 0x000fe200078e0202 */
[----:B------:R-:W-:Y:S01]  /*efd0*/  IABS R6, R38 ;  /* 0x0000002600067213 */ /* 0x000fe20000000000 */
[----:B------:R-:W-:Y:S02]  /*efe0*/  @!P6 IMAD.MOV R10, RZ, RZ, -R10 ;  /* 0x000000ffff0ae224 */ /* 0x000fe400078e0a0a */
[----:B------:R-:W-:-:S02]  /*eff0*/  @!P4 IMAD.MOV R5, RZ, RZ, -R5 ;  /* 0x000000ffff05c224 */ /* 0x000fc400078e0a05 */
[----:B------:R-:W-:Y:S01]  /*f000*/  IMAD.MOV.U32 R38, RZ, RZ, R35 ;  /* 0x000000ffff267224 */ /* 0x000fe200078e0023 */
[----:B------:R0:W-:Y:S01]  /*f010*/  STL [R1+0x21c], R8 ;  /* 0x00021c0801007387 */ /* 0x0001e20000100800 */
[----:B------:R-:W-:Y:S02]  /*f020*/  IMAD.MOV.U32 R35, RZ, RZ, R34 ;  /* 0x000000ffff237224 */ /* 0x000fe400078e0022 */
[----:B------:R-:W-:Y:S01]  /*f030*/  IMAD.MOV.U32 R34, RZ, RZ, R33 ;  /* 0x000000ffff227224 */ /* 0x000fe200078e0021 */
[----:B------:R1:W-:Y:S01]  /*f040*/  STL [R1+0x200], R10 ;  /* 0x0002000a01007387 */ /* 0x0003e20000100800 */
[----:B------:R-:W-:Y:S01]  /*f050*/  IMAD.MOV.U32 R33, RZ, RZ, R32 ;  /* 0x000000ffff217224 */ /* 0x000fe200078e0020 */
[----:B------:R-:W-:Y:S02]  /*f060*/  ISETP.GT.U32.AND P1, PT, R0, R2, PT ;  /* 0x000000020000720c */ /* 0x000fe40003f24070 */
[----:B------:R-:W-:Y:S01]  /*f070*/  STL [R1+0x208], R5 ;  /* 0x0002080501007387 */ /* 0x000fe20000100800 */
[----:B------:R-:W-:-:S02]  /*f080*/  IABS R7, R37 ;  /* 0x0000002500077213 */ /* 0x000fc40000000000 */
[----:B------:R-:W-:Y:S02]  /*f090*/  ISETP.GE.AND P6, PT, R37, RZ, PT ;  /* 0x000000ff2500720c */ /* 0x000fe40003fc6270 */
[----:B----4-:R-:W-:-:S06]  /*f0a0*/  IABS R11, R41 ;  /* 0x00000029000b7213 */ /* 0x010fcc0000000000 */
[----:B------:R-:W-:Y:S02]  /*f0b0*/  @!P1 IMAD.IADD R2, R2, 0x1, -R0 ;  /* 0x0000000102029824 */ /* 0x000fe400078e0a00 */
[----:B------:R-:W-:-:S03]  /*f0c0*/  IMAD.HI.U32 R9, R4, R11, RZ ;  /* 0x0000000b04097227 */ /* 0x000fc600078e00ff */
[----:B------:R-:W-:Y:S01]  /*f0d0*/  ISETP.GT.U32.AND P1, PT, R0, R2, PT ;  /* 0x000000020000720c */ /* 0x000fe20003f24070 */
[----:B------:R-:W-:Y:S02]  /*f0e0*/  IMAD.MOV R9, RZ, RZ, -R9 ;  /* 0x000000ffff097224 */ /* 0x000fe400078e0a09 */
[----:B0-----:R-:W-:-:S04]  /*f0f0*/  IMAD.HI.U32 R8, R4, R6, RZ ;  /* 0x0000000604087227 */ /* 0x001fc800078e00ff */
[C---:B------:R-:W-:Y:S02]  /*f100*/  IMAD R11, R0.reuse, R9, R11 ;  /* 0x00000009000b7224 */ /* 0x040fe400078e020b */
[----:B------:R-:W-:Y:S02]  /*f110*/  IMAD.MOV R9, RZ, RZ, -R8 ;  /* 0x000000ffff097224 */ /* 0x000fe400078e0a08 */
[----:B--2---:R-:W-:Y:S02]  /*f120*/  IMAD.MOV.U32 R32, RZ, RZ, R31 ;  /* 0x000000ffff207224 */ /* 0x004fe400078e001f */
[----:B------:R-:W2:Y:S04]  /*f130*/  LDL.LU R31, [R1+0x45c] ;  /* 0x00045c00011f7983 */ /* 0x000ea80000300800 */
[----:B------:R-:W4:Y:S01]  /*f140*/  LDL.LU R37, [R1+0x3fc] ;  /* 0x0003fc0001257983 */ /* 0x000f220000300800 */
[----:B------:R-:W-:-:S02]  /*f150*/  IMAD R6, R0, R9, R6 ;  /* 0x0000000900067224 */ /* 0x000fc400078e0206 */
[----:B------:R-:W-:Y:S01]  /*f160*/  @!P1 IMAD.IADD R2, R2, 0x1, -R0 ;  /* 0x0000000102029824 */ /* 0x000fe200078e0a00 */
[----:B------:R-:W-:Y:S02]  /*f170*/  ISETP.GT.U32.AND P2, PT, R0, R11, PT ;  /* 0x0000000b0000720c */ /* 0x000fe40003f44070 */
[----:B------:R-:W-:-:S11]  /*f180*/  ISETP.GE.AND P3, PT, R41, RZ, PT ;  /* 0x000000ff2900720c */ /* 0x000fd60003f66270 */
[----:B------:R-:W-:-:S05]  /*f190*/  @!P2 IMAD.IADD R11, R11, 0x1, -R0 ;  /* 0x000000010b0ba824 */ /* 0x000fca00078e0a00 */
[----:B------:R-:W-:Y:S01]  /*f1a0*/  ISETP.GT.U32.AND P2, PT, R0, R11, PT ;  /* 0x0000000b0000720c */ /* 0x000fe20003f44070 */
[----:B------:R-:W-:Y:S02]  /*f1b0*/  IMAD.MOV.U32 R8, RZ, RZ, R7 ;  /* 0x000000ffff087224 */ /* 0x000fe400078e0007 */
[----:B------:R-:W-:Y:S02]  /*f1c0*/  IMAD.MOV.U32 R12, RZ, RZ, R2 ;  /* 0x000000ffff0c7224 */ /* 0x000fe400078e0002 */
[----:B------:R-:W-:Y:S02]  /*f1d0*/  IMAD.MOV.U32 R41, RZ, RZ, R35 ;  /* 0x000000ffff297224 */ /* 0x000fe400078e0023 */
[----:B------:R-:W-:Y:S01]  /*f1e0*/  IMAD.HI.U32 R7, R4, R8, RZ ;  /* 0x0000000804077227 */ /* 0x000fe200078e00ff */
[----:B------:R-:W-:-:S03]  /*f1f0*/  ISETP.GT.U32.AND P4, PT, R0, R6, PT ;  /* 0x000000060000720c */ /* 0x000fc60003f84070 */
[----:B------:R-:W-:Y:S02]  /*f200*/  IMAD.MOV.U32 R35, RZ, RZ, R34 ;  /* 0x000000ffff237224 */ /* 0x000fe400078e0022 */
[----:B------:R-:W-:Y:S02]  /*f210*/  @!P2 IMAD.IADD R11, R11, 0x1, -R0 ;  /* 0x000000010b0ba824 */ /* 0x000fe400078e0a00 */
[----:B------:R-:W-:Y:S02]  /*f220*/  @!P5 IMAD.MOV R12, RZ, RZ, -R12 ;  /* 0x000000ffff0cd224 */ /* 0x000fe400078e0a0c */
[----:B------:R-:W-:Y:S02]  /*f230*/  IMAD.MOV.U32 R34, RZ, RZ, R33 ;  /* 0x000000ffff227224 */ /* 0x000fe400078e0021 */
[----:B------:R-:W-:Y:S02]  /*f240*/  @!P3 IMAD.MOV R11, RZ, RZ, -R11 ;  /* 0x000000ffff0bb224 */ /* 0x000fe400078e0a0b */
[----:B------:R-:W-:-:S02]  /*f250*/  IMAD.MOV.U32 R33, RZ, RZ, R32 ;  /* 0x000000ffff217224 */ /* 0x000fc400078e0020 */
[----:B------:R-:W-:Y:S02]  /*f260*/  IMAD.MOV.U32 R32, RZ, RZ, R30 ;  /* 0x000000ffff207224 */ /* 0x000fe400078e001e */
[----:B------:R-:W-:Y:S02]  /*f270*/  IMAD.MOV R7, RZ, RZ, -R7 ;  /* 0x000000ffff077224 */ /* 0x000fe400078e0a07 */
[----:B------:R-:W-:Y:S02]  /*f280*/  IMAD.MOV.U32 R30, RZ, RZ, R25 ;  /* 0x000000ffff1e7224 */ /* 0x000fe400078e0019 */
[----:B------:R-:W-:Y:S02]  /*f290*/  IMAD.MOV.U32 R25, RZ, RZ, R23 ;  /* 0x000000ffff197224 */ /* 0x000fe400078e0017 */
[----:B------:R-:W-:Y:S02]  /*f2a0*/  IMAD.MOV.U32 R23, RZ, RZ, R22 ;  /* 0x000000ffff177224 */ /* 0x000fe400078e0016 */
[----:B------:R-:W-:-:S02]  /*f2b0*/  IMAD.MOV.U32 R22, RZ, RZ, R55 ;  /* 0x000000ffff167224 */ /* 0x000fc400078e0037 */
[----:B------:R-:W-:Y:S02]  /*f2c0*/  IMAD R8, R0, R7, R8 ;  /* 0x0000000700087224 */ /* 0x000fe400078e0208 */
[----:B------:R-:W-:-:S03]  /*f2d0*/  @!P4 IMAD.IADD R6, R6, 0x1, -R0 ;  /* 0x000000010606c824 */ /* 0x000fc600078e0a00 */
[C---:B------:R-:W-:Y:S02]  /*f2e0*/  ISETP.GT.U32.AND P2, PT, R0.reuse, R8, PT ;  /* 0x000000080000720c */ /* 0x040fe40003f44070 */
[----:B------:R-:W-:-:S11]  /*f2f0*/  ISETP.GT.U32.AND P4, PT, R0, R6, PT ;  /* 0x000000060000720c */ /* 0x000fd60003f84070 */
[--C-:B------:R-:W-:Y:S02]  /*f300*/  @!P2 IMAD.IADD R8, R8, 0x1, -R0.reuse ;  /* 0x000000010808a824 */ /* 0x100fe400078e0a00 */
[----:B------:R-:W-:-:S03]  /*f310*/  @!P4 IMAD.IADD R6, R6, 0x1, -R0 ;  /* 0x000000010606c824 */ /* 0x000fc600078e0a00 */
[----:B------:R-:W-:Y:S02]  /*f320*/  ISETP.GT.U32.AND P2, PT, R0, R8, PT ;  /* 0x000000080000720c */ /* 0x000fe40003f44070 */
[----:B---3--:R-:W-:Y:S02]  /*f330*/  IABS R9, R36 ;  /* 0x0000002400097213 */ /* 0x008fe40000000000 */
[----:B------:R-:W-:Y:S02]  /*f340*/  ISETP.GE.AND P1, PT, R36, RZ, PT ;  /* 0x000000ff2400720c */ /* 0x000fe40003f26270 */
[----:B------:R-:W3:Y:S04]  /*f350*/  LDL.LU R36, [R1+0x400] ;  /* 0x0004000001247983 */ /* 0x000ee80000300800 */
[----:B------:R-:W-:Y:S04]  /*f360*/  STL [R1+0x218], R12 ;  /* 0x0002180c01007387 */ /* 0x000fe80000100800 */
[----:B------:R0:W-:Y:S04]  /*f370*/  STL [R1+0x20c], R11 ;  /* 0x00020c0b01007387 */ /* 0x0001e80000100800 */
[----:B------:R-:W2:Y:S04]  /*f380*/  LDL.LU R55, [R1+0x4c0] ;  /* 0x0004c00001377983 */ /* 0x000ea80000300800 */
[----:B------:R-:W2:Y:S01]  /*f390*/  LDL.LU R43, [R1+0x404] ;  /* 0x00040400012b7983 */ /* 0x000ea20000300800 */
[----:B-1----:R-:W-:-:S04]  /*f3a0*/  IMAD.HI.U32 R10, R4, R9, RZ ;  /* 0x00000009040a7227 */ /* 0x002fc800078e00ff */
[----:B------:R-:W-:Y:S02]  /*f3b0*/  IMAD.MOV R10, RZ, RZ, -R10 ;  /* 0x000000ffff0a7224 */ /* 0x000fe400078e0a0a */
[----:B0-----:R-:W-:Y:S01]  /*f3c0*/  IMAD.MOV.U32 R11, RZ, RZ, R6 ;  /* 0x000000ffff0b7224 */ /* 0x001fe200078e0006 */
[----:B-----5:R-:W-:Y:S01]  /*f3d0*/  IABS R13, R40 ;  /* 0x00000028000d7213 */ /* 0x020fe20000000000 */
[----:B------:R-:W-:Y:S01]  /*f3e0*/  IMAD R9, R0, R10, R9 ;  /* 0x0000000a00097224 */ /* 0x000fe200078e0209 */
[----:B------:R-:W-:Y:S01]  /*f3f0*/  ISETP.GE.AND P5, PT, R40, RZ, PT ;  /* 0x000000ff2800720c */ /* 0x000fe20003fa6270 */
[----:B------:R-:W-:Y:S01]  /*f400*/  @!P0 IMAD.MOV R11, RZ, RZ, -R11 ;  /* 0x000000ffff0b8224 */ /* 0x000fe200078e0a0b */
[----:B------:R-:W5:Y:S01]  /*f410*/  LDL.LU R40, [R1+0x40c] ;  /* 0x00040c0001287983 */ /* 0x000f620000300800 */
[----:B------:R-:W-:Y:S01]  /*f420*/  @!P2 IMAD.IADD R8, R8, 0x1, -R0 ;  /* 0x000000010808a824 */ /* 0x000fe200078e0a00 */
[----:B------:R-:W-:Y:S02]  /*f430*/  ISETP.GT.U32.AND P4, PT, R0, R9, PT ;  /* 0x000000090000720c */ /* 0x000fe40003f84070 */
[----:B------:R0:W-:Y:S01]  /*f440*/  STL [R1+0x214], R11 ;  /* 0x0002140b01007387 */ /* 0x0001e20000100800 */
[----:B------:R-:W-:Y:S01]  /*f450*/  IABS R5, R39 ;  /* 0x0000002700057213 */ /* 0x000fe20000000000 */
[----:B0-----:R-:W-:-:S04]  /*f460*/  IMAD.MOV.U32 R11, RZ, RZ, R8 ;  /* 0x000000ffff0b7224 */ /* 0x001fc800078e0008 */
[----:B------:R-:W-:Y:S01]  /*f470*/  @!P6 IMAD.MOV R11, RZ, RZ, -R11 ;  /* 0x000000ffff0be224 */ /* 0x000fe200078e0a0b */
[----:B------:R-:W-:-:S04]  /*f480*/  ISETP.GE.AND P3, PT, R39, RZ, PT ;  /* 0x000000ff2700720c */ /* 0x000fc80003f66270 */
[----:B------:R-:W-:Y:S01]  /*f490*/  @!P4 IMAD.IADD R9, R9, 0x1, -R0 ;  /* 0x000000010909c824 */ /* 0x000fe200078e0a00 */
[----:B------:R0:W-:Y:S04]  /*f4a0*/  STL [R1+0x210], R11 ;  /* 0x0002100b01007387 */ /* 0x0001e80000100800 */
[----:B------:R-:W2:Y:S01]  /*f4b0*/  LDL.LU R39, [R1+0x410] ;  /* 0x0004100001277983 */ /* 0x000ea20000300800 */
[----:B------:R-:W-:Y:S01]  /*f4c0*/  ISETP.GT.U32.AND P4, PT, R0, R9, PT ;  /* 0x000000090000720c */ /* 0x000fe20003f84070 */
[----:B------:R-:W-:-:S04]  /*f4d0*/  IMAD.HI.U32 R2, R4, R5, RZ ;  /* 0x0000000504027227 */ /* 0x000fc800078e00ff */
[----:B------:R-:W-:-:S08]  /*f4e0*/  IMAD.MOV R2, RZ, RZ, -R2 ;  /* 0x000000ffff027224 */ /* 0x000fd000078e0a02 */
[----:B------:R-:W-:-:S04]  /*f4f0*/  @!P4 IMAD.IADD R9, R9, 0x1, -R0 ;  /* 0x000000010909c824 */ /* 0x000fc800078e0a00 */
[----:B------:R-:W-:-:S04]  /*f500*/  IMAD.MOV.U32 R15, RZ, RZ, R9 ;  /* 0x000000ffff0f7224 */ /* 0x000fc800078e0009 */
[----:B------:R-:W-:Y:S01]  /*f510*/  @!P1 IMAD.MOV R15, RZ, RZ, -R15 ;  /* 0x000000ffff0f9224 */ /* 0x000fe200078e0a0f */
[----:B------:R-:W-:Y:S01]  /*f520*/  ISETP.GE.AND P6, PT, R38, RZ, PT ;  /* 0x000000ff2600720c */ /* 0x000fe20003fc6270 */
[----:B------:R-:W-:Y:S01]  /*f530*/  IMAD R5, R0, R2, R5 ;  /* 0x0000000200057224 */ /* 0x000fe200078e0205 */
[----:B------:R-:W-:Y:S02]  /*f540*/  IABS R2, R38 ;  /* 0x0000002600027213 */ /* 0x000fe40000000000 */
[----:B------:R-:W-:Y:S04]  /*f550*/  STL [R1+0x204], R15 ;  /* 0x0002040f01007387 */ /* 0x000fe80000100800 */
[----:B------:R-:W5:Y:S01]  /*f560*/  LDL.LU R38, [R1+0x414] ;  /* 0x0004140001267983 */ /* 0x000f620000300800 */
[----:B------:R-:W-:-:S04]  /*f570*/  IMAD.HI.U32 R7, R4, R13, RZ ;  /* 0x0000000d04077227 */ /* 0x000fc800078e00ff */
[----:B------:R-:W-:-:S04]  /*f580*/  IMAD.MOV R7, RZ, RZ, -R7 ;  /* 0x000000ffff077224 */ /* 0x000fc800078e0a07 */
[----:B------:R-:W-:-:S05]  /*f590*/  IMAD R13, R0, R7, R13 ;  /* 0x00000007000d7224 */ /* 0x000fca00078e020d */
[C---:B------:R-:W-:Y:S02]  /*f5a0*/  ISETP.GT.U32.AND P0, PT, R0.reuse, R13, PT ;  /* 0x0000000d0000720c */ /* 0x040fe40003f04070 */
[----:B------:R-:W-:-:S11]  /*f5b0*/  ISETP.GT.U32.AND P2, PT, R0, R5, PT ;  /* 0x000000050000720c */ /* 0x000fd60003f44070 */
[----:B------:R-:W-:-:S05]  /*f5c0*/  @!P0 IMAD.IADD R13, R13, 0x1, -R0 ;  /* 0x000000010d0d8824 */ /* 0x000fca00078e0a00 */
[----:B------:R-:W-:Y:S02]  /*f5d0*/  ISETP.GT.U32.AND P0, PT, R0, R13, PT ;  /* 0x0000000d0000720c */ /* 0x000fe40003f04070 */
[----:B----4-:R-:W-:-:S05]  /*f5e0*/  IABS R7, R37 ;  /* 0x0000002500077213 */ /* 0x010fca0000000000 */
[----:B------:R-:W-:-:S04]  /*f5f0*/  IMAD.HI.U32 R6, R4, R7, RZ ;  /* 0x0000000704067227 */ /* 0x000fc800078e00ff */
[----:B------:R-:W-:Y:S02]  /*f600*/  IMAD.MOV R6, RZ, RZ, -R6 ;  /* 0x000000ffff067224 */ /* 0x000fe400078e0a06 */
[--C-:B------:R-:W-:Y:S02]  /*f610*/  @!P2 IMAD.IADD R5, R5, 0x1, -R0.reuse ;  /* 0x000000010505a824 */ /* 0x100fe400078e0a00 */
[C---:B------:R-:W-:Y:S02]  /*f620*/  IMAD R7, R0.reuse, R6, R7 ;  /* 0x0000000600077224 */ /* 0x040fe400078e0207 */
[----:B------:R-:W-:Y:S01]  /*f630*/  @!P0 IMAD.IADD R13, R13, 0x1, -R0 ;  /* 0x000000010d0d8824 */ /* 0x000fe200078e0a00 */
[C---:B------:R-:W-:Y:S02]  /*f640*/  ISETP.GT.U32.AND P2, PT, R0.reuse, R5, PT ;  /* 0x000000050000720c */ /* 0x040fe40003f44070 */
[----:B------:R-:W-:Y:S01]  /*f650*/  ISETP.GT.U32.AND P0, PT, R0, R7, PT ;  /* 0x000000070000720c */ /* 0x000fe20003f04070 */
[----:B------:R-:W-:Y:S01]  /*f660*/  @!P5 IMAD.MOV R13, RZ, RZ, -R13 ;  /* 0x000000ffff0dd224 */ /* 0x000fe200078e0a0d */
[----:B------:R-:W-:-:S09]  /*f670*/  ISETP.GE.AND P1, PT, R37, RZ, PT ;  /* 0x000000ff2500720c */ /* 0x000fd20003f26270 */
[--C-:B------:R-:W-:Y:S02]  /*f680*/  @!P2 IMAD.IADD R5, R5, 0x1, -R0.reuse ;  /* 0x000000010505a824 */ /* 0x100fe400078e0a00 */
[----:B------:R-:W-:Y:S02]  /*f690*/  @!P0 IMAD.IADD R7, R7, 0x1, -R0 ;  /* 0x0000000107078824 */ /* 0x000fe400078e0a00 */
[----:B------:R-:W-:Y:S01]  /*f6a0*/  @!P3 IMAD.MOV R5, RZ, RZ, -R5 ;  /* 0x000000ffff05b224 */ /* 0x000fe200078e0a05 */
[----:B------:R-:W-:Y:S01]  /*f6b0*/  STL [R1+0x1ec], R13 ;  /* 0x0001ec0d01007387 */ /* 0x000fe20000100800 */
[----:B------:R-:W-:-:S04]  /*f6c0*/  IMAD.HI.U32 R10, R4, R2, RZ ;  /* 0x00000002040a7227 */ /* 0x000fc800078e00ff */
[----:B------:R-:W-:-:S04]  /*f6d0*/  IMAD.MOV R10, RZ, RZ, -R10 ;  /* 0x000000ffff0a7224 */ /* 0x000fc800078e0a0a */
[----:B------:R-:W-:-:S05]  /*f6e0*/  IMAD R2, R0, R10, R2 ;  /* 0x0000000a00027224 */ /* 0x000fca00078e0202 */
[----:B------:R-:W-:Y:S02]  /*f6f0*/  ISETP.GT.U32.AND P4, PT, R0, R2, PT ;  /* 0x000000020000720c */ /* 0x000fe40003f84070 */
[----:B------:R-:W-:-:S11]  /*f700*/  IABS R8, R41 ;  /* 0x0000002900087213 */ /* 0x000fd60000000000 */
[----:B------:R-:W-:-:S05]  /*f710*/  @!P4 IMAD.IADD R2, R2, 0x1, -R0 ;  /* 0x000000010202c824 */ /* 0x000fca00078e0a00 */
[----:B------:R-:W-:-:S13]  /*f720*/  ISETP.GT.U32.AND P4, PT, R0, R2, PT ;  /* 0x000000020000720c */ /* 0x000fda0003f84070 */
[----:B------:R-:W-:Y:S01]  /*f730*/  @!P4 IMAD.IADD R2, R2, 0x1, -R0 ;  /* 0x000000010202c824 */ /* 0x000fe200078e0a00 */
[----:B---3--:R-:W-:Y:S02]  /*f740*/  IABS R12, R36 ;  /* 0x00000024000c7213 */ /* 0x008fe40000000000 */
[----:B------:R-:W-:Y:S01]  /*f750*/  ISETP.GE.AND P0, PT, R36, RZ, PT ;  /* 0x000000ff2400720c */ /* 0x000fe20003f06270 */
[----:B------:R-:W-:Y:S02]  /*f760*/  IMAD.MOV.U32 R36, RZ, RZ, R35 ;  /* 0x000000ffff247224 */ /* 0x000fe400078e0023 */
[----:B------:R-:W-:Y:S02]  /*f770*/  IMAD.MOV.U32 R35, RZ, RZ, R34 ;  /* 0x000000ffff237224 */ /* 0x000fe400078e0022 */
[----:B------:R-:W-:Y:S02]  /*f780*/  IMAD.MOV.U32 R34, RZ, RZ, R33 ;  /* 0x000000ffff227224 */ /* 0x000fe400078e0021 */
[----:B------:R-:W-:-:S02]  /*f790*/  IMAD.MOV.U32 R33, RZ, RZ, R32 ;  /* 0x000000ffff217224 */ /* 0x000fc400078e0020 */
[----:B------:R-:W-:Y:S02]  /*f7a0*/  IMAD.MOV.U32 R32, RZ, RZ, R25 ;  /* 0x000000ffff207224 */ /* 0x000fe400078e0019 */
[----:B------:R-:W-:Y:S02]  /*f7b0*/  IMAD.MOV.U32 R25, RZ, RZ, R27 ;  /* 0x000000ffff197224 */ /* 0x000fe400078e001b */
[----:B------:R-:W3:Y:S04]  /*f7c0*/  LDL.LU R27, [R1+0x4c8] ;  /* 0x0004c800011b7983 */ /* 0x000ee80000300800 */
[----:B------:R-:W4:Y:S04]  /*f7d0*/  LDL.LU R42, [R1+0x41c] ;  /* 0x00041c00012a7983 */ /* 0x000f280000300800 */
[----:B------:R1:W-:Y:S04]  /*f7e0*/  STL [R1+0x1f0], R5 ;  /* 0x0001f00501007387 */ /* 0x0003e80000100800 */
[----:B------:R-:W3:Y:S01]  /*f7f0*/  LDL.LU R37, [R1+0x420] ;  /* 0x0004200001257983 */ /* 0x000ee20000300800 */
[----:B0-----:R-:W-:-:S04]  /*f800*/  IMAD.HI.U32 R11, R4, R12, RZ ;  /* 0x0000000c040b7227 */ /* 0x001fc800078e00ff */
[----:B------:R-:W-:-:S04]  /*f810*/  IMAD.MOV R11, RZ, RZ, -R11 ;  /* 0x000000ffff0b7224 */ /* 0x000fc800078e0a0b */
[----:B------:R-:W-:-:S05]  /*f820*/  IMAD R12, R0, R11, R12 ;  /* 0x0000000b000c7224 */ /* 0x000fca00078e020c */
[----:B------:R-:W-:Y:S01]  /*f830*/  ISETP.GT.U32.AND P2, PT, R0, R12, PT ;  /* 0x0000000c0000720c */ /* 0x000fe20003f44070 */
[----:B------:R-:W-:-:S04]  /*f840*/  IMAD.HI.U32 R11, R4, R8, RZ ;  /* 0x00000008040b7227 */ /* 0x000fc800078e00ff */
[----:B------:R-:W-:-:S08]  /*f850*/  IMAD.MOV R11, RZ, RZ, -R11 ;  /* 0x000000ffff0b7224 */ /* 0x000fd000078e0a0b */
[----:B------:R-:W-:Y:S01]  /*f860*/  @!P2 IMAD.IADD R12, R12, 0x1, -R0 ;  /* 0x000000010c0ca824 */ /* 0x000fe200078e0a00 */
[C---:B------:R-:W-:Y:S01]  /*f870*/  ISETP.GT.U32.AND P2, PT, R0.reuse, R7, PT ;  /* 0x000000070000720c */ /* 0x040fe20003f44070 */
[----:B------:R-:W-:-:S03]  /*f880*/  IMAD R8, R0, R11, R8 ;  /* 0x0000000b00087224 */ /* 0x000fc600078e0208 */
[----:B------:R-:W-:Y:S01]  /*f890*/  ISETP.GT.U32.AND P5, PT, R0, R12, PT ;  /* 0x0000000c0000720c */ /* 0x000fe20003fa4070 */
[----:B------:R-:W-:-:S04]  /*f8a0*/  IMAD.MOV.U32 R11, RZ, RZ, R2 ;  /* 0x000000ffff0b7224 */ /* 0x000fc800078e0002 */
[----:B------:R-:W-:-:S04]  /*f8b0*/  @!P6 IMAD.MOV R11, RZ, RZ, -R11 ;  /* 0x000000ffff0be224 */ /* 0x000fc800078e0a0b */
[----:B------:R-:W-:Y:S01]  /*f8c0*/  @!P2 IMAD.IADD R7, R7, 0x1, -R0 ;  /* 0x000000010707a824 */ /* 0x000fe200078e0a00 */
[----:B--2---:R-:W-:-:S03]  /*f8d0*/  IABS R10, R43 ;  /* 0x0000002b000a7213 */ /* 0x004fc60000000000 */
[----:B------:R-:W-:Y:S01]  /*f8e0*/  @!P1 IMAD.MOV R7, RZ, RZ, -R7 ;  /* 0x000000ffff079224 */ /* 0x000fe200078e0a07 */
[----:B------:R-:W-:Y:S01]  /*f8f0*/  STL [R1+0x1f4], R11 ;  /* 0x0001f40b01007387 */ /* 0x000fe20000100800 */
[----:B------:R-:W-:Y:S01]  /*f900*/  @!P5 IMAD.IADD R12, R12, 0x1, -R0 ;  /* 0x000000010c0cd824 */ /* 0x000fe200078e0a00 */
[----:B------:R-:W-:Y:S02]  /*f910*/  ISETP.GE.AND P5, PT, R41, RZ, PT ;  /* 0x000000ff2900720c */ /* 0x000fe40003fa6270 */
[----:B------:R0:W-:Y:S01]  /*f920*/  STL [R1+0x1f8], R7 ;  /* 0x0001f80701007387 */ /* 0x0001e20000100800 */
[----:B------:R-:W-:-:S03]  /*f930*/  IMAD.HI.U32 R14, R4, R10, RZ ;  /* 0x0000000a040e7227 */ /* 0x000fc600078e00ff */
[----:B------:R-:W2:Y:S01]  /*f940*/  LDL.LU R41, [R1+0x424] ;  /* 0x0004240001297983 */ /* 0x000ea20000300800 */
[----:B------:R-:W-:-:S04]  /*f950*/  IMAD.MOV R14, RZ, RZ, -R14 ;  /* 0x000000ffff0e7224 */ /* 0x000fc800078e0a0e */
[----:B------:R-:W-:-:S05]  /*f960*/  IMAD R10, R0, R14, R10 ;  /* 0x0000000e000a7224 */ /* 0x000fca00078e020a */
[C---:B------:R-:W-:Y:S02]  /*f970*/  ISETP.GT.U32.AND P4, PT, R0.reuse, R10, PT ;  /* 0x0000000a0000720c */ /* 0x040fe40003f84070 */
[----:B-----5:R-:W-:Y:S02]  /*f980*/  IABS R6, R40 ;  /* 0x0000002800067213 */ /* 0x020fe40000000000 */
[----:B------:R-:W-:-:S09]  /*f990*/  ISETP.GT.U32.AND P3, PT, R0, R8, PT ;  /* 0x000000080000720c */ /* 0x000fd20003f64070 */
[----:B------:R-:W-:Y:S01]  /*f9a0*/  @!P4 IMAD.IADD R10, R10, 0x1, -R0 ;  /* 0x000000010a0ac824 */ /* 0x000fe200078e0a00 */
[----:B------:R-:W-:Y:S02]  /*f9b0*/  ISETP.GE.AND P4, PT, R40, RZ, PT ;  /* 0x000000ff2800720c */ /* 0x000fe40003f86270 */
[----:B------:R-:W5:Y:S01]  /*f9c0*/  LDL.LU R40, [R1+0x428] ;  /* 0x0004280001287983 */ /* 0x000f620000300800 */
[----:B------:R-:W-:-:S04]  /*f9d0*/  IMAD.HI.U32 R9, R4, R6, RZ ;  /* 0x0000000604097227 */ /* 0x000fc800078e00ff */
[----:B------:R-:W-:-:S04]  /*f9e0*/  IMAD.MOV R9, RZ, RZ, -R9 ;  /* 0x000000ffff097224 */ /* 0x000fc800078e0a09 */
[----:B------:R-:W-:Y:S01]  /*f9f0*/  IMAD R6, R0, R9, R6 ;  /* 0x0000000900067224 */ /* 0x000fe200078e0206 */
[----:B------:R-:W-:Y:S01]  /*fa00*/  IABS R9, R39 ;  /* 0x0000002700097213 */ /* 0x000fe20000000000 */
[----:B------:R-:W-:Y:S01]  /*fa10*/  @!P3 IMAD.IADD R8, R8, 0x1, -R0 ;  /* 0x000000010808b824 */ /* 0x000fe200078e0a00 */
[----:B------:R-:W-:-:S03]  /*fa20*/  ISETP.GT.U32.AND P3, PT, R0, R10, PT ;  /* 0x0000000a0000720c */ /* 0x000fc60003f64070 */
[----:B------:R-:W-:Y:S01]  /*fa30*/  IMAD.HI.U32 R2, R4, R9, RZ ;  /* 0x0000000904027227 */ /* 0x000fe200078e00ff */
[----:B------:R-:W-:-:S03]  /*fa40*/  ISETP.GT.U32.AND P2, PT, R0, R6, PT ;  /* 0x000000060000720c */ /* 0x000fc60003f44070 */
[----:B------:R-:W-:-:S04]  /*fa50*/  IMAD.MOV R2, RZ, RZ, -R2 ;  /* 0x000000ffff027224 */ /* 0x000fc800078e0a02 */
[----:B------:R-:W-:Y:S02]  /*fa60*/  IMAD R9, R0, R2, R9 ;  /* 0x0000000200097224 */ /* 0x000fe400078e0209 */
[----:B------:R-:W-:-:S03]  /*fa70*/  @!P3 IMAD.IADD R10, R10, 0x1, -R0 ;  /* 0x000000010a0ab824 */ /* 0x000fc600078e0a00 */
[----:B------:R-:W-:Y:S01]  /*fa80*/  ISETP.GT.U32.AND P3, PT, R0, R9, PT ;  /* 0x000000090000720c */ /* 0x000fe20003f64070 */
[----:B------:R-:W-:Y:S01]  /*fa90*/  @!P2 IMAD.IADD R6, R6, 0x1, -R0 ;  /* 0x000000010606a824 */ /* 0x000fe200078e0a00 */
[----:B------:R-:W-:-:S04]  /*faa0*/  ISETP.GE.AND P6, PT, R43, RZ, PT ;  /* 0x000000ff2b00720c */ /* 0x000fc80003fc6270 */
[----:B------:R-:W-:Y:S02]  /*fab0*/  ISETP.GT.U32.AND P1, PT, R0, R6, PT ;  /* 0x000000060000720c */ /* 0x000fe40003f24070 */
[----:B-1----:R-:W-:-:S05]  /*fac0*/  IABS R5, R38 ;  /* 0x0000002600057213 */ /* 0x002fca0000000000 */
[----:B------:R-:W-:Y:S01]  /*fad0*/  @!P3 IMAD.IADD R9, R9, 0x1, -R0 ;  /* 0x000000010909b824 */ /* 0x000fe200078e0a00 */
[----:B------:R-:W-:Y:S01]  /*fae0*/  ISETP.GE.AND P3, PT, R38, RZ, PT ;  /* 0x000000ff2600720c */ /* 0x000fe20003f66270 */
[----:B------:R-:W-:Y:S02]  /*faf0*/  IMAD.MOV.U32 R38, RZ, RZ, R10 ;  /* 0x000000ffff267224 */ /* 0x000fe400078e000a */
[----:B------:R-:W-:Y:S02]  /*fb00*/  @!P0 IMAD.MOV R12, RZ, RZ, -R12 ;  /* 0x000000ffff0c8224 */ /* 0x000fe400078e0a0c */
[----:B------:R-:W-:Y:S02]  /*fb10*/  @!P6 IMAD.MOV R38, RZ, RZ, -R38 ;  /* 0x000000ffff26e224 */ /* 0x000fe400078e0a26 */
[----:B------:R-:W-:Y:S01]  /*fb20*/  @!P1 IMAD.IADD R6, R6, 0x1, -R0 ;  /* 0x0000000106069824 */ /* 0x000fe200078e0a00 */
[----:B------:R1:W-:Y:S01]  /*fb30*/  STL [R1+0x1e8], R12 ;  /* 0x0001e80c01007387 */ /* 0x0003e20000100800 */
[----:B------:R-:W-:-:S03]  /*fb40*/  ISETP.GE.AND P1, PT, R39, RZ, PT ;  /* 0x000000ff2700720c */ /* 0x000fc60003f26270 */
[----:B------:R1:W-:Y:S04]  /*fb50*/  STL [R1+0x1b8], R38 ;  /* 0x0001b82601007387 */ /* 0x0003e80000100800 */
[----:B------:R-:W5:Y:S01]  /*fb60*/  LDL.LU R39, [R1+0x42c] ;  /* 0x00042c0001277983 */ /* 0x000f620000300800 */
[----:B------:R-:W-:Y:S01]  /*fb70*/  ISETP.GT.U32.AND P2, PT, R0, R8, PT ;  /* 0x000000080000720c */ /* 0x000fe20003f44070 */
[----:B------:R-:W-:Y:S01]  /*fb80*/  IMAD.HI.U32 R2, R4, R5, RZ ;  /* 0x0000000504027227 */ /* 0x000fe200078e00ff */
[----:B0-----:R-:W-:-:S03]  /*fb90*/  IABS R7, R36 ;  /* 0x0000002400077213 */ /* 0x001fc60000000000 */
[----:B------:R-:W-:-:S04]  /*fba0*/  IMAD.MOV R2, RZ, RZ, -R2 ;  /* 0x000000ffff027224 */ /* 0x000fc800078e0a02 */
[----:B------:R-:W-:Y:S02]  /*fbb0*/  IMAD R5, R0, R2, R5 ;  /* 0x0000000200057224 */ /* 0x000fe400078e0205 */
[----:B------:R-:W-:-:S04]  /*fbc0*/  IMAD.HI.U32 R15, R4, R7, RZ ;  /* 0x00000007040f7227 */ /* 0x000fc800078e00ff */
[----:B------:R-:W-:Y:S01]  /*fbd0*/  @!P2 IMAD.IADD R8, R8, 0x1, -R0 ;  /* 0x000000010808a824 */ /* 0x000fe200078e0a00 */
[C---:B------:R-:W-:Y:S01]  /*fbe0*/  ISETP.GT.U32.AND P2, PT, R0.reuse, R5, PT ;  /* 0x000000050000720c */ /* 0x040fe20003f44070 */
[----:B------:R-:W-:Y:S01]  /*fbf0*/  IMAD.MOV R15, RZ, RZ, -R15 ;  /* 0x000000ffff0f7224 */ /* 0x000fe200078e0a0f */
[----:B------:R-:W-:-:S03]  /*fc00*/  ISETP.GT.U32.AND P0, PT, R0, R9, PT ;  /* 0x000000090000720c */ /* 0x000fc60003f04070 */
[----:B------:R-:W-:Y:S02]  /*fc10*/  IMAD R7, R0, R15, R7 ;  /* 0x0000000f00077224 */ /* 0x000fe400078e0207 */
[----:B-1----:R-:W-:-:S03]  /*fc20*/  IMAD.MOV.U32 R12, RZ, RZ, R6 ;  /* 0x000000ffff0c7224 */ /* 0x002fc600078e0006 */
[----:B------:R-:W-:-:S03]  /*fc30*/  ISETP.GT.U32.AND P6, PT, R0, R7, PT ;  /* 0x000000070000720c */ /* 0x000fc60003fc4070 */
[----:B------:R-:W-:Y:S02]  /*fc40*/  @!P2 IMAD.IADD R5, R5, 0x1, -R0 ;  /* 0x000000010505a824 */ /* 0x000fe400078e0a00 */
[----:B------:R-:W-:Y:S02]  /*fc50*/  @!P5 IMAD.MOV R8, RZ, RZ, -R8 ;  /* 0x000000ffff08d224 */ /* 0x000fe400078e0a08 */
[----:B------:R-:W-:Y:S01]  /*fc60*/  @!P4 IMAD.MOV R12, RZ, RZ, -R12 ;  /* 0x000000ffff0cc224 */ /* 0x000fe200078e0a0c */
[----:B------:R-:W-:Y:S01]  /*fc70*/  ISETP.GT.U32.AND P2, PT, R0, R5, PT ;  /* 0x000000050000720c */ /* 0x000fe20003f44070 */
[----:B------:R-:W-:Y:S01]  /*fc80*/  @!P0 IMAD.IADD R9, R9, 0x1, -R0 ;  /* 0x0000000109098824 */ /* 0x000fe200078e0a00 */
[----:B------:R-:W-:Y:S01]  /*fc90*/  ISETP.GE.AND P0, PT, R36, RZ, PT ;  /* 0x000000ff2400720c */ /* 0x000fe20003f06270 */
[----:B------:R-:W-:Y:S01]  /*fca0*/  IMAD.MOV.U32 R36, RZ, RZ, R35 ;  /* 0x000000ffff247224 */ /* 0x000fe200078e0023 */
[----:B------:R-:W-:Y:S01]  /*fcb0*/  STL [R1+0x1b4], R8 ;  /* 0x0001b40801007387 */ /* 0x000fe20000100800 */
[----:B------:R-:W-:-:S02]  /*fcc0*/  IMAD.MOV.U32 R35, RZ, RZ, R33 ;  /* 0x000000ffff237224 */ /* 0x000fc400078e0021 */
[----:B------:R-:W-:Y:S01]  /*fcd0*/  IMAD.MOV.U32 R33, RZ, RZ, R18 ;  /* 0x000000ffff217224 */ /* 0x000fe200078e0012 */
[----:B------:R0:W-:Y:S01]  /*fce0*/  STL [R1+0x1d8], R12 ;  /* 0x0001d80c01007387 */ /* 0x0001e20000100800 */
[----:B------:R-:W-:Y:S02]  /*fcf0*/  IMAD.MOV.U32 R38, RZ, RZ, R34 ;  /* 0x000000ffff267224 */ /* 0x000fe400078e0022 */
[----:B------:R-:W-:Y:S02]  /*fd00*/  IMAD.MOV.U32 R18, RZ, RZ, R48 ;  /* 0x000000ffff127224 */ /* 0x000fe400078e0030 */
[----:B------:R-:W-:Y:S01]  /*fd10*/  IMAD.MOV.U32 R34, RZ, RZ, R50 ;  /* 0x000000ffff227224 */ /* 0x000fe200078e0032 */
[----:B------:R-:W5:Y:S01]  /*fd20*/  LDL.LU R48, [R1+0x4ac] ;  /* 0x0004ac0001307983 */ /* 0x000f620000300800 */
[----:B------:R-:W-:-:S03]  /*fd30*/  @!P6 IMAD.IADD R7, R7, 0x1, -R0 ;  /* 0x000000010707e824 */ /* 0x000fc600078e0a00 */
[----:B------:R-:W5:Y:S01]  /*fd40*/  LDL.LU R50, [R1+0x4a8] ;  /* 0x0004a80001327983 */ /* 0x000f620000300800 */
[----:B------:R-:W-:-:S04]  /*fd50*/  @!P2 IMAD.IADD R5, R5, 0x1, -R0 ;  /* 0x000000010505a824 */ /* 0x000fc800078e0a00 */
[----:B0-----:R-:W-:Y:S02]  /*fd60*/  IMAD.MOV.U32 R12, RZ, RZ, R5 ;  /* 0x000000ffff0c7224 */ /* 0x001fe400078e0005 */
[----:B------:R-:W-:Y:S02]  /*fd70*/  @!P1 IMAD.MOV R9, RZ, RZ, -R9 ;  /* 0x000000ffff099224 */ /* 0x000fe400078e0a09 */
[----:B------:R-:W-:Y:S01]  /*fd80*/  @!P3 IMAD.MOV R12, RZ, RZ, -R12 ;  /* 0x000000ffff0cb224 */ /* 0x000fe200078e0a0c */
[----:B---3--:R-:W-:Y:S02]  /*fd90*/  IABS R2, R37 ;  /* 0x0000002500027213 */ /* 0x008fe40000000000 */
[----:B------:R-:W-:Y:S02]  /*fda0*/  ISETP.GE.AND P6, PT, R37, RZ, PT ;  /* 0x000000ff2500720c */ /* 0x000fe40003fc6270 */
[----:B------:R-:W3:Y:S04]  /*fdb0*/  LDL R37, [R1+0xbfc] ;  /* 0x000bfc0001257983 */ /* 0x000ee80000100800 */
[----:B------:R0:W-:Y:S04]  /*fdc0*/  STL [R1+0x1dc], R9 ;  /* 0x0001dc0901007387 */ /* 0x0001e80000100800 */
[----:B------:R1:W-:Y:S04]  /*fdd0*/  STL [R1+0x1e0], R12 ;  /* 0x0001e00c01007387 */ /* 0x0003e80000100800 */
[----:B------:R-:W3:Y:S04]  /*fde0*/  LDL.LU R45, [R1+0x43c] ;  /* 0x00043c00012d7983 */ /* 0x000ee80000300800 */
[----:B------:R-:W3:Y:S04]  /*fdf0*/  LDL.LU R44, [R1+0x440] ;  /* 0x00044000012c7983 */ /* 0x000ee80000300800 */
[----:B------:R-:W3:Y:S01]  /*fe00*/  LDL.LU R43, [R1+0x444] ;  /* 0x00044400012b7983 */ /* 0x000ee20000300800 */
[----:B----4-:R-:W-:-:S05]  /*fe10*/  IABS R11, R42 ;  /* 0x0000002a000b7213 */ /* 0x010fca0000000000 */
[----:B------:R-:W-:-:S04]  /*fe20*/  IMAD.HI.U32 R14, R4, R11, RZ ;  /* 0x0000000b040e7227 */ /* 0x000fc800078e00ff */
[----:B------:R-:W-:Y:S02]  /*fe30*/  IMAD.MOV R14, RZ, RZ, -R14 ;  /* 0x000000ffff0e7224 */ /* 0x000fe400078e0a0e */
[----:B------:R-:W-:-:S04]  /*fe40*/  IMAD.HI.U32 R13, R4, R2, RZ ;  /* 0x00000002040d7227 */ /* 0x000fc800078e00ff */
[----:B------:R-:W-:Y:S02]  /*fe50*/  IMAD R11, R0, R14, R11 ;  /* 0x0000000e000b7224 */ /* 0x000fe400078e020b */
[----:B------:R-:W-:-:S03]  /*fe60*/  IMAD.MOV R13, RZ, RZ, -R13 ;  /* 0x000000ffff0d7224 */ /* 0x000fc600078e0a0d */
[C---:B------:R-:W-:Y:S01]  /*fe70*/  ISETP.GT.U32.AND P5, PT, R0.reuse, R11, PT ;  /* 0x0000000b0000720c */ /* 0x040fe20003fa4070 */
[----:B------:R-:W-:Y:S01]  /*fe80*/  IMAD R2, R0, R13, R2 ;  /* 0x0000000d00027224 */ /* 0x000fe200078e0202 */
[----:B--2---:R-:W-:-:S05]  /*fe90*/  IABS R10, R41 ;  /* 0x00000029000a7213 */ /* 0x004fca0000000000 */
[----:B------:R-:W-:Y:S01]  /*fea0*/  IMAD.MOV.U32 R6, RZ, RZ, R10 ;  /* 0x000000ffff067224 */ /* 0x000fe200078e000a */
[----:B------:R-:W-:-:S03]  /*feb0*/  ISETP.GT.U32.AND P4, PT, R0, R2, PT ;  /* 0x000000020000720c */ /* 0x000fc60003f84070 */
[----:B------:R-:W-:-:S04]  /*fec0*/  IMAD.HI.U32 R10, R4, R6, RZ ;  /* 0x00000006040a7227 */ /* 0x000fc800078e00ff */
[----:B------:R-:W-:Y:S02]  /*fed0*/  IMAD.MOV R10, RZ, RZ, -R10 ;  /* 0x000000ffff0a7224 */ /* 0x000fe400078e0a0a */
[----:B------:R-:W-:Y:S01]  /*fee0*/  @!P5 IMAD.IADD R11, R11, 0x1, -R0 ;  /* 0x000000010b0bd824 */ /* 0x000fe200078e0a00 */
[C---:B------:R-:W-:Y:S01]  /*fef0*/  ISETP.GT.U32.AND P5, PT, R0.reuse, R7, PT ;  /* 0x000000070000720c */ /* 0x040fe20003fa4070 */
[----:B------:R-:W-:Y:S02]  /*ff00*/  IMAD R6, R0, R10, R6 ;  /* 0x0000000a00067224 */ /* 0x000fe400078e0206 */
[----:B------:R-:W-:-:S03]  /*ff10*/  @!P4 IMAD.IADD R2, R2, 0x1, -R0 ;  /* 0x000000010202c824 */ /* 0x000fc600078e0a00 */
[C---:B------:R-:W-:Y:S02]  /*ff20*/  ISETP.GT.U32.AND P3, PT, R0.reuse, R6, PT ;  /* 0x000000060000720c */ /* 0x040fe40003f64070 */
[----:B------:R-:W-:Y:S02]  /*ff30*/  ISETP.GT.U32.AND P4, PT, R0, R2, PT ;  /* 0x000000020000720c */ /* 0x000fe40003f84070 */
[----:B-----5:R-:W-:-:S03]  /*ff40*/  IABS R8, R40 ;  /* 0x0000002800087213 */ /* 0x020fc60000000000 */
[----:B------:R-:W-:Y:S01]  /*ff50*/  @!P5 IMAD.IADD R7, R7, 0x1, -R0 ;  /* 0x000000010707d824 */ /* 0x000fe200078e0a00 */
[----:B------:R-:W-:Y:S01]  /*ff60*/  ISETP.GT.U32.AND P1, PT, R0, R11, PT ;  /* 0x0000000b0000720c */ /* 0x000fe20003f24070 */
[----:B0-----:R-:W-:Y:S01]  /*ff70*/  IMAD.HI.U32 R9, R4, R8, RZ ;  /* 0x0000000804097227 */ /* 0x001fe200078e00ff */
[----:B------:R-:W-:-:S03]  /*ff80*/  ISETP.GE.AND P2, PT, R42, RZ, PT ;  /* 0x000000ff2a00720c */ /* 0x000fc60003f46270 */
[----:B------:R-:W-:Y:S02]  /*ff90*/  @!P3 IMAD.IADD R6, R6, 0x1, -R0 ;  /* 0x000000010606b824 */ /* 0x000fe400078e0a00 */
[----:B-1----:R-:W-:Y:S02]  /*ffa0*/  IMAD.MOV.U32 R12, RZ, RZ, R7 ;  /* 0x000000ffff0c7224 */ /* 0x002fe400078e0007 */
[----:B------:R-:W-:Y:S02]  /*ffb0*/  IMAD.MOV R9, RZ, RZ, -R9 ;  /* 0x000000ffff097224 */ /* 0x000fe400078e0a09 */
[----:B------:R-:W-:Y:S01]  /*ffc0*/  @!P0 IMAD.MOV R12, RZ, RZ, -R12 ;  /* 0x000000ffff0c8224 */ /* 0x000fe200078e0a0c */
[C---:B------:R-:W-:Y:S01]  /*ffd0*/  ISETP.GT.U32.AND P0, PT, R0.reuse, R6, PT ;  /* 0x000000060000720c */ /* 0x040fe20003f04070 */
[----:B------:R-:W-:Y:S02]  /*ffe0*/  IMAD R8, R0, R9, R8 ;  /* 0x0000000900087224 */ /* 0x000fe400078e0208 */
[--C-:B------:R-:W-:Y:S01]  /*fff0*/  @!P4 IMAD.IADD R2, R2, 0x1, -R0.reuse ;  /* 0x000000010202c824 */ /* 0x100fe200078e0a00 */
[----:B------:R0:W-:Y:S01]  /*10000*/  STL [R1+0x1d4], R12 ;  /* 0x0001d40c01007387 */ /* 0x0001e20000100800 */
[----:B------:R-:W-:Y:S01]  /*10010*/  @!P1 IMAD.IADD R11, R11, 0x1, -R0 ;  /* 0x000000010b0b9824 */ /* 0x000fe200078e0a00 */
[----:B------:R-:W-:-:S03]  /*10020*/  ISETP.GT.U32.AND P4, PT, R0, R8, PT ;  /* 0x000000080000720c */ /* 0x000fc60003f84070 */
[----:B------:R-:W-:Y:S02]  /*10030*/  @!P2 IMAD.MOV R11, RZ, RZ, -R11 ;  /* 0x000000ffff0ba224 */ /* 0x000fe400078e0a0b */
[----:B0-----:R-:W-:Y:S01]  /*10040*/  IMAD.MOV.U32 R12, RZ, RZ, R2 ;  /* 0x000000ffff0c7224 */ /* 0x001fe200078e0002 */
[----:B------:R-:W-:Y:S01]  /*10050*/  IABS R15, R36 ;  /* 0x00000024000f7213 */ /* 0x000fe20000000000 */
[----:B------:R-:W-:Y:S02]  /*10060*/  @!P0 IMAD.IADD R6, R6, 0x1, -R0 ;  /* 0x0000000106068824 */ /* 0x000fe400078e0a00 */
[----:B------:R-:W-:Y:S01]  /*10070*/  @!P6 IMAD.MOV R12, RZ, RZ, -R12 ;  /* 0x000000ffff0ce224 */ /* 0x000fe200078e0a0c */
[----:B------:R-:W-:Y:S01]  /*10080*/  ISETP.GE.AND P0, PT, R36, RZ, PT ;  /* 0x000000ff2400720c */ /* 0x000fe20003f06270 */
[----:B------:R0:W-:Y:S01]  /*10090*/  STL [R1+0x1cc], R11 ;  /* 0x0001cc0b01007387 */ /* 0x0001e20000100800 */
[----:B------:R-:W-:Y:S02]  /*100a0*/  IMAD.MOV.U32 R36, RZ, RZ, R35 ;  /* 0x000000ffff247224 */ /* 0x000fe400078e0023 */
[----:B------:R-:W-:Y:S01]  /*100b0*/  IMAD.MOV.U32 R35, RZ, RZ, R24 ;  /* 0x000000ffff237224 */ /* 0x000fe200078e0018 */
[----:B------:R1:W-:Y:S04]  /*100c0*/  STL [R1+0x1d0], R12 ;  /* 0x0001d00c01007387 */ /* 0x0003e80000100800 */
[----:B------:R-:W2:Y:S01]  /*100d0*/  LDL.LU R24, [R1+0x474] ;  /* 0x0004740001187983 */ /* 0x000ea20000300800 */
[----:B------:R-:W-:-:S03]  /*100e0*/  @!P4 IMAD.IADD R8, R8, 0x1, -R0 ;  /* 0x000000010808c824 */ /* 0x000fc600078e0a00 */
[----:B------:R-:W4:Y:S02]  /*100f0*/  LDL.LU R42, [R1+0x448] ;  /* 0x00044800012a7983 */ /* 0x000f240000300800 */
[----:B------:R-:W-:Y:S02]  /*10100*/  ISETP.GT.U32.AND P4, PT, R0, R8, PT ;  /* 0x000000080000720c */ /* 0x000fe40003f84070 */
[----:B------:R-:W-:Y:S02]  /*10110*/  ISETP.GE.AND P5, PT, R41, RZ, PT ;  /* 0x000000ff2900720c */ /* 0x000fe40003fa6270 */
[----:B------:R-:W-:Y:S01]  /*10120*/  ISETP.GE.AND P1, PT, R40, RZ, PT ;  /* 0x000000ff2800720c */ /* 0x000fe20003f26270 */
[----:B------:R-:W5:Y:S01]  /*10130*/  LDL.LU R41, [R1+0x44c] ;  /* 0x00044c0001297983 */ /* 0x000f620000300800 */
[----:B0-----:R-:W-:Y:S01]  /*10140*/  IMAD.MOV.U32 R11, RZ, RZ, R6 ;  /* 0x000000ffff0b7224 */ /* 0x001fe200078e0006 */
[----:B------:R-:W-:Y:S02]  /*10150*/  IABS R10, R38 ;  /* 0x00000026000a7213 */ /* 0x000fe40000000000 */
[----:B------:R-:W-:-:S04]  /*10160*/  ISETP.GE.AND P6, PT, R38, RZ, PT ;  /* 0x000000ff2600720c */ /* 0x000fc80003fc6270 */
[----:B------:R-:W-:Y:S02]  /*10170*/  @!P4 IMAD.IADD R8, R8, 0x1, -R0 ;  /* 0x000000010808c824 */ /* 0x000fe400078e0a00 */
[----:B------:R-:W-:Y:S02]  /*10180*/  @!P5 IMAD.MOV R11, RZ, RZ, -R11 ;  /* 0x000000ffff0bd224 */ /* 0x000fe400078e0a0b */
[----:B------:R-:W-:Y:S02]  /*10190*/  @!P1 IMAD.MOV R8, RZ, RZ, -R8 ;  /* 0x000000ffff089224 */ /* 0x000fe400078e0a08 */
[----:B------:R-:W-:Y:S02]  /*101a0*/  IMAD.MOV.U32 R38, RZ, RZ, R35 ;  /* 0x000000ffff267224 */ /* 0x000fe400078e0023 */
[----:B------:R-:W-:Y:S01]  /*101b0*/  IMAD.MOV.U32 R35, RZ, RZ, R30 ;  /* 0x000000ffff237224 */ /* 0x000fe200078e001e */
[----:B------:R-:W-:Y:S01]  /*101c0*/  STL [R1+0x1c4], R11 ;  /* 0x0001c40b01007387 */ /* 0x000fe20000100800 */
[----:B------:R-:W-:-:S02]  /*101d0*/  IMAD.MOV.U32 R30, RZ, RZ, R23 ;  /* 0x000000ffff1e7224 */ /* 0x000fc400078e0017 */
[----:B------:R-:W-:Y:S01]  /*101e0*/  IMAD.MOV.U32 R23, RZ, RZ, R29 ;  /* 0x000000ffff177224 */ /* 0x000fe200078e001d */
[----:B------:R-:W2:Y:S01]  /*101f0*/  LDL.LU R40, [R1+0x450] ;  /* 0x0004500001287983 */ /* 0x000ea20000300800 */
[----:B------:R-:W-:Y:S01]  /*10200*/  IMAD.MOV.U32 R29, RZ, RZ, R49 ;  /* 0x000000ffff1d7224 */ /* 0x000fe200078e0031 */
[----:B------:R-:W-:Y:S01]  /*10210*/  IABS R5, R39 ;  /* 0x0000002700057213 */ /* 0x000fe20000000000 */
[----:B------:R-:W-:Y:S01]  /*10220*/  IMAD.MOV.U32 R49, RZ, RZ, R47 ;  /* 0x000000ffff317224 */ /* 0x000fe200078e002f */
[----:B------:R-:W-:Y:S01]  /*10230*/  STL [R1+0x1bc], R8 ;  /* 0x0001bc0801007387 */ /* 0x000fe20000100800 */
[----:B------:R-:W-:-:S03]  /*10240*/  ISETP.GE.AND P3, PT, R39, RZ, PT ;  /* 0x000000ff2700720c */ /* 0x000fc60003f66270 */
[----:B------:R-:W2:Y:S04]  /*10250*/  LDL.LU R47, [R1+0x4cc] ;  /* 0x0004cc00012f7983 */ /* 0x000ea80000300800 */
[----:B------:R-:W2:Y:S01]  /*10260*/  LDL.LU R39, [R1+0x454] ;  /* 0x0004540001277983 */ /* 0x000ea20000300800 */
[----:B------:R-:W-:-:S04]  /*10270*/  IMAD.HI.U32 R9, R4, R5, RZ ;  /* 0x0000000504097227 */ /* 0x000fc800078e00ff */
[----:B------:R-:W-:-:S04]  /*10280*/  IMAD.MOV R9, RZ, RZ, -R9 ;  /* 0x000000ffff097224 */ /* 0x000fc800078e0a09 */
[----:B------:R-:W-:-:S05]  /*10290*/  IMAD R5, R0, R9, R5 ;  /* 0x0000000900057224 */ /* 0x000fca00078e0205 */
[----:B------:R-:W-:-:S13]  /*102a0*/  ISETP.GT.U32.AND P2, PT, R0, R5, PT ;  /* 0x000000050000720c */ /* 0x000fda0003f44070 */
[----:B------:R-:W-:-:S05]  /*102b0*/  @!P2 IMAD.IADD R5, R5, 0x1, -R0 ;  /* 0x000000010505a824 */ /* 0x000fca00078e0a00 */
[----:B------:R-:W-:Y:S01]  /*102c0*/  ISETP.GT.U32.AND P5, PT, R0, R5, PT ;  /* 0x000000050000720c */ /* 0x000fe20003fa4070 */
[----:B------:R-:W-:-:S04]  /*102d0*/  IMAD.HI.U32 R9, R4, R10, RZ ;  /* 0x0000000a04097227 */ /* 0x000fc800078e00ff */
[----:B------:R-:W-:-:S08]  /*102e0*/  IMAD.MOV R9, RZ, RZ, -R9 ;  /* 0x000000ffff097224 */ /* 0x000fd000078e0a09 */
[----:B------:R-:W-:Y:S02]  /*102f0*/  @!P5 IMAD.IADD R5, R5, 0x1, -R0 ;  /* 0x000000010505d824 */ /* 0x000fe400078e0a00 */
[----:B------:R-:W-:Y:S01]  /*10300*/  IMAD R10, R0, R9, R10 ;  /* 0x00000009000a7224 */ /* 0x000fe200078e020a */
[----:B------:R-:W-:-:S04]  /*10310*/  ISETP.GE.AND P2, PT, R36, RZ, PT ;  /* 0x000000ff2400720c */ /* 0x000fc80003f46270 */
[----:B------:R-:W-:Y:S02]  /*10320*/  ISETP.GT.U32.AND P4, PT, R0, R10, PT ;  /* 0x0000000a0000720c */ /* 0x000fe40003f84070 */
[----:B---3--:R-:W-:-:S05]  /*10330*/  IABS R14, R37 ;  /* 0x00000025000e7213 */ /* 0x008fca0000000000 */
[----:B------:R-:W-:-:S04]  /*10340*/  IMAD.HI.U32 R2, R4, R14, RZ ;  /* 0x0000000e04027227 */ /* 0x000fc800078e00ff */
[----:B------:R-:W-:-:S04]  /*10350*/  IMAD.MOV R2, RZ, RZ, -R2 ;  /* 0x000000ffff027224 */ /* 0x000fc800078e0a02 */
[C---:B------:R-:W-:Y:S01]  /*10360*/  IMAD R14, R0.reuse, R2, R14 ;  /* 0x00000002000e7224 */ /* 0x040fe200078e020e */
[----:B------:R-:W-:Y:S02]  /*10370*/  IABS R2, R36 ;  /* 0x0000002400027213 */ /* 0x000fe40000000000 */
[----:B------:R-:W-:Y:S02]  /*10380*/  IABS R13, R45 ;  /* 0x0000002d000d7213 */ /* 0x000fe40000000000 */
[----:B------:R-:W-:Y:S01]  /*10390*/  ISETP.GT.U32.AND P5, PT, R0, R14, PT ;  /* 0x0000000e0000720c */ /* 0x000fe20003fa4070 */
[----:B-1----:R-:W-:-:S04]  /*103a0*/  IMAD.HI.U32 R12, R4, R2, RZ ;  /* 0x00000002040c7227 */ /* 0x002fc800078e00ff */
[----:B------:R-:W-:Y:S02]  /*103b0*/  IMAD.MOV R12, RZ, RZ, -R12 ;  /* 0x000000ffff0c7224 */ /* 0x000fe400078e0a0c */
[----:B------:R-:W-:Y:S01]  /*103c0*/  IMAD.HI.U32 R6, R4, R13, RZ ;  /* 0x0000000d04067227 */ /* 0x000fe200078e00ff */
[----:B------:R-:W-:-:S03]  /*103d0*/  IABS R9, R43 ;  /* 0x0000002b00097213 */ /* 0x000fc60000000000 */
[----:B------:R-:W-:Y:S02]  /*103e0*/  IMAD R2, R0, R12, R2 ;  /* 0x0000000c00027224 */ /* 0x000fe400078e0202 */
[----:B------:R-:W-:Y:S02]  /*103f0*/  IMAD.MOV R6, RZ, RZ, -R6 ;  /* 0x000000ffff067224 */ /* 0x000fe400078e0a06 */
[----:B------:R-:W-:Y:S01]  /*10400*/  @!P5 IMAD.IADD R14, R14, 0x1, -R0 ;  /* 0x000000010e0ed824 */ /* 0x000fe200078e0a00 */
[C---:B------:R-:W-:Y:S01]  /*10410*/  ISETP.GT.U32.AND P5, PT, R0.reuse, R2, PT ;  /* 0x000000020000720c */ /* 0x040fe20003fa4070 */
[----:B------:R-:W-:Y:S02]  /*10420*/  IMAD R13, R0, R6, R13 ;  /* 0x00000006000d7224 */ /* 0x000fe400078e020d */
[----:B------:R-:W-:-:S04]  /*10430*/  IMAD.HI.U32 R6, R4, R9, RZ ;  /* 0x0000000904067227 */ /* 0x000fc800078e00ff */
[----:B------:R-:W-:-:S04]  /*10440*/  IMAD.MOV R6, RZ, RZ, -R6 ;  /* 0x000000ffff067224 */ /* 0x000fc800078e0a06 */
[----:B------:R-:W-:Y:S02]  /*10450*/  IMAD R9, R0, R6, R9 ;  /* 0x0000000600097224 */ /* 0x000fe400078e0209 */
[----:B------:R-:W-:Y:S02]  /*10460*/  @!P5 IMAD.IADD R2, R2, 0x1, -R0 ;  /* 0x000000010202d824 */ /* 0x000fe400078e0a00 */
[----:B------:R-:W-:Y:S01]  /*10470*/  IMAD.MOV.U32 R36, RZ, RZ, R5 ;  /* 0x000000ffff247224 */ /* 0x000fe200078e0005 */
[----:B------:R-:W-:-:S03]  /*10480*/  ISETP.GT.U32.AND P5, PT, R0, R9, PT ;  /* 0x000000090000720c */ /* 0x000fc60003fa4070 */
[----:B------:R-:W-:-:S05]  /*10490*/  @!P3 IMAD.MOV R36, RZ, RZ, -R36 ;  /* 0x000000ffff24b224 */ /* 0x000fca00078e0a24 */
[----:B------:R0:W-:Y:S05]  /*104a0*/  STL [R1+0x19c], R36 ;  /* 0x00019c2401007387 */ /* 0x0001ea0000100800 */
[----:B------:R-:W-:Y:S01]  /*104b0*/  @!P5 IMAD.IADD R9, R9, 0x1, -R0 ;  /* 0x000000010909d824 */ /* 0x000fe200078e0a00 */
[----:B------:R-:W-:Y:S01]  /*104c0*/  ISETP.GE.AND P5, PT, R37, RZ, PT ;  /* 0x000000ff2500720c */ /* 0x000fe20003fa6270 */
[----:B0-----:R-:W-:-:S04]  /*104d0*/  IMAD.MOV.U32 R36, RZ, RZ, R31 ;  /* 0x000000ffff247224 */ /* 0x001fc800078e001f */
[----:B------:R-:W-:Y:S02]  /*104e0*/  IMAD.MOV.U32 R37, RZ, RZ, R36 ;  /* 0x000000ffff257224 */ /* 0x000fe400078e0024 */
[----:B------:R-:W-:Y:S02]  /*104f0*/  IMAD.MOV.U32 R36, RZ, RZ, R35 ;  /* 0x000000ffff247224 */ /* 0x000fe400078e0023 */
[----:B------:R-:W-:Y:S02]  /*10500*/  IMAD.MOV.U32 R35, RZ, RZ, R18 ;  /* 0x000000ffff237224 */ /* 0x000fe400078e0012 */
[----:B------:R-:W3:Y:S01]  /*10510*/  LDL.LU R18, [R1+0x4a0] ;  /* 0x0004a00001127983 */ /* 0x000ee20000300800 */
[----:B------:R-:W-:-:S05]  /*10520*/  @!P4 IMAD.IADD R10, R10, 0x1, -R0 ;  /* 0x000000010a0ac824 */ /* 0x000fca00078e0a00 */
[----:B------:R-:W-:Y:S01]  /*10530*/  ISETP.GT.U32.AND P4, PT, R0, R10, PT ;  /* 0x0000000a0000720c */ /* 0x000fe20003f84070 */
[----:B------:R-:W-:-:S04]  /*10540*/  IMAD.HI.U32 R7, R4, R15, RZ ;  /* 0x0000000f04077227 */ /* 0x000fc800078e00ff */
[----:B------:R-:W-:-:S04]  /*10550*/  IMAD.MOV R7, RZ, RZ, -R7 ;  /* 0x000000ffff077224 */ /* 0x000fc800078e0a07 */
[----:B------:R-:W-:-:S04]  /*10560*/  IMAD R15, R0, R7, R15 ;  /* 0x00000007000f7224 */ /* 0x000fc800078e020f */
[----:B------:R-:W-:Y:S01]  /*10570*/  @!P4 IMAD.IADD R10, R10, 0x1, -R0 ;  /* 0x000000010a0ac824 */ /* 0x000fe200078e0a00 */
[C---:B------:R-:W-:Y:S02]  /*10580*/  ISETP.GT.U32.AND P4, PT, R0.reuse, R13, PT ;  /* 0x0000000d0000720c */ /* 0x040fe40003f84070 */
[----:B------:R-:W-:Y:S02]  /*10590*/  IABS R7, R44 ;  /* 0x0000002c00077213 */ /* 0x000fe40000000000 */
[----:B------:R-:W-:-:S03]  /*105a0*/  ISETP.GT.U32.AND P1, PT, R0, R15, PT ;  /* 0x0000000f0000720c */ /* 0x000fc60003f24070 */
[----:B------:R-:W-:-:S04]  /*105b0*/  IMAD.HI.U32 R11, R4, R7, RZ ;  /* 0x00000007040b7227 */ /* 0x000fc800078e00ff */
[----:B------:R-:W-:Y:S02]  /*105c0*/  IMAD.MOV R11, RZ, RZ, -R11 ;  /* 0x000000ffff0b7224 */ /* 0x000fe400078e0a0b */
[--C-:B------:R-:W-:Y:S02]  /*105d0*/  @!P4 IMAD.IADD R13, R13, 0x1, -R0.reuse ;  /* 0x000000010d0dc824 */ /* 0x100fe400078e0a00 */
[C---:B------:R-:W-:Y:S02]  /*105e0*/  IMAD R7, R0.reuse, R11, R7 ;  /* 0x0000000b00077224 */ /* 0x040fe400078e0207 */
[----:B------:R-:W-:Y:S01]  /*105f0*/  @!P1 IMAD.IADD R15, R15, 0x1, -R0 ;  /* 0x000000010f0f9824 */ /* 0x000fe200078e0a00 */
[----:B------:R-:W-:Y:S02]  /*10600*/  ISETP.GT.U32.AND P4, PT, R0, R13, PT ;  /* 0x0000000d0000720c */ /* 0x000fe40003f84070 */
[----:B----4-:R-:W-:-:S05]  /*10610*/  IABS R8, R42 ;  /* 0x0000002a00087213 */ /* 0x010fca0000000000 */
[----:B------:R-:W-:Y:S01]  /*10620*/  IMAD.HI.U32 R11, R4, R8, RZ ;  /* 0x00000008040b7227 */ /* 0x000fe200078e00ff */
[----:B------:R-:W-:-:S03]  /*10630*/  ISETP.GT.U32.AND P1, PT, R0, R15, PT ;  /* 0x0000000f0000720c */ /* 0x000fc60003f24070 */
[----:B------:R-:W-:-:S04]  /*10640*/  IMAD.MOV R11, RZ, RZ, -R11 ;  /* 0x000000ffff0b7224 */ /* 0x000fc800078e0a0b */
[C---:B------:R-:W-:Y:S01]  /*10650*/  IMAD R8, R0.reuse, R11, R8 ;  /* 0x0000000b00087224 */ /* 0x040fe200078e0208 */
[----:B-----5:R-:W-:Y:S01]  /*10660*/  IABS R6, R41 ;  /* 0x0000002900067213 */ /* 0x020fe20000000000 */
[----:B------:R-:W-:Y:S02]  /*10670*/  @!P4 IMAD.IADD R13, R13, 0x1, -R0 ;  /* 0x000000010d0dc824 */ /* 0x000fe400078e0a00 */
[----:B--2---:R-:W-:Y:S01]  /*10680*/  IMAD.MOV.U32 R31, RZ, RZ, R24 ;  /* 0x000000ffff1f7224 */ /* 0x004fe200078e0018 */
[C---:B------:R-:W-:Y:S01]  /*10690*/  ISETP.GT.U32.AND P4, PT, R0.reuse, R8, PT ;  /* 0x000000080000720c */ /* 0x040fe20003f84070 */
[----:B------:R-:W-:Y:S02]  /*106a0*/  IMAD.MOV.U32 R24, RZ, RZ, R19 ;  /* 0x000000ffff187224 */ /* 0x000fe400078e0013 */
[----:B------:R-:W-:Y:S02]  /*106b0*/  IMAD.MOV.U32 R19, RZ, RZ, R16 ;  /* 0x000000ffff137224 */ /* 0x000fe400078e0010 */
[----:B------:R-:W-:Y:S01]  /*106c0*/  @!P1 IMAD.IADD R15, R15, 0x1, -R0 ;  /* 0x000000010f0f9824 */ /* 0x000fe200078e0a00 */
[----:B------:R-:W-:Y:S01]  /*106d0*/  ISETP.GT.U32.AND P1, PT, R0, R7, PT ;  /* 0x000000070000720c */ /* 0x000fe20003f24070 */
[----:B------:R-:W-:Y:S01]  /*106e0*/  IMAD.HI.U32 R16, R4, R6, RZ ;  /* 0x0000000604107227 */ /* 0x000fe200078e00ff */
[----:B------:R-:W-:-:S03]  /*106f0*/  ISETP.GT.U32.AND P3, PT, R0, R14, PT ;  /* 0x0000000e0000720c */ /* 0x000fc60003f64070 */
[----:B------:R-:W-:Y:S02]  /*10700*/  IMAD.MOV R16, RZ, RZ, -R16 ;  /* 0x000000ffff107224 */ /* 0x000fe400078e0a10 */
[----:B------:R-:W-:Y:S02]  /*10710*/  @!P4 IMAD.IADD R8, R8, 0x1, -R0 ;  /* 0x000000010808c824 */ /* 0x000fe400078e0a00 */
[----:B------:R-:W-:Y:S02]  /*10720*/  IMAD R6, R0, R16, R6 ;  /* 0x0000001000067224 */ /* 0x000fe400078e0206 */
[----:B------:R-:W-:Y:S01]  /*10730*/  IMAD.MOV.U32 R16, RZ, RZ, R10 ;  /* 0x000000ffff107224 */ /* 0x000fe200078e000a */
[----:B------:R-:W-:-:S03]  /*10740*/  IABS R12, R39 ;  /* 0x00000027000c7213 */ /* 0x000fc60000000000 */
[----:B------:R-:W-:Y:S01]  /*10750*/  @!P6 IMAD.MOV R16, RZ, RZ, -R16 ;  /* 0x000000ffff10e224 */ /* 0x000fe200078e0a10 */
[----:B------:R-:W-:Y:S01]  /*10760*/  ISETP.GT.U32.AND P6, PT, R0, R8, PT ;  /* 0x000000080000720c */ /* 0x000fe20003fc4070 */
[----:B------:R-:W-:Y:S02]  /*10770*/  @!P1 IMAD.IADD R7, R7, 0x1, -R0 ;  /* 0x0000000107079824 */ /* 0x000fe400078e0a00 */
[----:B------:R-:W-:Y:S01]  /*10780*/  IMAD.HI.U32 R10, R4, R12, RZ ;  /* 0x0000000c040a7227 */ /* 0x000fe200078e00ff */
[----:B------:R-:W-:-:S03]  /*10790*/  IABS R5, R40 ;  /* 0x0000002800057213 */ /* 0x000fc60000000000 */
[----:B------:R-:W-:Y:S01]  /*107a0*/  @!P3 IMAD.IADD R14, R14, 0x1, -R0 ;  /* 0x000000010e0eb824 */ /* 0x000fe200078e0a00 */
[----:B------:R-:W-:Y:S01]  /*107b0*/  ISETP.GE.AND P3, PT, R45, RZ, PT ;  /* 0x000000ff2d00720c */ /* 0x000fe20003f66270 */
[----:B------:R-:W-:Y:S01]  /*107c0*/  IMAD.MOV R10, RZ, RZ, -R10 ;  /* 0x000000ffff0a7224 */ /* 0x000fe200078e0a0a */
[----:B------:R-:W-:Y:S01]  /*107d0*/  ISETP.GT.U32.AND P4, PT, R0, R7, PT ;  /* 0x000000070000720c */ /* 0x000fe20003f84070 */
[----:B------:R-:W-:Y:S01]  /*107e0*/  IMAD.HI.U32 R11, R4, R5, RZ ;  /* 0x00000005040b7227 */ /* 0x000fe200078e00ff */
[----:B------:R-:W-:-:S03]  /*107f0*/  ISETP.GE.AND P1, PT, R44, RZ, PT ;  /* 0x000000ff2c00720c */ /* 0x000fc60003f26270 */
[C---:B------:R-:W-:Y:S02]  /*10800*/  IMAD R12, R0.reuse, R10, R12 ;  /* 0x0000000a000c7224 */ /* 0x040fe400078e020c */
[----:B------:R-:W-:Y:S01]  /*10810*/  @!P5 IMAD.MOV R14, RZ, RZ, -R14 ;  /* 0x000000ffff0ed224 */ /* 0x000fe200078e0a0e */
[C---:B------:R-:W-:Y:S01]  /*10820*/  ISETP.GT.U32.AND P5, PT, R0.reuse, R6, PT ;  /* 0x000000060000720c */ /* 0x040fe20003fa4070 */
[----:B------:R-:W-:Y:S02]  /*10830*/  IMAD.MOV R11, RZ, RZ, -R11 ;  /* 0x000000ffff0b7224 */ /* 0x000fe400078e0a0b */
[----:B------:R-:W-:Y:S01]  /*10840*/  @!P0 IMAD.MOV R15, RZ, RZ, -R15 ;  /* 0x000000ffff0f8224 */ /* 0x000fe200078e0a0f */
[----:B------:R-:W-:Y:S01]  /*10850*/  ISETP.GT.U32.AND P0, PT, R0, R9, PT ;  /* 0x000000090000720c */ /* 0x000fe20003f04070 */
[----:B------:R-:W-:Y:S01]  /*10860*/  @!P6 IMAD.IADD R8, R8, 0x1, -R0 ;  /* 0x000000010808e824 */ /* 0x000fe200078e0a00 */
[C---:B------:R-:W-:Y:S01]  /*10870*/  ISETP.GT.U32.AND P6, PT, R0.reuse, R12, PT ;  /* 0x0000000c0000720c */ /* 0x040fe20003fc4070 */
[----:B------:R-:W-:-:S02]  /*10880*/  IMAD R5, R0, R11, R5 ;  /* 0x0000000b00057224 */ /* 0x000fc400078e0205 */
[----:B------:R-:W-:Y:S01]  /*10890*/  @!P3 IMAD.MOV R13, RZ, RZ, -R13 ;  /* 0x000000ffff0db224 */ /* 0x000fe200078e0a0d */
[----:B------:R-:W-:Y:S01]  /*108a0*/  ISETP.GE.AND P3, PT, R43, RZ, PT ;  /* 0x000000ff2b00720c */ /* 0x000fe20003f66270 */
[----:B------:R-:W-:Y:S01]  /*108b0*/  @!P4 IMAD.IADD R7, R7, 0x1, -R0 ;  /* 0x000000010707c824 */ /* 0x000fe200078e0a00 */
[----:B------:R-:W-:Y:S01]  /*108c0*/  IABS R11, R38 ;  /* 0x00000026000b7213 */ /* 0x000fe20000000000 */
[----:B------:R-:W-:Y:S01]  /*108d0*/  STL [R1+0x190], R16 ;  /* 0x0001901001007387 */ /* 0x000fe20000100800 */
[----:B------:R-:W-:Y:S01]  /*108e0*/  ISETP.GT.U32.AND P4, PT, R0, R5, PT ;  /* 0x000000050000720c */ /* 0x000fe20003f84070 */
[----:B------:R-:W-:Y:S02]  /*108f0*/  @!P1 IMAD.MOV R7, RZ, RZ, -R7 ;  /* 0x000000ffff079224 */ /* 0x000fe400078e0a07 */
[----:B------:R-:W-:Y:S01]  /*10900*/  STL [R1+0x188], R15 ;  /* 0x0001880f01007387 */ /* 0x000fe20000100800 */
[----:B------:R-:W-:-:S03]  /*10910*/  IMAD.HI.U32 R10, R4, R11, RZ ;  /* 0x0000000b040a7227 */ /* 0x000fc600078e00ff */
[----:B------:R-:W-:Y:S01]  /*10920*/  STL [R1+0xbc], R14 ;  /* 0x0000bc0e01007387 */ /* 0x000fe20000100800 */
[--C-:B------:R-:W-:Y:S02]  /*10930*/  @!P5 IMAD.IADD R6, R6, 0x1, -R0.reuse ;  /* 0x000000010606d824 */ /* 0x100fe400078e0a00 */
[--C-:B------:R-:W-:Y:S01]  /*10940*/  @!P0 IMAD.IADD R9, R9, 0x1, -R0.reuse ;  /* 0x0000000109098824 */ /* 0x100fe200078e0a00 */
[----:B------:R-:W-:Y:S01]  /*10950*/  STL [R1+0x168], R13 ;  /* 0x0001680d01007387 */ /* 0x000fe20000100800 */
[----:B------:R-:W-:Y:S02]  /*10960*/  @!P6 IMAD.IADD R12, R12, 0x1, -R0 ;  /* 0x000000010c0ce824 */ /* 0x000fe400078e0a00 */
[----:B------:R-:W-:Y:S01]  /*10970*/  IMAD.MOV R10, RZ, RZ, -R10 ;  /* 0x000000ffff0a7224 */ /* 0x000fe200078e0a0a */
[----:B------:R0:W-:Y:S01]  /*10980*/  STL [R1+0x194], R7 ;  /* 0x0001940701007387 */ /* 0x0001e20000100800 */
[C---:B------:R-:W-:Y:S01]  /*10990*/  ISETP.GT.U32.AND P1, PT, R0.reuse, R6, PT ;  /* 0x000000060000720c */ /* 0x040fe20003f24070 */
[----:B------:R-:W-:Y:S01]  /*109a0*/  @!P3 IMAD.MOV R9, RZ, RZ, -R9 ;  /* 0x000000ffff09b224 */ /* 0x000fe200078e0a09 */
[C---:B------:R-:W-:Y:S01]  /*109b0*/  ISETP.GT.U32.AND P3, PT, R0.reuse, R12, PT ;  /* 0x0000000c0000720c */ /* 0x040fe20003f64070 */
[----:B------:R-:W-:Y:S01]  /*109c0*/  IMAD R11, R0, R10, R11 ;  /* 0x0000000a000b7224 */ /* 0x000fe200078e020b */
[----:B0-----:R-:W-:Y:S01]  /*109d0*/  IABS R7, R37 ;  /* 0x0000002500077213 */ /* 0x001fe20000000000 */
[----:B------:R-:W-:-:S04]  /*109e0*/  @!P4 IMAD.IADD R5, R5, 0x1, -R0 ;  /* 0x000000010505c824 */ /* 0x000fc800078e0a00 */
[----:B------:R-:W-:Y:S01]  /*109f0*/  IMAD.HI.U32 R10, R4, R7, RZ ;  /* 0x00000007040a7227 */ /* 0x000fe200078e00ff */
[----:B------:R-:W-:-:S03]  /*10a00*/  ISETP.GE.AND P0, PT, R42, RZ, PT ;  /* 0x000000ff2a00720c */ /* 0x000fc60003f06270 */
[----:B------:R-:W-:Y:S01]  /*10a10*/  IMAD.MOV R10, RZ, RZ, -R10 ;  /* 0x000000ffff0a7224 */ /* 0x000fe200078e0a0a */
[----:B------:R-:W-:Y:S02]  /*10a20*/  ISETP.GE.AND P5, PT, R41, RZ, PT ;  /* 0x000000ff2900720c */ /* 0x000fe40003fa6270 */
[C---:B------:R-:W-:Y:S01]  /*10a30*/  ISETP.GT.U32.AND P6, PT, R0.reuse, R5, PT ;  /* 0x000000050000720c */ /* 0x040fe20003fc4070 */
[----:B------:R-:W-:Y:S02]  /*10a40*/  IMAD R10, R0, R10, R7 ;  /* 0x0000000a000a7224 */ /* 0x000fe400078e0207 */
[--C-:B------:R-:W-:Y:S01]  /*10a50*/  @!P1 IMAD.IADD R6, R6, 0x1, -R0.reuse ;  /* 0x0000000106069824 */ /* 0x100fe200078e0a00 */
[----:B------:R-:W-:Y:S01]  /*10a60*/  ISETP.GT.U32.AND P1, PT, R0, R11, PT ;  /* 0x0000000b0000720c */ /* 0x000fe20003f24070 */
[----:B------:R-:W-:Y:S01]  /*10a70*/  @!P3 IMAD.IADD R12, R12, 0x1, -R0 ;  /* 0x000000010c0cb824 */ /* 0x000fe200078e0a00 */
[----:B------:R-:W-:Y:S01]  /*10a80*/  IABS R14, R36 ;  /* 0x00000024000e7213 */ /* 0x000fe20000000000 */
[----:B------:R0:W-:Y:S01]  /*10a90*/  STL [R1+0x164], R9 ;  /* 0x0001640901007387 */ /* 0x0001e20000100800 */
[----:B------:R-:W-:-:S02]  /*10aa0*/  ISETP.GT.U32.AND P3, PT, R0, R10, PT ;  /* 0x0000000a0000720c */ /* 0x000fc40003f64070 */
[----:B------:R-:W-:Y:S01]  /*10ab0*/  ISETP.GE.AND P4, PT, R40, RZ, PT ;  /* 0x000000ff2800720c */ /* 0x000fe20003f86270 */
[----:B------:R-:W-:Y:S02]  /*10ac0*/  @!P0 IMAD.MOV R8, RZ, RZ, -R8 ;  /* 0x000000ffff088224 */ /* 0x000fe400078e0a08 */
[----:B0-----:R-:W-:Y:S02]  /*10ad0*/  IMAD.MOV.U32 R9, RZ, RZ, R6 ;  /* 0x000000ffff097224 */ /* 0x001fe400078e0006 */
[----:B------:R-:W-:-:S04]  /*10ae0*/  IMAD.HI.U32 R6, R4, R14, RZ ;  /* 0x0000000e04067227 */ /* 0x000fc800078e00ff */
[----:B------:R-:W-:Y:S02]  /*10af0*/  @!P5 IMAD.MOV R9, RZ, RZ, -R9 ;  /* 0x000000ffff09d224 */ /* 0x000fe400078e0a09 */
[----:B------:R-:W-:Y:S01]  /*10b00*/  @!P6 IMAD.IADD R5, R5, 0x1, -R0 ;  /* 0x000000010505e824 */ /* 0x000fe200078e0a00 */
[----:B------:R-:W-:Y:S01]  /*10b10*/  STL [R1+0x148], R8 ;  /* 0x0001480801007387 */ /* 0x000fe20000100800 */
[----:B------:R-:W-:Y:S01]  /*10b20*/  IMAD.MOV R6, RZ, RZ, -R6 ;  /* 0x000000ffff067224 */ /* 0x000fe200078e0a06 */
[----:B------:R-:W-:Y:S01]  /*10b30*/  ISETP.GE.AND P0, PT, R39, RZ, PT ;  /* 0x000000ff2700720c */ /* 0x000fe20003f06270 */
[----:B------:R-:W-:Y:S01]  /*10b40*/  @!P1 IMAD.IADD R11, R11, 0x1, -R0 ;  /* 0x000000010b0b9824 */ /* 0x000fe200078e0a00 */
[----:B------:R0:W-:Y:S01]  /*10b50*/  STL [R1+0x18c], R9 ;  /* 0x00018c0901007387 */ /* 0x0001e20000100800 */
[----:B------:R-:W-:Y:S02]  /*10b60*/  IMAD.MOV.U32 R15, RZ, RZ, R5 ;  /* 0x000000ffff0f7224 */ /* 0x000fe400078e0005 */
[----:B------:R-:W-:Y:S01]  /*10b70*/  IMAD R14, R0, R6, R14 ;  /* 0x00000006000e7224 */ /* 0x000fe200078e020e */
[----:B------:R-:W-:Y:S01]  /*10b80*/  IABS R6, R34 ;  /* 0x0000002200067213 */ /* 0x000fe20000000000 */
[----:B------:R-:W-:-:S02]  /*10b90*/  @!P3 IMAD.IADD R10, R10, 0x1, -R0 ;  /* 0x000000010a0ab824 */ /* 0x000fc400078e0a00 */
[----:B------:R-:W-:Y:S01]  /*10ba0*/  @!P4 IMAD.MOV R15, RZ, RZ, -R15 ;  /* 0x000000ffff0fc224 */ /* 0x000fe200078e0a0f */
[----:B0-----:R-:W-:Y:S02]  /*10bb0*/  IABS R9, R35 ;  /* 0x0000002300097213 */ /* 0x001fe40000000000 */
[----:B------:R-:W-:Y:S01]  /*10bc0*/  ISETP.GT.U32.AND P4, PT, R0, R11, PT ;  /* 0x0000000b0000720c */ /* 0x000fe20003f84070 */
[----:B------:R-:W-:Y:S01]  /*10bd0*/  IMAD.HI.U32 R5, R4, R6, RZ ;  /* 0x0000000604057227 */ /* 0x000fe200078e00ff */
[----:B------:R-:W-:-:S03]  /*10be0*/  ISETP.GT.U32.AND P3, PT, R0, R10, PT ;  /* 0x0000000a0000720c */ /* 0x000fc60003f64070 */
[----:B------:R-:W-:-:S04]  /*10bf0*/  IMAD.HI.U32 R8, R4, R9, RZ ;  /* 0x0000000904087227 */ /* 0x000fc800078e00ff */
[----:B------:R-:W-:Y:S02]  /*10c00*/  IMAD.MOV R8, RZ, RZ, -R8 ;  /* 0x000000ffff087224 */ /* 0x000fe400078e0a08 */
[----:B------:R-:W-:Y:S02]  /*10c10*/  IMAD.MOV R5, RZ, RZ, -R5 ;  /* 0x000000ffff057224 */ /* 0x000fe400078e0a05 */
[----:B------:R-:W-:Y:S01]  /*10c20*/  @!P0 IMAD.MOV R12, RZ, RZ, -R12 ;  /* 0x000000ffff0c8224 */ /* 0x000fe200078e0a0c */
[C---:B------:R-:W-:Y:S01]  /*10c30*/  ISETP.GT.U32.AND P0, PT, R0.reuse, R14, PT ;  /* 0x0000000e0000720c */ /* 0x040fe20003f04070 */
[C---:B------:R-:W-:Y:S02]  /*10c40*/  IMAD R9, R0.reuse, R8, R9 ;  /* 0x0000000800097224 */ /* 0x040fe400078e0209 */
[C---:B------:R-:W-:Y:S02]  /*10c50*/  IMAD R6, R0.reuse, R5, R6 ;  /* 0x0000000500067224 */ /* 0x040fe400078e0206 */
[--C-:B------:R-:W-:Y:S01]  /*10c60*/  @!P4 IMAD.IADD R11, R11, 0x1, -R0.reuse ;  /* 0x000000010b0bc824 */ /* 0x100fe200078e0a00 */
[----:B------:R-:W-:Y:S01]  /*10c70*/  ISETP.GT.U32.AND P4, PT, R0, R9, PT ;  /* 0x000000090000720c */ /* 0x000fe20003f84070 */
[----:B------:R-:W-:Y:S01]  /*10c80*/  @!P3 IMAD.IADD R10, R10, 0x1, -R0 ;  /* 0x000000010a0ab824 */ /* 0x000fe200078e0a00 */
[----:B------:R-:W-:-:S02]  /*10c90*/  ISETP.GT.U32.AND P3, PT, R0, R6, PT ;  /* 0x000000060000720c */ /* 0x000fc40003f64070 */
[----:B------:R-:W-:Y:S02]  /*10ca0*/  ISETP.GE.AND P5, PT, R38, RZ, PT ;  /* 0x000000ff2600720c */ /* 0x000fe40003fa6270 */
[----:B------:R-:W-:Y:S01]  /*10cb0*/  IABS R13, R32 ;  /* 0x00000020000d7213 */ /* 0x000fe20000000000 */
[----:B------:R-:W-:-:S04]  /*10cc0*/  @!P0 IMAD.IADD R14, R14, 0x1, -R0 ;  /* 0x000000010e0e8824 */ /* 0x000fc800078e0a00 */
[----:B------:R-:W-:Y:S01]  /*10cd0*/  IMAD.HI.U32 R5, R4, R13, RZ ;  /* 0x0000000d04057227 */ /* 0x000fe200078e00ff */
[----:B------:R-:W-:-:S03]  /*10ce0*/  IABS R8, R31 ;  /* 0x0000001f00087213 */ /* 0x000fc60000000000 */
[--C-:B------:R-:W-:Y:S01]  /*10cf0*/  @!P4 IMAD.IADD R9, R9, 0x1, -R0.reuse ;  /* 0x000000010909c824 */ /* 0x100fe200078e0a00 */
[----:B------:R-:W-:Y:S01]  /*10d00*/  ISETP.GT.U32.AND P4, PT, R0, R14, PT ;  /* 0x0000000e0000720c */ /* 0x000fe20003f84070 */
[----:B------:R-:W-:Y:S01]  /*10d10*/  IMAD.MOV R5, RZ, RZ, -R5 ;  /* 0x000000ffff057224 */ /* 0x000fe200078e0a05 */
[----:B------:R-:W-:Y:S01]  /*10d20*/  ISETP.GE.AND P6, PT, R37, RZ, PT ;  /* 0x000000ff2500720c */ /* 0x000fe20003fc6270 */
[----:B------:R-:W-:Y:S01]  /*10d30*/  @!P3 IMAD.IADD R6, R6, 0x1, -R0 ;  /* 0x000000010606b824 */ /* 0x000fe200078e0a00 */
[----:B------:R-:W-:Y:S01]  /*10d40*/  IABS R7, R33 ;  /* 0x0000002100077213 */ /* 0x000fe20000000000 */
[----:B------:R-:W-:Y:S01]  /*10d50*/  @!P5 IMAD.MOV R11, RZ, RZ, -R11 ;  /* 0x000000ffff0bd224 */ /* 0x000fe200078e0a0b */
[C---:B------:R-:W-:Y:S01]  /*10d60*/  ISETP.GT.U32.AND P5, PT, R0.reuse, R9, PT ;  /* 0x000000090000720c */ /* 0x040fe20003fa4070 */
[----:B------:R-:W-:Y:S01]  /*10d70*/  IMAD R13, R0, R5, R13 ;  /* 0x00000005000d7224 */ /* 0x000fe200078e020d */
[----:B------:R-:W-:Y:S01]  /*10d80*/  STL [R1+0x144], R15 ;  /* 0x0001440f01007387 */ /* 0x000fe20000100800 */
[----:B------:R-:W-:Y:S01]  /*10d90*/  IMAD.HI.U32 R5, R4, R8, RZ ;  /* 0x0000000804057227 */ /* 0x000fe200078e00ff */
[----:B------:R-:W-:-:S02]  /*10da0*/  ISETP.GT.U32.AND P3, PT, R0, R6, PT ;  /* 0x000000060000720c */ /* 0x000fc40003f64070 */
[----:B------:R0:W-:Y:S01]  /*10db0*/  STL [R1+0x140], R12 ;  /* 0x0001400c01007387 */ /* 0x0001e20000100800 */
[----:B------:R-:W-:Y:S02]  /*10dc0*/  IMAD.MOV R5, RZ, RZ, -R5 ;  /* 0x000000ffff057224 */ /* 0x000fe400078e0a05 */
[----:B------:R-:W-:Y:S02]  /*10dd0*/  @!P4 IMAD.IADD R14, R14, 0x1, -R0 ;  /* 0x000000010e0ec824 */ /* 0x000fe400078e0a00 */
[----:B0-----:R-:W-:Y:S01]  /*10de0*/  IMAD.HI.U32 R12, R4, R7, RZ ;  /* 0x00000007040c7227 */ /* 0x001fe200078e00ff */
[----:B------:R-:W-:-:S03]  /*10df0*/  ISETP.GT.U32.AND P4, PT, R0, R13, PT ;  /* 0x0000000d0000720c */ /* 0x000fc60003f84070 */
[----:B------:R-:W-:Y:S02]  /*10e00*/  IMAD.MOV R12, RZ, RZ, -R12 ;  /* 0x000000ffff0c7224 */ /* 0x000fe400078e0a0c */
[C---:B------:R-:W-:Y:S02]  /*10e10*/  IMAD R8, R0.reuse, R5, R8 ;  /* 0x0000000500087224 */ /* 0x040fe400078e0208 */
[C---:B------:R-:W-:Y:S01]  /*10e20*/  IMAD R7, R0.reuse, R12, R7 ;  /* 0x0000000c00077224 */ /* 0x040fe200078e0207 */
[----:B------:R-:W-:Y:S01]  /*10e30*/  IABS R12, R30 ;  /* 0x0000001e000c7213 */ /* 0x000fe20000000000 */
[----:B------:R-:W-:Y:S02]  /*10e40*/  @!P6 IMAD.MOV R10, RZ, RZ, -R10 ;  /* 0x000000ffff0ae224 */ /* 0x000fe400078e0a0a */
[--C-:B------:R-:W-:Y:S01]  /*10e50*/  @!P5 IMAD.IADD R9, R9, 0x1, -R0.reuse ;  /* 0x000000010909d824 */ /* 0x100fe200078e0a00 */
[----:B------:R-:W-:Y:S01]  /*10e60*/  ISETP.GT.U32.AND P5, PT, R0, R8, PT ;  /* 0x000000080000720c */ /* 0x000fe20003fa4070 */
[----:B------:R-:W-:Y:S01]  /*10e70*/  STL [R1+0x12c], R11 ;  /* 0x00012c0b01007387 */ /* 0x000fe20000100800 */
[----:B------:R-:W-:Y:S01]  /*10e80*/  @!P3 IMAD.IADD R6, R6, 0x1, -R0 ;  /* 0x000000010606b824 */ /* 0x000fe200078e0a00 */
[----:B------:R-:W-:-:S02]  /*10e90*/  ISETP.GE.AND P3, PT, R34, RZ, PT ;  /* 0x000000ff2200720c */ /* 0x000fc40003f66270 */
[----:B------:R0:W-:Y:S01]  /*10ea0*/  STL [R1+0x120], R10 ;  /* 0x0001200a01007387 */ /* 0x0001e20000100800 */
[----:B------:R-:W-:Y:S01]  /*10eb0*/  ISETP.GT.U32.AND P6, PT, R0, R7, PT ;  /* 0x000000070000720c */ /* 0x000fe20003fc4070 */
[----:B------:R-:W-:Y:S02]  /*10ec0*/  @!P4 IMAD.IADD R13, R13, 0x1, -R0 ;  /* 0x000000010d0dc824 */ /* 0x000fe400078e0a00 */
[----:B0-----:R-:W-:Y:S01]  /*10ed0*/  IMAD.HI.U32 R10, R4, R12, RZ ;  /* 0x0000000c040a7227 */ /* 0x001fe200078e00ff */
[----:B------:R-:W-:-:S03]  /*10ee0*/  IABS R11, R25 ;  /* 0x00000019000b7213 */ /* 0x000fc60000000000 */
[----:B------:R-:W-:Y:S01]  /*10ef0*/  IMAD.MOV R10, RZ, RZ, -R10 ;  /* 0x000000ffff0a7224 */ /* 0x000fe200078e0a0a */
[----:B------:R-:W-:Y:S01]  /*10f00*/  ISETP.GE.AND P1, PT, R36, RZ, PT ;  /* 0x000000ff2400720c */ /* 0x000fe20003f26270 */
[----:B------:R-:W-:Y:S02]  /*10f10*/  @!P5 IMAD.IADD R8, R8, 0x1, -R0 ;  /* 0x000000010808d824 */ /* 0x000fe400078e0a00 */
[----:B------:R-:W-:Y:S01]  /*10f20*/  IMAD R12, R0, R10, R12 ;  /* 0x0000000a000c7224 */ /* 0x000fe200078e020c */
[----:B------:R-:W-:Y:S01]  /*10f30*/  ISETP.GE.AND P0, PT, R35, RZ, PT ;  /* 0x000000ff2300720c */ /* 0x000fe20003f06270 */
[----:B------:R-:W-:Y:S01]  /*10f40*/  IMAD.HI.U32 R5, R4, R11, RZ ;  /* 0x0000000b04057227 */ /* 0x000fe200078e00ff */
[----:B------:R-:W-:-:S03]  /*10f50*/  ISETP.GT.U32.AND P5, PT, R0, R13, PT ;  /* 0x0000000d0000720c */ /* 0x000fc60003fa4070 */
[----:B------:R-:W-:Y:S01]  /*10f60*/  @!P3 IMAD.MOV R6, RZ, RZ, -R6 ;  /* 0x000000ffff06b224 */ /* 0x000fe200078e0a06 */
[----:B------:R-:W-:Y:S01]  /*10f70*/  ISETP.GT.U32.AND P3, PT, R0, R12, PT ;  /* 0x0000000c0000720c */ /* 0x000fe20003f64070 */
[----:B------:R-:W-:Y:S02]  /*10f80*/  @!P6 IMAD.IADD R7, R7, 0x1, -R0 ;  /* 0x000000010707e824 */ /* 0x000fe400078e0a00 */
[----:B------:R-:W-:-:S03]  /*10f90*/  IMAD.MOV R5, RZ, RZ, -R5 ;  /* 0x000000ffff057224 */ /* 0x000fc600078e0a05 */
[C---:B------:R-:W-:Y:S01]  /*10fa0*/  ISETP.GT.U32.AND P4, PT, R0.reuse, R7, PT ;  /* 0x000000070000720c */ /* 0x040fe20003f84070 */
[C---:B------:R-:W-:Y:S02]  /*10fb0*/  IMAD R11, R0.reuse, R5, R11 ;  /* 0x00000005000b7224 */ /* 0x040fe400078e020b */
[----:B------:R-:W-:Y:S01]  /*10fc0*/  @!P1 IMAD.MOV R14, RZ, RZ, -R14 ;  /* 0x000000ffff0e9224 */ /* 0x000fe200078e0a0e */
[----:B------:R-:W-:Y:S01]  /*10fd0*/  ISETP.GE.AND P6, PT, R33, RZ, PT ;  /* 0x000000ff2100720c */ /* 0x000fe20003fc6270 */
[----:B------:R-:W-:Y:S01]  /*10fe0*/  @!P0 IMAD.MOV R9, RZ, RZ, -R9 ;  /* 0x000000ffff098224 */ /* 0x000fe200078e0a09 */
[C---:B------:R-:W-:Y:S01]  /*10ff0*/  ISETP.GT.U32.AND P1, PT, R0.reuse, R8, PT ;  /* 0x000000080000720c */ /* 0x040fe20003f24070 */
[--C-:B------:R-:W-:Y:S01]  /*11000*/  @!P5 IMAD.IADD R13, R13, 0x1, -R0.reuse ;  /* 0x000000010d0dd824 */ /* 0x100fe200078e0a00 */
[----:B------:R-:W-:Y:S01]  /*11010*/  ISETP.GT.U32.AND P5, PT, R0, R11, PT ;  /* 0x0000000b0000720c */ /* 0x000fe20003fa4070 */
[----:B------:R-:W-:Y:S01]  /*11020*/  @!P3 IMAD.IADD R12, R12, 0x1, -R0 ;  /* 0x000000010c0cb824 */ /* 0x000fe200078e0a00 */
[----:B------:R-:W-:Y:S01]  /*11030*/  IABS R10, R24 ;  /* 0x00000018000a7213 */ /* 0x000fe20000000000 */
[----:B------:R-:W-:Y:S04]  /*11040*/  STL [R1+0x11c], R14 ;  /* 0x00011c0e01007387 */ /* 0x000fe80000100800 */
[----:B------:R-:W-:Y:S01]  /*11050*/  STL [R1+0x118], R9 ;  /* 0x0001180901007387 */ /* 0x000fe20000100800 */
[----:B------:R-:W-:-:S03]  /*11060*/  ISETP.GT.U32.AND P3, PT, R0, R12, PT ;  /* 0x0000000c0000720c */ /* 0x000fc60003f64070 */
[----:B------:R0:W-:Y:S01]  /*11070*/  STL [R1+0x104], R6 ;  /* 0x0001040601007387 */ /* 0x0001e20000100800 */
[--C-:B------:R-:W-:Y:S01]  /*11080*/  @!P4 IMAD.IADD R7, R7, 0x1, -R0.reuse ;  /* 0x000000010707c824 */ /* 0x100fe200078e0a00 */
[----:B------:R-:W-:Y:S01]  /*11090*/  IABS R5, R22 ;  /* 0x0000001600057213 */ /* 0x000fe20000000000 */
[----:B------:R-:W-:Y:S02]  /*110a0*/  @!P1 IMAD.IADD R8, R8, 0x1, -R0 ;  /* 0x0000000108089824 */ /* 0x000fe400078e0a00 */
[----:B0-----:R-:W-:Y:S01]  /*110b0*/  IMAD.HI.U32 R6, R4, R10, RZ ;  /* 0x0000000a04067227 */ /* 0x001fe200078e00ff */
[----:B------:R-:W-:-:S03]  /*110c0*/  ISETP.GE.AND P0, PT, R32, RZ, PT ;  /* 0x000000ff2000720c */ /* 0x000fc60003f06270 */
[----:B------:R-:W-:Y:S01]  /*110d0*/  IMAD.MOV R6, RZ, RZ, -R6 ;  /* 0x000000ffff067224 */ /* 0x000fe200078e0a06 */
[----:B------:R-:W-:Y:S01]  /*110e0*/  IABS R9, R23 ;  /* 0x0000001700097213 */ /* 0x000fe20000000000 */
[----:B------:R-:W-:Y:S01]  /*110f0*/  @!P6 IMAD.MOV R7, RZ, RZ, -R7 ;  /* 0x000000ffff07e224 */ /* 0x000fe200078e0a07 */
[----:B------:R-:W-:Y:S01]  /*11100*/  ISETP.GE.AND P1, PT, R30, RZ, PT ;  /* 0x000000ff1e00720c */ /* 0x000fe20003f26270 */
[----:B------:R-:W-:Y:S02]  /*11110*/  @!P5 IMAD.IADD R11, R11, 0x1, -R0 ;  /* 0x000000010b0bd824 */ /* 0x000fe400078e0a00 */
[----:B------:R-:W-:Y:S02]  /*11120*/  IMAD R10, R0, R6, R10 ;  /* 0x00000006000a7224 */ /* 0x000fe400078e020a */
[----:B------:R-:W-:Y:S01]  /*11130*/  IMAD.HI.U32 R6, R4, R5, RZ ;  /* 0x0000000504067227 */ /* 0x000fe200078e00ff */
[----:B------:R0:W-:Y:S01]  /*11140*/  STL [R1+0x100], R7 ;  /* 0x0001000701007387 */ /* 0x0001e20000100800 */
[----:B------:R-:W-:-:S02]  /*11150*/  ISETP.GT.U32.AND P5, PT, R0, R11, PT ;  /* 0x0000000b0000720c */ /* 0x000fc40003fa4070 */
[----:B------:R-:W-:Y:S02]  /*11160*/  IMAD.MOV R6, RZ, RZ, -R6 ;  /* 0x000000ffff067224 */ /* 0x000fe400078e0a06 */
[----:B------:R-:W-:Y:S02]  /*11170*/  @!P3 IMAD.IADD R12, R12, 0x1, -R0 ;  /* 0x000000010c0cb824 */ /* 0x000fe400078e0a00 */
[----:B0-----:R-:W-:-:S04]  /*11180*/  IMAD.HI.U32 R7, R4, R9, RZ ;  /* 0x0000000904077227 */ /* 0x001fc800078e00ff */
[----:B------:R-:W-:Y:S02]  /*11190*/  IMAD.MOV R7, RZ, RZ, -R7 ;  /* 0x000000ffff077224 */ /* 0x000fe400078e0a07 */
[C---:B------:R-:W-:Y:S02]  /*111a0*/  IMAD R5, R0.reuse, R6, R5 ;  /* 0x0000000600057224 */ /* 0x040fe400078e0205 */
[----:B------:R-:W-:Y:S01]  /*111b0*/  IMAD.MOV.U32 R15, RZ, RZ, R12 ;  /* 0x000000ffff0f7224 */ /* 0x000fe200078e000c */
[----:B------:R-:W-:Y:S01]  /*111c0*/  ISETP.GE.AND P4, PT, R31, RZ, PT ;  /* 0x000000ff1f00720c */ /* 0x000fe20003f86270 */
[----:B------:R-:W-:Y:S01]  /*111d0*/  @!P0 IMAD.MOV R13, RZ, RZ, -R13 ;  /* 0x000000ffff0d8224 */ /* 0x000fe200078e0a0d */
[C---:B------:R-:W-:Y:S01]  /*111e0*/  ISETP.GT.U32.AND P0, PT, R0.reuse, R10, PT ;  /* 0x0000000a0000720c */ /* 0x040fe20003f04070 */
[C---:B------:R-:W-:Y:S02]  /*111f0*/  IMAD R9, R0.reuse, R7, R9 ;  /* 0x0000000700097224 */ /* 0x040fe400078e0209 */
[----:B------:R-:W-:Y:S01]  /*11200*/  @!P1 IMAD.MOV R15, RZ, RZ, -R15 ;  /* 0x000000ffff0f9224 */ /* 0x000fe200078e0a0f */
[C---:B------:R-:W-:Y:S01]  /*11210*/  ISETP.GT.U32.AND P1, PT, R0.reuse, R5, PT ;  /* 0x000000050000720c */ /* 0x040fe20003f24070 */
[----:B------:R-:W-:Y:S01]  /*11220*/  @!P5 IMAD.IADD R11, R11, 0x1, -R0 ;  /* 0x000000010b0bd824 */ /* 0x000fe200078e0a00 */
[----:B------:R-:W-:-:S02]  /*11230*/  ISETP.GT.U32.AND P5, PT, R0, R9, PT ;  /* 0x000000090000720c */ /* 0x000fc40003fa4070 */
[----:B------:R-:W-:-:S03]  /*11240*/  IABS R6, R28 ;  /* 0x0000001c00067213 */ /* 0x000fc60000000000 */
[----:B------:R-:W-:Y:S02]  /*11250*/  @!P4 IMAD.MOV R8, RZ, RZ, -R8 ;  /* 0x000000ffff08c224 */ /* 0x000fe400078e0a08 */
[--C-:B------:R-:W-:Y:S01]  /*11260*/  @!P0 IMAD.IADD R10, R10, 0x1, -R0.reuse ;  /* 0x000000010a0a8824 */ /* 0x100fe200078e0a00 */
[----:B------:R-:W-:Y:S03]  /*11270*/  STL [R1+0xf4], R13 ;  /* 0x0000f40d01007387 */ /* 0x000fe60000100800 */
[--C-:B------:R-:W-:Y:S01]  /*11280*/  @!P1 IMAD.IADD R5, R5, 0x1, -R0.reuse ;  /* 0x0000000105059824 */ /* 0x100fe200078e0a00 */
[----:B------:R0:W-:Y:S01]  /*11290*/  STL [R1+0xe8], R8 ;  /* 0x0000e80801007387 */ /* 0x0001e20000100800 */
[C---:B------:R-:W-:Y:S01]  /*112a0*/  ISETP.GT.U32.AND P0, PT, R0.reuse, R10, PT ;  /* 0x0000000a0000720c */ /* 0x040fe20003f04070 */
[----:B------:R-:W-:Y:S02]  /*112b0*/  @!P5 IMAD.IADD R9, R9, 0x1, -R0 ;  /* 0x000000010909d824 */ /* 0x000fe400078e0a00 */
[----:B------:R-:W-:Y:S01]  /*112c0*/  IMAD.MOV.U32 R14, RZ, RZ, R11 ;  /* 0x000000ffff0e7224 */ /* 0x000fe200078e000b */
[----:B------:R-:W-:Y:S01]  /*112d0*/  ISETP.GT.U32.AND P1, PT, R0, R5, PT ;  /* 0x000000050000720c */ /* 0x000fe20003f24070 */
[----:B------:R-:W-:Y:S01]  /*112e0*/  IMAD.HI.U32 R11, R4, R6, RZ ;  /* 0x00000006040b7227 */ /* 0x000fe200078e00ff */
[----:B------:R-:W-:-:S02]  /*112f0*/  IABS R7, R29 ;  /* 0x0000001d00077213 */ /* 0x000fc40000000000 */
[----:B0-----:R-:W-:Y:S01]  /*11300*/  IABS R8, R21 ;  /* 0x0000001500087213 */ /* 0x001fe20000000000 */
[----:B------:R-:W-:Y:S01]  /*11310*/  IMAD.MOV R11, RZ, RZ, -R11 ;  /* 0x000000ffff0b7224 */ /* 0x000fe200078e0a0b */
[----:B------:R-:W-:-:S03]  /*11320*/  ISETP.GT.U32.AND P5, PT, R0, R9, PT ;  /* 0x000000090000720c */ /* 0x000fc60003fa4070 */
[----:B------:R-:W-:Y:S01]  /*11330*/  IMAD.HI.U32 R13, R4, R8, RZ ;  /* 0x00000008040d7227 */ /* 0x000fe200078e00ff */
[----:B------:R-:W-:-:S03]  /*11340*/  ISETP.GE.AND P4, PT, R24, RZ, PT ;  /* 0x000000ff1800720c */ /* 0x000fc60003f86270 */
[----:B------:R-:W-:Y:S01]  /*11350*/  IMAD.HI.U32 R12, R4, R7, RZ ;  /* 0x00000007040c7227 */ /* 0x000fe200078e00ff */
[----:B------:R-:W-:-:S03]  /*11360*/  ISETP.GE.AND P6, PT, R25, RZ, PT ;  /* 0x000000ff1900720c */ /* 0x000fc60003fc6270 */
[----:B------:R-:W-:Y:S02]  /*11370*/  IMAD.MOV R13, RZ, RZ, -R13 ;  /* 0x000000ffff0d7224 */ /* 0x000fe400078e0a0d */
[----:B------:R-:W-:Y:S02]  /*11380*/  IMAD R6, R0, R11, R6 ;  /* 0x0000000b00067224 */ /* 0x000fe400078e0206 */
[----:B------:R-:W-:Y:S02]  /*11390*/  IMAD.MOV R12, RZ, RZ, -R12 ;  /* 0x000000ffff0c7224 */ /* 0x000fe400078e0a0c */
[----:B------:R-:W-:Y:S02]  /*113a0*/  @!P0 IMAD.IADD R10, R10, 0x1, -R0 ;  /* 0x000000010a0a8824 */ /* 0x000fe400078e0a00 */
[C---:B------:R-:W-:Y:S02]  /*113b0*/  IMAD R8, R0.reuse, R13, R8 ;  /* 0x0000000d00087224 */ /* 0x040fe400078e0208 */
[----:B------:R-:W-:Y:S01]  /*113c0*/  @!P1 IMAD.IADD R5, R5, 0x1, -R0 ;  /* 0x0000000105059824 */ /* 0x000fe200078e0a00 */
[C---:B------:R-:W-:Y:S01]  /*113d0*/  ISETP.GT.U32.AND P1, PT, R0.reuse, R6, PT ;  /* 0x000000060000720c */ /* 0x040fe20003f24070 */
[----:B------:R0:W-:Y:S01]  /*113e0*/  STL [R1+0xe4], R15 ;  /* 0x0000e40f01007387 */ /* 0x0001e20000100800 */
[----:B------:R-:W-:-:S02]  /*113f0*/  IMAD R7, R0, R12, R7 ;  /* 0x0000000c00077224 */ /* 0x000fc400078e0207 */
[----:B------:R-:W-:Y:S01]  /*11400*/  @!P5 IMAD.IADD R9, R9, 0x1, -R0 ;  /* 0x000000010909d824 */ /* 0x000fe200078e0a00 */
[----:B------:R-:W-:Y:S01]  /*11410*/  ISETP.GT.U32.AND P5, PT, R0, R8, PT ;  /* 0x000000080000720c */ /* 0x000fe20003fa4070 */
[----:B0-----:R-:W-:-:S04]  /*11420*/  IMAD.MOV.U32 R15, RZ, RZ, R10 ;  /* 0x000000ffff0f7224 */ /* 0x001fc800078e000a */
[----:B------:R-:W-:Y:S01]  /*11430*/  @!P4 IMAD.MOV R15, RZ, RZ, -R15 ;  /* 0x000000ffff0fc224 */ /* 0x000fe200078e0a0f */
[----:B------:R-:W-:Y:S01]  /*11440*/  ISETP.GT.U32.AND P4, PT, R0, R7, PT ;  /* 0x000000070000720c */ /* 0x000fe20003f84070 */
[----:B------:R-:W-:Y:S01]  /*11450*/  @!P6 IMAD.MOV R14, RZ, RZ, -R14 ;  /* 0x000000ffff0ee224 */ /* 0x000fe200078e0a0e */
[----:B------:R-:W-:Y:S01]  /*11460*/  ISETP.GE.AND P6, PT, R22, RZ, PT ;  /* 0x000000ff1600720c */ /* 0x000fe20003fc6270 */
[----:B------:R-:W-:Y:S01]  /*11470*/  @!P1 IMAD.IADD R6, R6, 0x1, -R0 ;  /* 0x0000000106069824 */ /* 0x000fe200078e0a00 */
[----:B---3--:R-:W-:-:S03]  /*11480*/  IABS R25, R18 ;  /* 0x0000001200197213 */ /* 0x008fc60000000000 */
[----:B------:R-:W-:Y:S01]  /*11490*/  @!P5 IMAD.IADD R8, R8, 0x1, -R0 ;  /* 0x000000010808d824 */ /* 0x000fe200078e0a00 */
[----:B------:R-:W-:Y:S01]  /*114a0*/  IABS R61, R20 ;  /* 0x00000014003d7213 */ /* 0x000fe20000000000 */
[----:B------:R-:W-:Y:S01]  /*114b0*/  IMAD.MOV.U32 R11, RZ, RZ, R5 ;  /* 0x000000ffff0b7224 */ /* 0x000fe200078e0005 */
[----:B------:R-:W-:Y:S01]  /*114c0*/  ISETP.GT.U32.AND P1, PT, R0, R6, PT ;  /* 0x000000060000720c */ /* 0x000fe20003f24070 */
[----:B------:R-:W-:Y:S01]  /*114d0*/  IMAD.HI.U32 R5, R4, R25, RZ ;  /* 0x0000001904057227 */ /* 0x000fe200078e00ff */
[----:B------:R-:W-:-:S03]  /*114e0*/  IABS R24, R19 ;  /* 0x0000001300187213 */ /* 0x000fc60000000000 */
[----:B------:R-:W-:Y:S01]  /*114f0*/  @!P4 IMAD.IADD R7, R7, 0x1, -R0 ;  /* 0x000000010707c824 */ /* 0x000fe200078e0a00 */
[----:B------:R-:W-:Y:S01]  /*11500*/  ISETP.GE.AND P3, PT, R23, RZ, PT ;  /* 0x000000ff1700720c */ /* 0x000fe20003f66270 */
[----:B------:R-:W-:Y:S01]  /*11510*/  IMAD.HI.U32 R10, R4, R61, RZ ;  /* 0x0000003d040a7227 */ /* 0x000fe200078e00ff */
[C---:B------:R-:W-:Y:S01]  /*11520*/  ISETP.GT.U32.AND P4, PT, R0.reuse, R8, PT ;  /* 0x000000080000720c */ /* 0x040fe20003f84070 */
[----:B------:R0:W-:Y:S02]  /*11530*/  STL [R1+0xe0], R14 ;  /* 0x0000e00e01007387 */ /* 0x0001e40000100800 */
[----:B------:R-:W-:Y:S02]  /*11540*/  IMAD.MOV R5, RZ, RZ, -R5 ;  /* 0x000000ffff057224 */ /* 0x000fe400078e0a05 */
[----:B------:R-:W-:Y:S01]  /*11550*/  @!P6 IMAD.MOV R11, RZ, RZ, -R11 ;  /* 0x000000ffff0be224 */ /* 0x000fe200078e0a0b */
[----:B------:R-:W-:Y:S01]  /*11560*/  ISETP.GT.U32.AND P6, PT, R0, R7, PT ;  /* 0x000000070000720c */ /* 0x000fe20003fc4070 */
[----:B------:R-:W-:-:S02]  /*11570*/  IMAD.MOV R10, RZ, RZ, -R10 ;  /* 0x000000ffff0a7224 */ /* 0x000fc400078e0a0a */
[----:B------:R-:W-:Y:S02]  /*11580*/  IMAD R25, R0, R5, R25 ;  /* 0x0000000500197224 */ /* 0x000fe400078e0219 */
[----:B0-----:R-:W-:Y:S02]  /*11590*/  IMAD.MOV.U32 R14, RZ, RZ, R9 ;  /* 0x000000ffff0e7224 */ /* 0x001fe400078e0009 */
[----:B------:R-:W-:-:S04]  /*115a0*/  IMAD.HI.U32 R9, R4, R24, RZ ;  /* 0x0000001804097227 */ /* 0x000fc800078e00ff */
[----:B------:R-:W-:Y:S02]  /*115b0*/  IMAD.MOV R9, RZ, RZ, -R9 ;  /* 0x000000ffff097224 */ /* 0x000fe400078e0a09 */
[----:B------:R-:W-:Y:S02]  /*115c0*/  IMAD R61, R0, R10, R61 ;  /* 0x0000000a003d7224 */ /* 0x000fe400078e023d */
[----:B------:R-:W-:Y:S01]  /*115d0*/  @!P1 IMAD.IADD R6, R6, 0x1, -R0 ;  /* 0x0000000106069824 */ /* 0x000fe200078e0a00 */
[C---:B------:R-:W-:Y:S01]  /*115e0*/  ISETP.GT.U32.AND P1, PT, R0.reuse, R25, PT ;  /* 0x000000190000720c */ /* 0x040fe20003f24070 */
[----:B------:R-:W-:Y:S01]  /*115f0*/  IMAD R24, R0, R9, R24 ;  /* 0x0000000900187224 */ /* 0x000fe200078e0218 */
[----:B------:R-:W-:Y:S01]  /*11600*/  ISETP.GE.AND P0, PT, R21, RZ, PT ;  /* 0x000000ff1500720c */ /* 0x000fe20003f06270 */
[----:B------:R-:W-:Y:S01]  /*11610*/  @!P3 IMAD.MOV R14, RZ, RZ, -R14 ;  /* 0x000000ffff0eb224 */ /* 0x000fe200078e0a0e */
[----:B------:R-:W-:Y:S01]  /*11620*/  ISETP.GE.AND P5, PT, R28, RZ, PT ;  /* 0x000000ff1c00720c */ /* 0x000fe20003fa6270 */
[----:B------:R-:W-:Y:S01]  /*11630*/  @!P4 IMAD.IADD R8, R8, 0x1, -R0 ;  /* 0x000000010808c824 */ /* 0x000fe200078e0a00 */
[----:B------:R-:W-:-:S02]  /*11640*/  ISETP.GE.AND P3, PT, R29, RZ, PT ;  /* 0x000000ff1d00720c */ /* 0x000fc40003f66270 */
[----:B------:R-:W-:Y:S02]  /*11650*/  IABS R28, R17 ;  /* 0x00000011001c7213 */ /* 0x000fe40000000000 */
[C---:B------:R-:W-:Y:S01]  /*11660*/  ISETP.GT.U32.AND P4, PT, R0.reuse, R61, PT ;  /* 0x0000003d0000720c */ /* 0x040fe20003f84070 */
[----:B------:R-:W-:Y:S01]  /*11670*/  @!P6 IMAD.IADD R7, R7, 0x1, -R0 ;  /* 0x000000010707e824 */ /* 0x000fe200078e0a00 */
[----:B------:R-:W-:Y:S02]  /*11680*/  IABS R29, R50 ;  /* 0x00000032001d7213 */ /* 0x000fe40000000000 */
[----:B------:R-:W-:Y:S01]  /*11690*/  ISETP.GT.U32.AND P6, PT, R0, R24, PT ;  /* 0x000000180000720c */ /* 0x000fe20003fc4070 */
[----:B------:R-:W-:-:S04]  /*116a0*/  IMAD.HI.U32 R9, R4, R28, RZ ;  /* 0x0000001c04097227 */ /* 0x000fc800078e00ff */
[----:B------:R-:W-:Y:S01]  /*116b0*/  IMAD.HI.U32 R5, R4, R29, RZ ;  /* 0x0000001d04057227 */ /* 0x000fe200078e00ff */
[----:B------:R-:W-:-:S03]  /*116c0*/  IABS R33, R48 ;  /* 0x0000003000217213 */ /* 0x000fc60000000000 */
[----:B------:R-:W-:Y:S02]  /*116d0*/  IMAD.MOV R9, RZ, RZ, -R9 ;  /* 0x000000ffff097224 */ /* 0x000fe400078e0a09 */
[----:B------:R-:W-:Y:S02]  /*116e0*/  @!P1 IMAD.IADD R25, R25, 0x1, -R0 ;  /* 0x0000000119199824 */ /* 0x000fe400078e0a00 */
[----:B------:R-:W-:Y:S02]  /*116f0*/  IMAD.MOV R5, RZ, RZ, -R5 ;  /* 0x000000ffff057224 */ /* 0x000fe400078e0a05 */
[----:B------:R-:W-:Y:S01]  /*11700*/  @!P0 IMAD.MOV R8, RZ, RZ, -R8 ;  /* 0x000000ffff088224 */ /* 0x000fe200078e0a08 */
[----:B------:R-:W-:Y:S01]  /*11710*/  STL [R1+0xc8], R15 ;  /* 0x0000c80f01007387 */ /* 0x000fe20000100800 */
[----:B------:R-:W-:Y:S01]  /*11720*/  @!P4 IMAD.IADD R61, R61, 0x1, -R0 ;  /* 0x000000013d3dc824 */ /* 0x000fe200078e0a00 */
[C---:B------:R-:W-:Y:S01]  /*11730*/  ISETP.GT.U32.AND P0, PT, R0.reuse, R25, PT ;  /* 0x000000190000720c */ /* 0x040fe20003f04070 */
[C---:B------:R-:W-:Y:S01]  /*11740*/  IMAD R28, R0.reuse, R9, R28 ;  /* 0x00000009001c7224 */ /* 0x040fe200078e021c */
[----:B------:R-:W-:Y:S01]  /*11750*/  STL [R1+0xc4], R14 ;  /* 0x0000c40e01007387 */ /* 0x000fe20000100800 */
[----:B------:R-:W-:-:S02]  /*11760*/  IMAD R29, R0, R5, R29 ;  /* 0x00000005001d7224 */ /* 0x000fc400078e021d */
[----:B------:R-:W-:Y:S01]  /*11770*/  IMAD.HI.U32 R5, R4, R33, RZ ;  /* 0x0000002104057227 */ /* 0x000fe200078e00ff */
[----:B------:R-:W-:Y:S03]  /*11780*/  STL [R1+0xc0], R11 ;  /* 0x0000c00b01007387 */ /* 0x000fe60000100800 */
[----:B------:R-:W-:Y:S01]  /*11790*/  @!P6 IMAD.IADD R24, R24, 0x1, -R0 ;  /* 0x000000011818e824 */ /* 0x000fe200078e0a00 */
[----:B------:R0:W-:Y:S01]  /*117a0*/  STL [R1+0x8], R8 ;  /* 0x0000080801007387 */ /* 0x0001e20000100800 */
[----:B------:R-:W-:Y:S01]  /*117b0*/  @!P3 IMAD.MOV R7, RZ, RZ, -R7 ;  /* 0x000000ffff07b224 */ /* 0x000fe200078e0a07 */
[C---:B------:R-:W-:Y:S02]  /*117c0*/  ISETP.GT.U32.AND P6, PT, R0.reuse, R61, PT ;  /* 0x0000003d0000720c */ /* 0x040fe40003fc4070 */
[C---:B------:R-:W-:Y:S02]  /*117d0*/  ISETP.GT.U32.AND P3, PT, R0.reuse, R28, PT ;  /* 0x0000001c0000720c */ /* 0x040fe40003f64070 */
[----:B------:R-:W-:Y:S01]  /*117e0*/  ISETP.GT.U32.AND P1, PT, R0, R24, PT ;  /* 0x000000180000720c */ /* 0x000fe20003f24070 */
[----:B0-----:R-:W-:-:S02]  /*117f0*/  IMAD.MOV.U32 R8, RZ, RZ, R6 ;  /* 0x000000ffff087224 */ /* 0x001fc400078e0006 */
[----:B------:R-:W-:Y:S01]  /*11800*/  IMAD.MOV R6, RZ, RZ, -R5 ;  /* 0x000000ffff067224 */ /* 0x000fe200078e0a05 */
[----:B------:R-:W-:-:S03]  /*11810*/  ISETP.GE.AND P4, PT, R20, RZ, PT ;  /* 0x000000ff1400720c */ /* 0x000fc60003f86270 */
[C---:B------:R-:W-:Y:S02]  /*11820*/  IMAD R33, R0.reuse, R6, R33 ;  /* 0x0000000600217224 */ /* 0x040fe400078e0221 */
[----:B------:R-:W-:Y:S01]  /*11830*/  @!P5 IMAD.MOV R8, RZ, RZ, -R8 ;  /* 0x000000ffff08d224 */ /* 0x000fe200078e0a08 */
[C---:B------:R-:W-:Y:S01]  /*11840*/  ISETP.GT.U32.AND P5, PT, R0.reuse, R29, PT ;  /* 0x0000001d0000720c */ /* 0x040fe20003fa4070 */
[--C-:B------:R-:W-:Y:S01]  /*11850*/  @!P0 IMAD.IADD R25, R25, 0x1, -R0.reuse ;  /* 0x0000000119198824 */ /* 0x100fe200078e0a00 */
[----:B------:R-:W-:Y:S01]  /*11860*/  ISETP.GT.U32.AND P0, PT, R0, R33, PT ;  /* 0x000000210000720c */ /* 0x000fe20003f04070 */
[--C-:B------:R-:W-:Y:S02]  /*11870*/  @!P6 IMAD.IADD R61, R61, 0x1, -R0.reuse ;  /* 0x000000013d3de824 */ /* 0x100fe400078e0a00 */
[--C-:B------:R-:W-:Y:S02]  /*11880*/  @!P3 IMAD.IADD R28, R28, 0x1, -R0.reuse ;  /* 0x000000011c1cb824 */ /* 0x100fe400078e0a00 */
[----:B------:R-:W-:Y:S01]  /*11890*/  @!P1 IMAD.IADD R24, R24, 0x1, -R0 ;  /* 0x0000000118189824 */ /* 0x000fe200078e0a00 */
[----:B------:R-:W-:Y:S01]  /*118a0*/  ISETP.GE.AND P1, PT, R18, RZ, PT ;  /* 0x000000ff1200720c */ /* 0x000fe20003f26270 */
[----:B------:R-:W-:Y:S01]  /*118b0*/  @!P4 IMAD.MOV R61, RZ, RZ, -R61 ;  /* 0x000000ffff3dc224 */ /* 0x000fe200078e0a3d */
[----:B------:R-:W-:-:S03]  /*118c0*/  ISETP.GT.U32.AND P4, PT, R0, R28, PT ;  /* 0x0000001c0000720c */ /* 0x000fc60003f84070 */
[--C-:B------:R-:W-:Y:S02]  /*118d0*/  @!P5 IMAD.IADD R29, R29, 0x1, -R0.reuse ;  /* 0x000000011d1dd824 */ /* 0x100fe400078e0a00 */
[--C-:B------:R-:W-:Y:S01]  /*118e0*/  @!P0 IMAD.IADD R33, R33, 0x1, -R0.reuse ;  /* 0x0000000121218824 */ /* 0x100fe200078e0a00 */
[----:B------:R-:W-:Y:S02]  /*118f0*/  ISETP.GE.AND P6, PT, R19, RZ, PT ;  /* 0x000000ff1300720c */ /* 0x000fe40003fc6270 */
[C---:B------:R-:W-:Y:S02]  /*11900*/  ISETP.GT.U32.AND P5, PT, R0.reuse, R29, PT ;  /* 0x0000001d0000720c */ /* 0x040fe40003fa4070 */
[----:B------:R-:W-:Y:S01]  /*11910*/  ISETP.GT.U32.AND P0, PT, R0, R33, PT ;  /* 0x000000210000720c */ /* 0x000fe20003f04070 */
[----:B------:R-:W-:Y:S01]  /*11920*/  @!P1 IMAD.MOV R25, RZ, RZ, -R25 ;  /* 0x000000ffff199224 */ /* 0x000fe200078e0a19 */
[----:B------:R-:W-:Y:S01]  /*11930*/  ISETP.GE.AND P3, PT, R17, RZ, PT ;  /* 0x000000ff1100720c */ /* 0x000fe20003f66270 */
[----:B------:R-:W-:Y:S01]  /*11940*/  @!P4 IMAD.IADD R28, R28, 0x1, -R0 ;  /* 0x000000011c1cc824 */ /* 0x000fe200078e0a00 */
[----:B------:R-:W-:-:S02]  /*11950*/  ISETP.GE.AND P1, PT, R50, RZ, PT ;  /* 0x000000ff3200720c */ /* 0x000fc40003f26270 */
[----:B------:R-:W-:Y:S01]  /*11960*/  ISETP.GE.AND P4, PT, R48, RZ, PT ;  /* 0x000000ff3000720c */ /* 0x000fe20003f86270 */
[----:B------:R0:W-:Y:S02]  /*11970*/  STL [R1+0x4], R7 ;  /* 0x0000040701007387 */ /* 0x0001e40000100800 */
[----:B------:R-:W-:Y:S02]  /*11980*/  @!P6 IMAD.MOV R24, RZ, RZ, -R24 ;  /* 0x000000ffff18e224 */ /* 0x000fe400078e0a18 */
[--C-:B------:R-:W-:Y:S02]  /*11990*/  @!P5 IMAD.IADD R29, R29, 0x1, -R0.reuse ;  /* 0x000000011d1dd824 */ /* 0x100fe400078e0a00 */
[----:B------:R-:W-:Y:S01]  /*119a0*/  @!P0 IMAD.IADD R33, R33, 0x1, -R0 ;  /* 0x0000000121218824 */ /* 0x000fe200078e0a00 */
[----:B------:R-:W-:Y:S01]  /*119b0*/  STL [R1], R8 ;  /* 0x0000000801007387 */ /* 0x000fe20000100800 */
[----:B------:R-:W-:Y:S02]  /*119c0*/  @!P3 IMAD.MOV R28, RZ, RZ, -R28 ;  /* 0x000000ffff1cb224 */ /* 0x000fe400078e0a1c */
[----:B------:R-:W-:Y:S01]  /*119d0*/  @!P1 IMAD.MOV R29, RZ, RZ, -R29 ;  /* 0x000000ffff1d9224 */ /* 0x000fe200078e0a1d */
[----:B------:R-:W-:Y:S01]  /*119e0*/  STL [R1+0x583c], R61 ;  /* 0x00583c3d01007387 */ /* 0x000fe20000100800 */
[----:B------:R-:W-:-:S03]  /*119f0*/  @!P4 IMAD.MOV R33, RZ, RZ, -R33 ;  /* 0x000000ffff21c224 */ /* 0x000fc600078e0a21 */
[----:B------:R-:W-:Y:S01]  /*11a00*/  STL [R1+0x5840], R24 ;  /* 0x0058401801007387 */ /* 0x000fe20000100800 */
[----:B------:R-:W-:-:S03]  /*11a10*/  IMAD.MOV.U32 R18, RZ, RZ, R54 ;  /* 0x000000ffff127224 */ /* 0x000fc600078e0036 */
[----:B------:R-:W-:Y:S04]  /*11a20*/  STL [R1+0x5844], R25 ;  /* 0x0058441901007387 */ /* 0x000fe80000100800 */
[----:B------:R-:W-:Y:S04]  /*11a30*/  STL [R1+0x5848], R28 ;  /* 0x0058481c01007387 */ /* 0x000fe80000100800 */
[----:B------:R-:W-:Y:S04]  /*11a40*/  STL [R1+0x584c], R29 ;  /* 0x00584c1d01007387 */ /* 0x000fe80000100800 */
[----:B------:R-:W-:Y:S04]  /*11a50*/  STL [R1+0x5850], R33 ;  /* 0x0058502101007387 */ /* 0x000fe80000100800 */
[----:B------:R-:W2:Y:S04]  /*11a60*/  LDL.LU R54, [R1+0x4d8] ;  /* 0x0004d80001367983 */ /* 0x000ea80000300800 */
[----:B------:R-:W3:Y:S01]  /*11a70*/  LDL.LU R17, [R1+0x4dc] ;  /* 0x0004dc0001117983 */ /* 0x000ee20000300800 */
[----:B------:R-:W-:-:S05]  /*11a80*/  IABS R35, R49 ;  /* 0x0000003100237213 */ /* 0x000fca0000000000 */
[----:B------:R-:W-:-:S04]  /*11a90*/  IMAD.HI.U32 R5, R4, R35, RZ ;  /* 0x0000002304057227 */ /* 0x000fc800078e00ff */
[----:B------:R-:W-:-:S04]  /*11aa0*/  IMAD.MOV R5, RZ, RZ, -R5 ;  /* 0x000000ffff057224 */ /* 0x000fc800078e0a05 */
[C---:B------:R-:W-:Y:S01]  /*11ab0*/  IMAD R35, R0.reuse, R5, R35 ;  /* 0x0000000500237224 */ /* 0x040fe200078e0223 */
[----:B------:R-:W-:Y:S01]  /*11ac0*/  ISETP.GE.AND P5, PT, R49, RZ, PT ;  /* 0x000000ff3100720c */ /* 0x000fe20003fa6270 */
[----:B------:R-:W-:Y:S01]  /*11ad0*/  IMAD.MOV.U32 R20, RZ, RZ, R27 ;  /* 0x000000ffff147224 */ /* 0x000fe200078e001b */
[----:B------:R-:W4:Y:S02]  /*11ae0*/  LDL.LU R49, [R1+0x4e0] ;  /* 0x0004e00001317983 */ /* 0x000f240000300800 */
[----:B------:R-:W-:Y:S02]  /*11af0*/  ISETP.GT.U32.AND P6, PT, R0, R35, PT ;  /* 0x000000230000720c */ /* 0x000fe40003fc4070 */
[----:B------:R-:W5:Y:S11]  /*11b00*/  LDL.LU R27, [R1+0x4e4] ;  /* 0x0004e400011b7983 */ /* 0x000f760000300800 */
[----:B------:R-:W-:-:S05]  /*11b10*/  @!P6 IMAD.IADD R35, R35, 0x1, -R0 ;  /* 0x000000012323e824 */ /* 0x000fca00078e0a00 */
[----:B------:R-:W-:Y:S01]  /*11b20*/  ISETP.GT.U32.AND P3, PT, R0, R35, PT ;  /* 0x000000230000720c */ /* 0x000fe20003f64070 */
[----:B------:R-:W-:Y:S01]  /*11b30*/  IMAD.MOV.U32 R19, RZ, RZ, R47 ;  /* 0x000000ffff137224 */ /* 0x000fe200078e002f */
[----:B------:R-:W-:-:S11]  /*11b40*/  IABS R47, R55 ;  /* 0x00000037002f7213 */ /* 0x000fd60000000000 */
[----:B------:R-:W-:Y:S01]  /*11b50*/  @!P3 IMAD.IADD R35, R35, 0x1, -R0 ;  /* 0x000000012323b824 */ /* 0x000fe200078e0a00 */
[----:B------:R-:W-:Y:S01]  /*11b60*/  ISETP.GE.AND P3, PT, R55, RZ, PT ;  /* 0x000000ff3700720c */ /* 0x000fe20003f66270 */
[----:B------:R-:W-:Y:S02]  /*11b70*/  IMAD.MOV.U32 R55, RZ, RZ, R53 ;  /* 0x000000ffff377224 */ /* 0x000fe400078e0035 */
[----:B------:R-:W4:Y:S01]  /*11b80*/  LDL.LU R53, [R1+0x4e8] ;  /* 0x0004e80001357983 */ /* 0x000f220000300800 */
[----:B------:R-:W-:-:S05]  /*11b90*/  IABS R38, R52 ;  /* 0x0000003400267213 */ /* 0x000fca0000000000 */
[----:B------:R-:W-:Y:S01]  /*11ba0*/  IMAD.HI.U32 R5, R4, R38, RZ ;  /* 0x0000002604057227 */ /* 0x000fe200078e00ff */
[----:B------:R-:W-:-:S03]  /*11bb0*/  IABS R41, R26 ;  /* 0x0000001a00297213 */ /* 0x000fc60000000000 */
[----:B------:R-:W-:-:S04]  /*11bc0*/  IMAD.MOV R5, RZ, RZ, -R5 ;  /* 0x000000ffff057224 */ /* 0x000fc800078e0a05 */
[----:B------:R-:W-:Y:S02]  /*11bd0*/  IMAD R38, R0, R5, R38 ;  /* 0x0000000500267224 */ /* 0x000fe400078e0226 */
[----:B------:R-:W-:-:S04]  /*11be0*/  IMAD.HI.U32 R5, R4, R41, RZ ;  /* 0x0000002904057227 */ /* 0x000fc800078e00ff */
[----:B------:R-:W-:Y:S01]  /*11bf0*/  IMAD.MOV R5, RZ, RZ, -R5 ;  /* 0x000000ffff057224 */ /* 0x000fe200078e0a05 */
[----:B------:R-:W-:-:S03]  /*11c00*/  ISETP.GT.U32.AND P1, PT, R0, R38, PT ;  /* 0x000000260000720c */ /* 0x000fc60003f24070 */
[----:B------:R-:W-:Y:S02]  /*11c10*/  IMAD R41, R0, R5, R41 ;  /* 0x0000000500297224 */ /* 0x000fe400078e0229 */
[----:B------:R-:W-:Y:S02]  /*11c20*/  @!P5 IMAD.MOV R35, RZ, RZ, -R35 ;  /* 0x000000ffff23d224 */ /* 0x000fe400078e0a23 */
[----:B------:R-:W-:Y:S01]  /*11c30*/  IMAD.HI.U32 R5, R4, R47, RZ ;  /* 0x0000002f04057227 */ /* 0x000fe200078e00ff */
[----:B------:R-:W-:-:S03]  /*11c40*/  ISETP.GT.U32.AND P5, PT, R0, R41, PT ;  /* 0x000000290000720c */ /* 0x000fc60003fa4070 */
[----:B------:R-:W-:Y:S02]  /*11c50*/  IMAD.MOV R5, RZ, RZ, -R5 ;  /* 0x000000ffff057224 */ /* 0x000fe400078e0a05 */
[----:B------:R-:W-:Y:S02]  /*11c60*/  @!P1 IMAD.IADD R38, R38, 0x1, -R0 ;  /* 0x0000000126269824 */ /* 0x000fe400078e0a00 */
[C---:B------:R-:W-:Y:S01]  /*11c70*/  IMAD R47, R0.reuse, R5, R47 ;  /* 0x00000005002f7224 */ /* 0x040fe200078e022f */
[----:B------:R-:W-:Y:S02]  /*11c80*/  IABS R44, R51 ;  /* 0x00000033002c7213 */ /* 0x000fe40000000000 */
[----:B------:R-:W-:-:S03]  /*11c90*/  ISETP.GT.U32.AND P1, PT, R0, R38, PT ;  /* 0x000000260000720c */ /* 0x000fc60003f24070 */
[----:B------:R-:W-:Y:S01]  /*11ca0*/  @!P5 IMAD.IADD R41, R41, 0x1, -R0 ;  /* 0x000000012929d824 */ /* 0x000fe200078e0a00 */
[----:B------:R-:W-:Y:S01]  /*11cb0*/  ISETP.GT.U32.AND P5, PT, R0, R47, PT ;  /* 0x0000002f0000720c */ /* 0x000fe20003fa4070 */
[----:B------:R-:W-:Y:S01]  /*11cc0*/  IMAD.HI.U32 R6, R4, R44, RZ ;  /* 0x0000002c04067227 */ /* 0x000fe200078e00ff */
[----:B------:R-:W-:Y:S02]  /*11cd0*/  ISETP.GE.AND P6, PT, R52, RZ, PT ;  /* 0x000000ff3400720c */ /* 0x000fe40003fc6270 */
[----:B------:R-:W-:Y:S01]  /*11ce0*/  IABS R52, R20 ;  /* 0x0000001400347213 */ /* 0x000fe20000000000 */
[----:B------:R-:W-:Y:S01]  /*11cf0*/  IMAD.MOV R6, RZ, RZ, -R6 ;  /* 0x000000ffff067224 */ /* 0x000fe200078e0a06 */
[----:B------:R-:W-:-:S03]  /*11d00*/  IABS R57, R19 ;  /* 0x0000001300397213 */ /* 0x000fc60000000000 */
[----:B------:R-:W-:Y:S01]  /*11d10*/  IMAD R44, R0, R6, R44 ;  /* 0x00000006002c7224 */ /* 0x000fe200078e022c */
[----:B------:R-:W-:Y:S01]  /*11d20*/  IABS R50, R46 ;  /* 0x0000002e00327213 */ /* 0x000fe20000000000 */
[----:B------:R-:W-:-:S04]  /*11d30*/  IMAD.HI.U32 R6, R4, R52, RZ ;  /* 0x0000003404067227 */ /* 0x000fc800078e00ff */
[--C-:B------:R-:W-:Y:S02]  /*11d40*/  @!P5 IMAD.IADD R47, R47, 0x1, -R0.reuse ;  /* 0x000000012f2fd824 */ /* 0x100fe400078e0a00 */
[----:B------:R-:W-:Y:S01]  /*11d50*/  @!P1 IMAD.IADD R38, R38, 0x1, -R0 ;  /* 0x0000000126269824 */ /* 0x000fe200078e0a00 */
[C---:B------:R-:W-:Y:S01]  /*11d60*/  ISETP.GT.U32.AND P1, PT, R0.reuse, R44, PT ;  /* 0x0000002c0000720c */ /* 0x040fe20003f24070 */
[----:B------:R-:W-:Y:S01]  /*11d70*/  IMAD.MOV R6, RZ, RZ, -R6 ;  /* 0x000000ffff067224 */ /* 0x000fe200078e0a06 */
[C---:B------:R-:W-:Y:S01]  /*11d80*/  ISETP.GT.U32.AND P5, PT, R0.reuse, R47, PT ;  /* 0x0000002f0000720c */ /* 0x040fe20003fa4070 */
[----:B------:R-:W-:Y:S01]  /*11d90*/  @!P6 IMAD.MOV R38, RZ, RZ, -R38 ;  /* 0x000000ffff26e224 */ /* 0x000fe200078e0a26 */
[----:B------:R-:W-:Y:S01]  /*11da0*/  ISETP.GT.U32.AND P6, PT, R0, R41, PT ;  /* 0x000000290000720c */ /* 0x000fe20003fc4070 */
[----:B------:R-:W-:-:S04]  /*11db0*/  IMAD.HI.U32 R5, R4, R57, RZ ;  /* 0x0000003904057227 */ /* 0x000fc800078e00ff */
[----:B0-----:R-:W-:-:S04]  /*11dc0*/  IMAD.HI.U32 R7, R4, R50, RZ ;  /* 0x0000003204077227 */ /* 0x001fc800078e00ff */
[C---:B------:R-:W-:Y:S02]  /*11dd0*/  IMAD R52, R0.reuse, R6, R52 ;  /* 0x0000000600347224 */ /* 0x040fe400078e0234 */
[----:B------:R-:W-:Y:S02]  /*11de0*/  IMAD.MOV R6, RZ, RZ, -R5 ;  /* 0x000000ffff067224 */ /* 0x000fe400078e0a05 */
[----:B------:R-:W-:Y:S01]  /*11df0*/  IMAD.MOV R7, RZ, RZ, -R7 ;  /* 0x000000ffff077224 */ /* 0x000fe200078e0a07 */
[----:B------:R-:W-:Y:S01]  /*11e00*/  IABS R36, R55 ;  /* 0x0000003700247213 */ /* 0x000fe20000000000 */
[C---:B------:R-:W-:Y:S02]  /*11e10*/  IMAD R57, R0.reuse, R6, R57 ;  /* 0x0000000600397224 */ /* 0x040fe400078e0239 */
[----:B------:R-:W-:Y:S01]  /*11e20*/  IMAD R50, R0, R7, R50 ;  /* 0x0000000700327224 */ /* 0x000fe200078e0232 */
[----:B------:R-:W-:Y:S01]  /*11e30*/  ISETP.GE.AND P4, PT, R51, RZ, PT ;  /* 0x000000ff3300720c */ /* 0x000fe20003f86270 */
[--C-:B------:R-:W-:Y:S01]  /*11e40*/  @!P5 IMAD.IADD R47, R47, 0x1, -R0.reuse ;  /* 0x000000012f2fd824 */ /* 0x100fe200078e0a00 */
[----:B------:R-:W-:Y:S01]  /*11e50*/  IABS R51, R18 ;  /* 0x0000001200337213 */ /* 0x000fe20000000000 */
[--C-:B------:R-:W-:Y:S01]  /*11e60*/  @!P1 IMAD.IADD R44, R44, 0x1, -R0.reuse ;  /* 0x000000012c2c9824 */ /* 0x100fe200078e0a00 */
[C---:B------:R-:W-:Y:S01]  /*11e70*/  ISETP.GT.U32.AND P5, PT, R0.reuse, R57, PT ;  /* 0x000000390000720c */ /* 0x040fe20003fa4070 */
[----:B------:R-:W-:Y:S01]  /*11e80*/  @!P6 IMAD.IADD R41, R41, 0x1, -R0 ;  /* 0x000000012929e824 */ /* 0x000fe200078e0a00 */
[----:B------:R-:W-:Y:S01]  /*11e90*/  ISETP.GT.U32.AND P6, PT, R0, R50, PT ;  /* 0x000000320000720c */ /* 0x000fe20003fc4070 */
[----:B------:R-:W-:Y:S01]  /*11ea0*/  IMAD.HI.U32 R7, R4, R36, RZ ;  /* 0x0000002404077227 */ /* 0x000fe200078e00ff */
[----:B------:R-:W-:-:S02]  /*11eb0*/  ISETP.GE.AND P0, PT, R26, RZ, PT ;  /* 0x000000ff1a00720c */ /* 0x000fc40003f06270 */
[----:B------:R-:W-:Y:S01]  /*11ec0*/  ISETP.GT.U32.AND P1, PT, R0, R44, PT ;  /* 0x0000002c0000720c */ /* 0x000fe20003f24070 */
[----:B------:R-:W-:-:S04]  /*11ed0*/  IMAD.HI.U32 R5, R4, R51, RZ ;  /* 0x0000003304057227 */ /* 0x000fc800078e00ff */
[----:B------:R-:W-:Y:S02]  /*11ee0*/  IMAD.MOV R7, RZ, RZ, -R7 ;  /* 0x000000ffff077224 */ /* 0x000fe400078e0a07 */
[----:B------:R-:W-:Y:S02]  /*11ef0*/  IMAD.MOV R5, RZ, RZ, -R5 ;  /* 0x000000ffff057224 */ /* 0x000fe400078e0a05 */
[C---:B------:R-:W-:Y:S02]  /*11f00*/  IMAD R36, R0.reuse, R7, R36 ;  /* 0x0000000700247224 */ /* 0x040fe400078e0224 */
[C---:B------:R-:W-:Y:S02]  /*11f10*/  IMAD R51, R0.reuse, R5, R51 ;  /* 0x0000000500337224 */ /* 0x040fe400078e0233 */
[--C-:B------:R-:W-:Y:S01]  /*11f20*/  @!P5 IMAD.IADD R57, R57, 0x1, -R0.reuse ;  /* 0x000000013939d824 */ /* 0x100fe200078e0a00 */
[----:B------:R-:W-:Y:S01]  /*11f30*/  ISETP.GT.U32.AND P5, PT, R0, R36, PT ;  /* 0x000000240000720c */ /* 0x000fe20003fa4070 */
[--C-:B------:R-:W-:Y:S01]  /*11f40*/  @!P6 IMAD.IADD R50, R50, 0x1, -R0.reuse ;  /* 0x000000013232e824 */ /* 0x100fe200078e0a00 */
[----:B------:R-:W-:Y:S01]  /*11f50*/  ISETP.GT.U32.AND P6, PT, R0, R51, PT ;  /* 0x000000330000720c */ /* 0x000fe20003fc4070 */
[----:B------:R-:W-:Y:S01]  /*11f60*/  @!P1 IMAD.IADD R44, R44, 0x1, -R0 ;  /* 0x000000012c2c9824 */ /* 0x000fe200078e0a00 */
[C---:B------:R-:W-:Y:S01]  /*11f70*/  ISETP.GT.U32.AND P1, PT, R0.reuse, R52, PT ;  /* 0x000000340000720c */ /* 0x040fe20003f24070 */
[----:B------:R-:W-:Y:S01]  /*11f80*/  @!P0 IMAD.MOV R41, RZ, RZ, -R41 ;  /* 0x000000ffff298224 */ /* 0x000fe200078e0a29 */
[----:B------:R-:W-:Y:S01]  /*11f90*/  ISETP.GT.U32.AND P0, PT, R0, R50, PT ;  /* 0x000000320000720c */ /* 0x000fe20003f04070 */
[----:B------:R-:W-:-:S06]  /*11fa0*/  @!P3 IMAD.MOV R47, RZ, RZ, -R47 ;  /* 0x000000ffff2fb224 */ /* 0x000fcc00078e0a2f */
[--C-:B------:R-:W-:Y:S02]  /*11fb0*/  @!P5 IMAD.IADD R36, R36, 0x1, -R0.reuse ;  /* 0x000000012424d824 */ /* 0x100fe400078e0a00 */
[--C-:B------:R-:W-:Y:S01]  /*11fc0*/  @!P6 IMAD.IADD R51, R51, 0x1, -R0.reuse ;  /* 0x000000013333e824 */ /* 0x100fe200078e0a00 */
[----:B------:R-:W-:Y:S01]  /*11fd0*/  ISETP.GT.U32.AND P6, PT, R0, R57, PT ;  /* 0x000000390000720c */ /* 0x000fe20003fc4070 */
[--C-:B------:R-:W-:Y:S01]  /*11fe0*/  @!P1 IMAD.IADD R52, R52, 0x1, -R0.reuse ;  /* 0x0000000134349824 */ /* 0x100fe200078e0a00 */
[----:B------:R-:W-:Y:S01]  /*11ff0*/  ISETP.GT.U32.AND P3, PT, R0, R36, PT ;  /* 0x000000240000720c */ /* 0x000fe20003f64070 */
[----:B------:R-:W-:Y:S02]  /*12000*/  @!P0 IMAD.IADD R50, R50, 0x1, -R0 ;  /* 0x0000000132328824 */ /* 0x000fe400078e0a00 */
[----:B------:R-:W-:Y:S01]  /*12010*/  @!P4 IMAD.MOV R44, RZ, RZ, -R44 ;  /* 0x000000ffff2cc224 */ /* 0x000fe200078e0a2c */
[C---:B------:R-:W-:Y:S02]  /*12020*/  ISETP.GT.U32.AND P4, PT, R0.reuse, R52, PT ;  /* 0x000000340000720c */ /* 0x040fe40003f84070 */
[----:B------:R-:W-:-:S02]  /*12030*/  ISETP.GT.U32.AND P5, PT, R0, R51, PT ;  /* 0x000000330000720c */ /* 0x000fc40003fa4070 */
[----:B------:R-:W-:-:S03]  /*12040*/  ISETP.GE.AND P1, PT, R46, RZ, PT ;  /* 0x000000ff2e00720c */ /* 0x000fc60003f26270 */
[--C-:B------:R-:W-:Y:S01]  /*12050*/  @!P6 IMAD.IADD R57, R57, 0x1, -R0.reuse ;  /* 0x000000013939e824 */ /* 0x100fe200078e0a00 */
[----:B------:R-:W-:Y:S01]  /*12060*/  ISETP.GE.AND P6, PT, R20, RZ, PT ;  /* 0x000000ff1400720c */ /* 0x000fe20003fc6270 */
[----:B------:R-:W-:Y:S01]  /*12070*/  @!P3 IMAD.IADD R36, R36, 0x1, -R0 ;  /* 0x000000012424b824 */ /* 0x000fe200078e0a00 */
[----:B------:R-:W-:-:S03]  /*12080*/  ISETP.GE.AND P3, PT, R19, RZ, PT ;  /* 0x000000ff1300720c */ /* 0x000fc60003f66270 */
[--C-:B------:R-:W-:Y:S01]  /*12090*/  @!P4 IMAD.IADD R52, R52, 0x1, -R0.reuse ;  /* 0x000000013434c824 */ /* 0x100fe200078e0a00 */
[----:B------:R-:W-:Y:S01]  /*120a0*/  STL [R1+0x5854], R35 ;  /* 0x0058542301007387 */ /* 0x000fe20000100800 */
[----:B------:R-:W-:Y:S02]  /*120b0*/  @!P5 IMAD.IADD R51, R51, 0x1, -R0 ;  /* 0x000000013333d824 */ /* 0x000fe400078e0a00 */
[----:B------:R-:W-:Y:S01]  /*120c0*/  @!P1 IMAD.MOV R50, RZ, RZ, -R50 ;  /* 0x000000ffff329224 */ /* 0x000fe200078e0a32 */
[----:B------:R-:W-:Y:S03]  /*120d0*/  STL [R1+0x5858], R38 ;  /* 0x0058582601007387 */ /* 0x000fe60000100800 */
[----:B------:R-:W-:Y:S01]  /*120e0*/  @!P6 IMAD.MOV R52, RZ, RZ, -R52 ;  /* 0x000000ffff34e224 */ /* 0x000fe200078e0a34 */
[----:B------:R-:W4:Y:S01]  /*120f0*/  LDL.LU R46, [R1+0x4ec] ;  /* 0x0004ec00012e7983 */ /* 0x000f220000300800 */
[----:B------:R-:W-:-:S03]  /*12100*/  @!P3 IMAD.MOV R57, RZ, RZ, -R57 ;  /* 0x000000ffff39b224 */ /* 0x000fc600078e0a39 */
[----:B------:R0:W-:Y:S04]  /*12110*/  STL [R1+0x585c], R41 ;  /* 0x00585c2901007387 */ /* 0x0001e80000100800 */
[----:B------:R-:W-:Y:S04]  /*12120*/  STL [R1+0x5860], R44 ;  /* 0x0058602c01007387 */ /* 0x000fe80000100800 */
[----:B------:R-:W-:Y:S04]  /*12130*/  STL [R1+0x5864], R47 ;  /* 0x0058642f01007387 */ /* 0x000fe80000100800 */
[----:B------:R-:W-:Y:S04]  /*12140*/  STL [R1+0x5868], R50 ;  /* 0x0058683201007387 */ /* 0x000fe80000100800 */
[----:B------:R1:W-:Y:S04]  /*12150*/  STL [R1+0x586c], R52 ;  /* 0x00586c3401007387 */ /* 0x0003e80000100800 */
[----:B------:R-:W-:Y:S01]  /*12160*/  STL [R1+0x5870], R57 ;  /* 0x0058703901007387 */ /* 0x000fe20000100800 */
[----:B--2---:R-:W-:-:S05]  /*12170*/  IABS R48, R54 ;  /* 0x0000003600307213 */ /* 0x004fca0000000000 */
[----:B------:R-:W-:-:S04]  /*12180*/  IMAD.HI.U32 R6, R4, R48, RZ ;  /* 0x0000003004067227 */ /* 0x000fc800078e00ff */
[----:B------:R-:W-:-:S04]  /*12190*/  IMAD.MOV R6, RZ, RZ, -R6 ;  /* 0x000000ffff067224 */ /* 0x000fc800078e0a06 */
[----:B------:R-:W-:Y:S01]  /*121a0*/  IMAD R48, R0, R6, R48 ;  /* 0x0000000600307224 */ /* 0x000fe200078e0230 */
[----:B---3--:R-:W-:-:S04]  /*121b0*/  IABS R30, R17 ;  /* 0x00000011001e7213 */ /* 0x008fc80000000000 */
[----:B------:R-:W-:Y:S01]  /*121c0*/  ISETP.GT.U32.AND P0, PT, R0, R48, PT ;  /* 0x000000300000720c */ /* 0x000fe20003f04070 */
[----:B------:R-:W-:-:S04]  /*121d0*/  IMAD.HI.U32 R5, R4, R30, RZ ;  /* 0x0000001e04057227 */ /* 0x000fc800078e00ff */
[----:B------:R-:W-:-:S04]  /*121e0*/  IMAD.MOV R5, RZ, RZ, -R5 ;  /* 0x000000ffff057224 */ /* 0x000fc800078e0a05 */
[----:B------:R-:W-:-:S04]  /*121f0*/  IMAD R30, R0, R5, R30 ;  /* 0x00000005001e7224 */ /* 0x000fc800078e021e */
[----:B------:R-:W-:Y:S01]  /*12200*/  @!P0 IMAD.IADD R48, R48, 0x1, -R0 ;  /* 0x0000000130308824 */ /* 0x000fe200078e0a00 */
[----:B------:R-:W-:Y:S02]  /*12210*/  ISETP.GE.AND P0, PT, R18, RZ, PT ;  /* 0x000000ff1200720c */ /* 0x000fe40003f06270 */
[----:B------:R-:W-:-:S11]  /*12220*/  ISETP.GT.U32.AND P4, PT, R0, R30, PT ;  /* 0x0000001e0000720c */ /* 0x000fd60003f84070 */
[----:B------:R-:W-:Y:S02]  /*12230*/  @!P0 IMAD.MOV R51, RZ, RZ, -R51 ;  /* 0x000000ffff338224 */ /* 0x000fe400078e0a33 */
[----:B------:R-:W-:Y:S01]  /*12240*/  @!P4 IMAD.IADD R30, R30, 0x1, -R0 ;  /* 0x000000011e1ec824 */ /* 0x000fe200078e0a00 */
[----:B------:R-:W-:Y:S02]  /*12250*/  ISETP.GE.AND P4, PT, R55, RZ, PT ;  /* 0x000000ff3700720c */ /* 0x000fe40003f86270 */
[----:B------:R-:W-:Y:S01]  /*12260*/  STL [R1+0x5874], R51 ;  /* 0x0058743301007387 */ /* 0x000fe20000100800 */
[----:B------:R-:W-:-:S03]  /*12270*/  ISETP.GE.AND P0, PT, R54, RZ, PT ;  /* 0x000000ff3600720c */ /* 0x000fc60003f06270 */
[----:B------:R-:W2:Y:S04]  /*12280*/  LDL.LU R55, [R1+0x4f0] ;  /* 0x0004f00001377983 */ /* 0x000ea80000300800 */
[----:B------:R-:W3:Y:S01]  /*12290*/  LDL.LU R54, [R1+0x4f4] ;  /* 0x0004f40001367983 */ /* 0x000ee20000300800 */
[----:B-----5:R-:W-:-:S05]  /*122a0*/  IABS R26, R27 ;  /* 0x0000001b001a7213 */ /* 0x020fca0000000000 */
[----:B------:R-:W-:-:S04]  /*122b0*/  IMAD.HI.U32 R6, R4, R26, RZ ;  /* 0x0000001a04067227 */ /* 0x000fc800078e00ff */
[----:B------:R-:W-:-:S04]  /*122c0*/  IMAD.MOV R6, RZ, RZ, -R6 ;  /* 0x000000ffff067224 */ /* 0x000fc800078e0a06 */
[----:B------:R-:W-:-:S05]  /*122d0*/  IMAD R26, R0, R6, R26 ;  /* 0x00000006001a7224 */ /* 0x000fca00078e021a */
[----:B------:R-:W-:Y:S01]  /*122e0*/  ISETP.GT.U32.AND P6, PT, R0, R26, PT ;  /* 0x0000001a0000720c */ /* 0x000fe20003fc4070 */
[----:B------:R-:W-:Y:S01]  /*122f0*/  @!P4 IMAD.MOV R36, RZ, RZ, -R36 ;  /* 0x000000ffff24c224 */ /* 0x000fe200078e0a24 */
[----:B----4-:R-:W-:-:S04]  /*12300*/  IABS R16, R53 ;  /* 0x0000003500107213 */ /* 0x010fc80000000000 */
[----:B------:R-:W-:Y:S07]  /*12310*/  STL [R1+0x5878], R36 ;  /* 0x0058782401007387 */ /* 0x000fee0000100800 */
[----:B------:R-:W-:Y:S01]  /*12320*/  @!P6 IMAD.IADD R26, R26, 0x1, -R0 ;  /* 0x000000011a1ae824 */ /* 0x000fe200078e0a00 */
[----:B------:R-:W-:Y:S02]  /*12330*/  ISETP.GE.AND P6, PT, R53, RZ, PT ;  /* 0x000000ff3500720c */ /* 0x000fe40003fc6270 */
[----:B------:R-:W4:Y:S01]  /*12340*/  LDL.LU R53, [R1+0x4f8] ;  /* 0x0004f80001357983 */ /* 0x000f220000300800 */
[----:B------:R-:W-:-:S05]  /*12350*/  IABS R21, R49 ;  /* 0x0000003100157213 */ /* 0x000fca0000000000 */
[----:B------:R-:W-:-:S04]  /*12360*/  IMAD.HI.U32 R5, R4, R21, RZ ;  /* 0x0000001504057227 */ /* 0x000fc800078e00ff */
[----:B------:R-:W-:-:S04]  /*12370*/  IMAD.MOV R5, RZ, RZ, -R5 ;  /* 0x000000ffff057224 */ /* 0x000fc800078e0a05 */
[C---:B------:R-:W-:Y:S01]  /*12380*/  IMAD R21, R0.reuse, R5, R21 ;  /* 0x0000000500157224 */ /* 0x040fe200078e0215 */
[----:B------:R-:W-:-:S04]  /*12390*/  ISETP.GT.U32.AND P1, PT, R0, R48, PT ;  /* 0x000000300000720c */ /* 0x000fc80003f24070 */
[----:B------:R-:W-:Y:S01]  /*123a0*/  ISETP.GT.U32.AND P5, PT, R0, R21, PT ;  /* 0x000000150000720c */ /* 0x000fe20003fa4070 */
[----:B------:R-:W-:-:S04]  /*123b0*/  IMAD.HI.U32 R5, R4, R16, RZ ;  /* 0x0000001004057227 */ /* 0x000fc800078e00ff */
[----:B------:R-:W-:-:S04]  /*123c0*/  IMAD.MOV R5, RZ, RZ, -R5 ;  /* 0x000000ffff057224 */ /* 0x000fc800078e0a05 */
[----:B------:R-:W-:-:S04]  /*123d0*/  IMAD R16, R0, R5, R16 ;  /* 0x0000000500107224 */ /* 0x000fc800078e0210 */
[--C-:B------:R-:W-:Y:S01]  /*123e0*/  @!P5 IMAD.IADD R21, R21, 0x1, -R0.reuse ;  /* 0x000000011515d824 */ /* 0x100fe200078e0a00 */
[----:B------:R-:W-:Y:S01]  /*123f0*/  ISETP.GT.U32.AND P5, PT, R0, R30, PT ;  /* 0x0000001e0000720c */ /* 0x000fe20003fa4070 */
[----:B------:R-:W-:Y:S01]  /*12400*/  @!P1 IMAD.IADD R48, R48, 0x1, -R0 ;  /* 0x0000000130309824 */ /* 0x000fe200078e0a00 */
[C---:B------:R-:W-:Y:S02]  /*12410*/  ISETP.GT.U32.AND P4, PT, R0.reuse, R16, PT ;  /* 0x000000100000720c */ /* 0x040fe40003f84070 */
[----:B------:R-:W-:Y:S02]  /*12420*/  ISETP.GE.AND P1, PT, R17, RZ, PT ;  /* 0x000000ff1100720c */ /* 0x000fe40003f26270 */
[----:B------:R-:W-:Y:S01]  /*12430*/  ISETP.GT.U32.AND P3, PT, R0, R21, PT ;  /* 0x000000150000720c */ /* 0x000fe20003f64070 */
[----:B------:R-:W-:-:S06]  /*12440*/  @!P0 IMAD.MOV R48, RZ, RZ, -R48 ;  /* 0x000000ffff308224 */ /* 0x000fcc00078e0a30 */
[--C-:B------:R-:W-:Y:S01]  /*12450*/  @!P5 IMAD.IADD R30, R30, 0x1, -R0.reuse ;  /* 0x000000011e1ed824 */ /* 0x100fe200078e0a00 */
[----:B------:R-:W-:Y:S01]  /*12460*/  ISETP.GE.AND P5, PT, R49, RZ, PT ;  /* 0x000000ff3100720c */ /* 0x000fe20003fa6270 */
[----:B------:R-:W-:Y:S02]  /*12470*/  @!P4 IMAD.IADD R16, R16, 0x1, -R0 ;  /* 0x000000011010c824 */ /* 0x000fe400078e0a00 */
[----:B------:R-:W-:Y:S01]  /*12480*/  @!P1 IMAD.MOV R30, RZ, RZ, -R30 ;  /* 0x000000ffff1e9224 */ /* 0x000fe200078e0a1e */
[----:B------:R-:W-:Y:S01]  /*12490*/  STL [R1+0x587c], R48 ;  /* 0x00587c3001007387 */ /* 0x000fe20000100800 */
[C---:B------:R-:W-:Y:S02]  /*124a0*/  ISETP.GT.U32.AND P0, PT, R0.reuse, R26, PT ;  /* 0x0000001a0000720c */ /* 0x040fe40003f04070 */
[----:B------:R-:W-:Y:S01]  /*124b0*/  ISETP.GT.U32.AND P1, PT, R0, R16, PT ;  /* 0x000000100000720c */ /* 0x000fe20003f24070 */
[----:B------:R-:W-:Y:S04]  /*124c0*/  STL [R1+0x5880], R30 ;  /* 0x0058801e01007387 */ /* 0x000fe80000100800 */
[----:B------:R-:W5:Y:S01]  /*124d0*/  LDL.LU R17, [R1+0x4fc] ;  /* 0x0004fc0001117983 */ /* 0x000f620000300800 */
[----:B------:R-:W-:-:S04]  /*124e0*/  @!P3 IMAD.IADD R21, R21, 0x1, -R0 ;  /* 0x000000011515b824 */ /* 0x000fc800078e0a00 */
[----:B------:R-:W-:Y:S02]  /*124f0*/  @!P5 IMAD.MOV R21, RZ, RZ, -R21 ;  /* 0x000000ffff15d224 */ /* 0x000fe400078e0a15 */
[--C-:B------:R-:W-:Y:S02]  /*12500*/  @!P0 IMAD.IADD R26, R26, 0x1, -R0.reuse ;  /* 0x000000011a1a8824 */ /* 0x100fe400078e0a00 */
[----:B------:R-:W-:Y:S01]  /*12510*/  @!P1 IMAD.IADD R16, R16, 0x1, -R0 ;  /* 0x0000000110109824 */ /* 0x000fe200078e0a00 */
[----:B------:R-:W-:Y:S01]  /*12520*/  STL [R1+0x5884], R21 ;  /* 0x0058841501007387 */ /* 0x000fe20000100800 */
[----:B------:R-:W-:Y:S02]  /*12530*/  ISETP.GE.AND P3, PT, R27, RZ, PT ;  /* 0x000000ff1b00720c */ /* 0x000fe40003f66270 */
[----:B------:R-:W-:Y:S02]  /*12540*/  IABS R40, R46 ;  /* 0x0000002e00287213 */ /* 0x000fe40000000000 */
[----:B------:R-:W-:-:S03]  /*12550*/  ISETP.GE.AND P4, PT, R46, RZ, PT ;  /* 0x000000ff2e00720c */ /* 0x000fc60003f86270 */
[----:B------:R-:W-:-:S04]  /*12560*/  IMAD.HI.U32 R5, R4, R40, RZ ;  /* 0x0000002804057227 */ /* 0x000fc800078e00ff */
[----:B------:R-:W-:-:S04]  /*12570*/  IMAD.MOV R5, RZ, RZ, -R5 ;  /* 0x000000ffff057224 */ /* 0x000fc800078e0a05 */
[----:B------:R-:W-:-:S05]  /*12580*/  IMAD R40, R0, R5, R40 ;  /* 0x0000000500287224 */ /* 0x000fca00078e0228 */
[----:B------:R-:W-:Y:S01]  /*12590*/  ISETP.GT.U32.AND P5, PT, R0, R40, PT ;  /* 0x000000280000720c */ /* 0x000fe20003fa4070 */
[----:B------:R-:W-:-:S12]  /*125a0*/  @!P3 IMAD.MOV R26, RZ, RZ, -R26 ;  /* 0x000000ffff1ab224 */ /* 0x000fd800078e0a1a */
[----:B------:R-:W-:-:S05]  /*125b0*/  @!P5 IMAD.IADD R40, R40, 0x1, -R0 ;  /* 0x000000012828d824 */ /* 0x000fca00078e0a00 */
[----:B------:R-:W-:Y:S01]  /*125c0*/  ISETP.GT.U32.AND P5, PT, R0, R40, PT ;  /* 0x000000280000720c */ /* 0x000fe20003fa4070 */
[----:B------:R-:W-:-:S12]  /*125d0*/  @!P6 IMAD.MOV R16, RZ, RZ, -R16 ;  /* 0x000000ffff10e224 */ /* 0x000fd800078e0a10 */
[----:B------:R-:W-:Y:S01]  /*125e0*/  @!P5 IMAD.IADD R40, R40, 0x1, -R0 ;  /* 0x000000012828d824 */ /* 0x000fe200078e0a00 */
[----:B--2---:R-:W-:Y:S02]  /*125f0*/  IABS R13, R55 ;  /* 0x00000037000d7213 */ /* 0x004fe40000000000 */
[----:B------:R-:W-:Y:S02]  /*12600*/  ISETP.GE.AND P0, PT, R55, RZ, PT ;  /* 0x000000ff3700720c */ /* 0x000fe40003f06270 */
[----:B---3--:R-:W-:Y:S02]  /*12610*/  IABS R46, R54 ;  /* 0x00000036002e7213 */ /* 0x008fe40000000000 */
[----:B------:R-:W-:Y:S02]  /*12620*/  ISETP.GE.AND P1, PT, R54, RZ, PT ;  /* 0x000000ff3600720c */ /* 0x000fe40003f26270 */
[----:B------:R-:W2:Y:S04]  /*12630*/  LDL.LU R54, [R1+0x500] ;  /* 0x0005000001367983 */ /* 0x000ea80000300800 */
[----:B------:R-:W3:Y:S04]  /*12640*/  LDL.LU R55, [R1+0x504] ;  /* 0x0005040001377983 */ /* 0x000ee80000300800 */
[----:B------:R-:W-:Y:S04]  /*12650*/  STL [R1+0x5888], R26 ;  /* 0x0058881a01007387 */ /* 0x000fe80000100800 */
[----:B------:R-:W-:Y:S04]  /*12660*/  STL [R1+0x588c], R16 ;  /* 0x00588c1001007387 */ /* 0x000fe80000100800 */
[----:B------:R-:W2:Y:S01]  /*12670*/  LDL.LU R49, [R1+0x508] ;  /* 0x0005080001317983 */ /* 0x000ea20000300800 */
[----:B----4-:R-:W-:-:S02]  /*12680*/  IABS R42, R53 ;  /* 0x00000035002a7213 */ /* 0x010fc40000000000 */
[----:B------:R-:W-:Y:S02]  /*12690*/  ISETP.GE.AND P5, PT, R53, RZ, PT ;  /* 0x000000ff3500720c */ /* 0x000fe40003fa6270 */
[----:B------:R-:W4:Y:S04]  /*126a0*/  LDL.LU R53, [R1+0x50c] ;  /* 0x00050c0001357983 */ /* 0x000f280000300800 */
[----:B------:R-:W4:Y:S01]  /*126b0*/  LDL.LU R27, [R1+0x510] ;  /* 0x00051000011b7983 */ /* 0x000f220000300800 */
[----:B------:R-:W-:-:S04]  /*126c0*/  IMAD.HI.U32 R6, R4, R13, RZ ;  /* 0x0000000d04067227 */ /* 0x000fc800078e00ff */
[----:B------:R-:W-:-:S04]  /*126d0*/  IMAD.HI.U32 R5, R4, R46, RZ ;  /* 0x0000002e04057227 */ /* 0x000fc800078e00ff */
[----:B------:R-:W-:Y:S02]  /*126e0*/  IMAD.MOV R6, RZ, RZ, -R6 ;  /* 0x000000ffff067224 */ /* 0x000fe400078e0a06 */
[----:B------:R-:W-:Y:S02]  /*126f0*/  IMAD.MOV R5, RZ, RZ, -R5 ;  /* 0x000000ffff057224 */ /* 0x000fe400078e0a05 */
[C---:B------:R-:W-:Y:S02]  /*12700*/  IMAD R13, R0.reuse, R6, R13 ;  /* 0x00000006000d7224 */ /* 0x040fe400078e020d */
[----:B------:R-:W-:-:S03]  /*12710*/  IMAD R46, R0, R5, R46 ;  /* 0x00000005002e7224 */ /* 0x000fc600078e022e */
[C---:B------:R-:W-:Y:S02]  /*12720*/  ISETP.GT.U32.AND P3, PT, R0.reuse, R13, PT ;  /* 0x0000000d0000720c */ /* 0x040fe40003f64070 */
[----:B------:R-:W-:Y:S01]  /*12730*/  ISETP.GT.U32.AND P6, PT, R0, R46, PT ;  /* 0x0000002e0000720c */ /* 0x000fe20003fc4070 */
[----:B------:R-:W-:-:S04]  /*12740*/  IMAD.HI.U32 R5, R4, R42, RZ ;  /* 0x0000002a04057227 */ /* 0x000fc800078e00ff */
[----:B------:R-:W-:-:S04]  /*12750*/  IMAD.MOV R5, RZ, RZ, -R5 ;  /* 0x000000ffff057224 */ /* 0x000fc800078e0a05 */
[----:B------:R-:W-:Y:S02]  /*12760*/  IMAD R42, R0, R5, R42 ;  /* 0x00000005002a7224 */ /* 0x000fe400078e022a */
[--C-:B------:R-:W-:Y:S02]  /*12770*/  @!P3 IMAD.IADD R13, R13, 0x1, -R0.reuse ;  /* 0x000000010d0db824 */ /* 0x100fe400078e0a00 */
[----:B------:R-:W-:Y:S01]  /*12780*/  @!P6 IMAD.IADD R46, R46, 0x1, -R0 ;  /* 0x000000012e2ee824 */ /* 0x000fe200078e0a00 */
[C---:B------:R-:W-:Y:S02]  /*12790*/  ISETP.GT.U32.AND P3, PT, R0.reuse, R42, PT ;  /* 0x0000002a0000720c */ /* 0x040fe40003f64070 */
[----:B------:R-:W-:Y:S02]  /*127a0*/  ISETP.GT.U32.AND P6, PT, R0, R13, PT ;  /* 0x0000000d0000720c */ /* 0x000fe40003fc4070 */
[----:B-----5:R-:W-:-:S05]  /*127b0*/  IABS R18, R17 ;  /* 0x0000001100127213 */ /* 0x020fca0000000000 */
[----:B------:R-:W-:-:S04]  /*127c0*/  IMAD.HI.U32 R5, R4, R18, RZ ;  /* 0x0000001204057227 */ /* 0x000fc800078e00ff */
[----:B------:R-:W-:-:S04]  /*127d0*/  IMAD.MOV R5, RZ, RZ, -R5 ;  /* 0x000000ffff057224 */ /* 0x000fc800078e0a05 */
[----:B------:R-:W-:Y:S02]  /*127e0*/  IMAD R18, R0, R5, R18 ;  /* 0x0000000500127224 */ /* 0x000fe400078e0212 */
[--C-:B------:R-:W-:Y:S02]  /*127f0*/  @!P6 IMAD.IADD R13, R13, 0x1, -R0.reuse ;  /* 0x000000010d0de824 */ /* 0x100fe400078e0a00 */
[----:B------:R-:W-:Y:S01]  /*12800*/  @!P3 IMAD.IADD R42, R42, 0x1, -R0 ;  /* 0x000000012a2ab824 */ /* 0x000fe200078e0a00 */
[C---:B------:R-:W-:Y:S02]  /*12810*/  ISETP.GT.U32.AND P6, PT, R0.reuse, R18, PT ;  /* 0x000000120000720c */ /* 0x040fe40003fc4070 */
[C---:B------:R-:W-:Y:S01]  /*12820*/  ISETP.GT.U32.AND P3, PT, R0.reuse, R46, PT ;  /* 0x0000002e0000720c */ /* 0x040fe20003f64070 */
[----:B------:R-:W-:Y:S01]  /*12830*/  @!P4 IMAD.MOV R40, RZ, RZ, -R40 ;  /* 0x000000ffff28c224 */ /* 0x000fe200078e0a28 */
[----:B------:R-:W-:Y:S01]  /*12840*/  ISETP.GT.U32.AND P4, PT, R0, R42, PT ;  /* 0x0000002a0000720c */ /* 0x000fe20003f84070 */
[----:B------:R-:W-:-:S03]  /*12850*/  @!P0 IMAD.MOV R13, RZ, RZ, -R13 ;  /* 0x000000ffff0d8224 */ /* 0x000fc600078e0a0d */
[----:B------:R-:W-:Y:S04]  /*12860*/  STL [R1+0x5890], R40 ;  /* 0x0058902801007387 */ /* 0x000fe80000100800 */
[----:B------:R-:W-:Y:S01]  /*12870*/  STL [R1+0x5894], R13 ;  /* 0x0058940d01007387 */ /* 0x000fe20000100800 */
[--C-:B------:R-:W-:Y:S02]  /*12880*/  @!P6 IMAD.IADD R18, R18, 0x1, -R0.reuse ;  /* 0x000000011212e824 */ /* 0x100fe400078e0a00 */
[--C-:B------:R-:W-:Y:S02]  /*12890*/  @!P3 IMAD.IADD R46, R46, 0x1, -R0.reuse ;  /* 0x000000012e2eb824 */ /* 0x100fe400078e0a00 */
[----:B------:R-:W-:Y:S02]  /*128a0*/  @!P4 IMAD.IADD R42, R42, 0x1, -R0 ;  /* 0x000000012a2ac824 */ /* 0x000fe400078e0a00 */
[----:B------:R-:W-:-:S02]  /*128b0*/  @!P1 IMAD.MOV R46, RZ, RZ, -R46 ;  /* 0x000000ffff2e9224 */ /* 0x000fc400078e0a2e */
[----:B------:R-:W-:Y:S01]  /*128c0*/  @!P5 IMAD.MOV R42, RZ, RZ, -R42 ;  /* 0x000000ffff2ad224 */ /* 0x000fe200078e0a2a */
[----:B------:R-:W-:Y:S02]  /*128d0*/  ISETP.GE.AND P4, PT, R17, RZ, PT ;  /* 0x000000ff1100720c */ /* 0x000fe40003f86270 */
[----:B---3--:R-:W-:-:S05]  /*128e0*/  IABS R22, R55 ;  /* 0x0000003700167213 */ /* 0x008fca0000000000 */
[----:B------:R-:W-:-:S04]  /*128f0*/  IMAD.HI.U32 R5, R4, R22, RZ ;  /* 0x0000001604057227 */ /* 0x000fc800078e00ff */
[----:B------:R-:W-:-:S04]  /*12900*/  IMAD.MOV R5, RZ, RZ, -R5 ;  /* 0x000000ffff057224 */ /* 0x000fc800078e0a05 */
[----:B------:R-:W-:Y:S01]  /*12910*/  IMAD R22, R0, R5, R22 ;  /* 0x0000000500167224 */ /* 0x000fe200078e0216 */
[----:B--2---:R-:W-:Y:S02]  /*12920*/  IABS R12, R54 ;  /* 0x00000036000c7213 */ /* 0x004fe40000000000 */
[----:B------:R-:W-:Y:S02]  /*12930*/  ISETP.GE.AND P6, PT, R54, RZ, PT ;  /* 0x000000ff3600720c */ /* 0x000fe40003fc6270 */
[----:B------:R-:W-:Y:S01]  /*12940*/  ISETP.GT.U32.AND P3, PT, R0, R22, PT ;  /* 0x000000160000720c */ /* 0x000fe20003f64070 */
[----:B------:R-:W2:Y:S04]  /*12950*/  LDL.LU R54, [R1+0x514] ;  /* 0x0005140001367983 */ /* 0x000ea80000300800 */
[----:B------:R-:W3:Y:S04]  /*12960*/  LDL.LU R23, [R1+0x518] ;  /* 0x0005180001177983 */ /* 0x000ee80000300800 */
[----:B------:R-:W-:Y:S04]  /*12970*/  STL [R1+0x5898], R46 ;  /* 0x0058982e01007387 */ /* 0x000fe80000100800 */
[----:B------:R-:W-:Y:S01]  /*12980*/  @!P3 IMAD.IADD R22, R22, 0x1, -R0 ;  /* 0x000000011616b824 */ /* 0x000fe200078e0a00 */
[----:B------:R-:W-:Y:S01]  /*12990*/  STL [R1+0x589c], R42 ;  /* 0x00589c2a01007387 */ /* 0x000fe20000100800 */
[----:B------:R-:W-:-:S03]  /*129a0*/  ISETP.GE.AND P3, PT, R55, RZ, PT ;  /* 0x000000ff3700720c */ /* 0x000fc60003f66270 */
[----:B------:R-:W5:Y:S01]  /*129b0*/  LDL.LU R55, [R1+0x51c] ;  /* 0x00051c0001377983 */ /* 0x000f620000300800 */
[----:B------:R-:W-:Y:S01]  /*129c0*/  ISETP.GT.U32.AND P5, PT, R0, R22, PT ;  /* 0x000000160000720c */ /* 0x000fe20003fa4070 */
[----:B------:R-:W-:Y:S01]  /*129d0*/  IMAD.HI.U32 R6, R4, R12, RZ ;  /* 0x0000000c04067227 */ /* 0x000fe200078e00ff */
[----:B----4-:R-:W-:-:S03]  /*129e0*/  IABS R11, R53 ;  /* 0x00000035000b7213 */ /* 0x010fc60000000000 */
[----:B------:R-:W-:-:S08]  /*129f0*/  IMAD.MOV R6, RZ, RZ, -R6 ;  /* 0x000000ffff067224 */ /* 0x000fd000078e0a06 */
[----:B------:R-:W-:Y:S01]  /*12a00*/  @!P5 IMAD.IADD R22, R22, 0x1, -R0 ;  /* 0x000000011616d824 */ /* 0x000fe200078e0a00 */
[----:B------:R-:W-:Y:S02]  /*12a10*/  ISETP.GE.AND P5, PT, R53, RZ, PT ;  /* 0x000000ff3500720c */ /* 0x000fe40003fa6270 */
[----:B------:R-:W4:Y:S01]  /*12a20*/  LDL.LU R53, [R1+0x520] ;  /* 0x0005200001357983 */ /* 0x000f220000300800 */
[----:B------:R-:W-:-:S03]  /*12a30*/  IMAD R12, R0, R6, R12 ;  /* 0x00000006000c7224 */ /* 0x000fc600078e020c */
[----:B------:R-:W4:Y:S02]  /*12a40*/  LDL.LU R20, [R1+0x524] ;  /* 0x0005240001147983 */ /* 0x000f240000300800 */
[----:B------:R-:W-:-:S13]  /*12a50*/  ISETP.GT.U32.AND P0, PT, R0, R12, PT ;  /* 0x0000000c0000720c */ /* 0x000fda0003f04070 */
[----:B------:R-:W-:Y:S01]  /*12a60*/  @!P0 IMAD.IADD R12, R12, 0x1, -R0 ;  /* 0x000000010c0c8824 */ /* 0x000fe200078e0a00 */
[----:B------:R-:W-:-:S04]  /*12a70*/  ISETP.GT.U32.AND P0, PT, R0, R18, PT ;  /* 0x000000120000720c */ /* 0x000fc80003f04070 */
[----:B------:R-:W-:Y:S01]  /*12a80*/  ISETP.GT.U32.AND P1, PT, R0, R12, PT ;  /* 0x0000000c0000720c */ /* 0x000fe20003f24070 */
[----:B------:R-:W-:Y:S01]  /*12a90*/  @!P3 IMAD.MOV R22, RZ, RZ, -R22 ;  /* 0x000000ffff16b224 */ /* 0x000fe200078e0a16 */
[----:B------:R-:W-:-:S07]  /*12aa0*/  IABS R43, R49 ;  /* 0x00000031002b7213 */ /* 0x000fce0000000000 */
[----:B------:R-:W-:-:S04]  /*12ab0*/  @!P0 IMAD.IADD R18, R18, 0x1, -R0 ;  /* 0x0000000112128824 */ /* 0x000fc800078e0a00 */
[----:B------:R-:W-:Y:S02]  /*12ac0*/  @!P1 IMAD.IADD R12, R12, 0x1, -R0 ;  /* 0x000000010c0c9824 */ /* 0x000fe400078e0a00 */
[----:B------:R-:W-:Y:S02]  /*12ad0*/  @!P4 IMAD.MOV R18, RZ, RZ, -R18 ;  /* 0x000000ffff12c224 */ /* 0x000fe400078e0a12 */
[----:B------:R-:W-:Y:S01]  /*12ae0*/  @!P6 IMAD.MOV R12, RZ, RZ, -R12 ;  /* 0x000000ffff0ce224 */ /* 0x000fe200078e0a0c */
[----:B------:R-:W-:Y:S02]  /*12af0*/  ISETP.GE.AND P1, PT, R49, RZ, PT ;  /* 0x000000ff3100720c */ /* 0x000fe40003f26270 */
[----:B------:R-:W4:Y:S01]  /*12b00*/  LDL.LU R49, [R1+0x528] ;  /* 0x0005280001317983 */ /* 0x000f220000300800 */
[----:B------:R-:W-:-:S03]  /*12b10*/  IABS R14, R27 ;  /* 0x0000001b000e7213 */ /* 0x000fc60000000000 */
[----:B------:R-:W-:Y:S01]  /*12b20*/  STL [R1+0x58a0], R18 ;  /* 0x0058a01201007387 */ /* 0x000fe20000100800 */
[----:B------:R-:W-:-:S03]  /*12b30*/  ISETP.GE.AND P3, PT, R27, RZ, PT ;  /* 0x000000ff1b00720c */ /* 0x000fc60003f66270 */
[----:B------:R-:W-:Y:S04]  /*12b40*/  STL [R1+0x58a4], R12 ;  /* 0x0058a40c01007387 */ /* 0x000fe80000100800 */
[----:B------:R-:W-:Y:S04]  /*12b50*/  STL [R1+0x58a8], R22 ;  /* 0x0058a81601007387 */ /* 0x000fe80000100800 */
[----:B------:R-:W4:Y:S01]  /*12b60*/  LDL.LU R27, [R1+0x52c] ;  /* 0x00052c00011b7983 */ /* 0x000f220000300800 */
[----:B------:R-:W-:-:S04]  /*12b70*/  IMAD.HI.U32 R5, R4, R43, RZ ;  /* 0x0000002b04057227 */ /* 0x000fc800078e00ff */
[----:B------:R-:W-:-:S04]  /*12b80*/  IMAD.MOV R5, RZ, RZ, -R5 ;  /* 0x000000ffff057224 */ /* 0x000fc800078e0a05 */
[----:B------:R-:W-:Y:S02]  /*12b90*/  IMAD R43, R0, R5, R43 ;  /* 0x00000005002b7224 */ /* 0x000fe400078e022b */
[----:B------:R-:W-:-:S03]  /*12ba0*/  IMAD.HI.U32 R6, R4, R11, RZ ;  /* 0x0000000b04067227 */ /* 0x000fc600078e00ff */
[----:B------:R-:W-:Y:S01]  /*12bb0*/  ISETP.GT.U32.AND P0, PT, R0, R43, PT ;  /* 0x0000002b0000720c */ /* 0x000fe20003f04070 */
[----:B------:R-:W-:-:S04]  /*12bc0*/  IMAD.MOV R6, RZ, RZ, -R6 ;  /* 0x000000ffff067224 */ /* 0x000fc800078e0a06 */
[----:B------:R-:W-:Y:S02]  /*12bd0*/  IMAD R11, R0, R6, R11 ;  /* 0x00000006000b7224 */ /* 0x000fe400078e020b */
[----:B------:R-:W-:-:S06]  /*12be0*/  IMAD.HI.U32 R5, R4, R14, RZ ;  /* 0x0000000e04057227 */ /* 0x000fcc00078e00ff */
[----:B------:R-:W-:Y:S01]  /*12bf0*/  @!P0 IMAD.IADD R43, R43, 0x1, -R0 ;  /* 0x000000012b2b8824 */ /* 0x000fe200078e0a00 */
[----:B------:R-:W-:Y:S01]  /*12c00*/  ISETP.GT.U32.AND P0, PT, R0, R11, PT ;  /* 0x0000000b0000720c */ /* 0x000fe20003f04070 */
[----:B------:R-:W-:-:S03]  /*12c10*/  IMAD.MOV R5, RZ, RZ, -R5 ;  /* 0x000000ffff057224 */ /* 0x000fc600078e0a05 */
[C---:B------:R-:W-:Y:S01]  /*12c20*/  ISETP.GT.U32.AND P4, PT, R0.reuse, R43, PT ;  /* 0x0000002b0000720c */ /* 0x040fe20003f84070 */
[----:B------:R-:W-:-:S08]  /*12c30*/  IMAD R14, R0, R5, R14 ;  /* 0x00000005000e7224 */ /* 0x000fd000078e020e */
[----:B------:R-:W-:Y:S01]  /*12c40*/  @!P0 IMAD.IADD R11, R11, 0x1, -R0 ;  /* 0x000000010b0b8824 */ /* 0x000fe200078e0a00 */
[----:B------:R-:W-:-:S04]  /*12c50*/  ISETP.GT.U32.AND P6, PT, R0, R14, PT ;  /* 0x0000000e0000720c */ /* 0x000fc80003fc4070 */
[----:B------:R-:W-:Y:S01]  /*12c60*/  ISETP.GT.U32.AND P0, PT, R0, R11, PT ;  /* 0x0000000b0000720c */ /* 0x000fe20003f04070 */
[----:B------:R-:W-:-:S08]  /*12c70*/  @!P4 IMAD.IADD R43, R43, 0x1, -R0 ;  /* 0x000000012b2bc824 */ /* 0x000fd000078e0a00 */
[----:B------:R-:W-:-:S04]  /*12c80*/  @!P6 IMAD.IADD R14, R14, 0x1, -R0 ;  /* 0x000000010e0ee824 */ /* 0x000fc800078e0a00 */
[----:B------:R-:W-:-:S04]  /*12c90*/  @!P0 IMAD.IADD R11, R11, 0x1, -R0 ;  /* 0x000000010b0b8824 */ /* 0x000fc800078e0a00 */
[----:B------:R-:W-:Y:S02]  /*12ca0*/  @!P5 IMAD.MOV R11, RZ, RZ, -R11 ;  /* 0x000000ffff0bd224 */ /* 0x000fe400078e0a0b */
[----:B------:R-:W-:-:S05]  /*12cb0*/  @!P1 IMAD.MOV R43, RZ, RZ, -R43 ;  /* 0x000000ffff2b9224 */ /* 0x000fca00078e0a2b */
[----:B------:R-:W-:Y:S04]  /*12cc0*/  STL [R1+0x58ac], R43 ;  /* 0x0058ac2b01007387 */ /* 0x000fe80000100800 */
[----:B------:R0:W-:Y:S01]  /*12cd0*/  STL [R1+0x58b0], R11 ;  /* 0x0058b00b01007387 */ /* 0x0001e20000100800 */
[----:B--2---:R-:W-:Y:S02]  /*12ce0*/  IABS R19, R54 ;  /* 0x0000003600137213 */ /* 0x004fe40000000000 */
[----:B---3--:R-:W-:-:S03]  /*12cf0*/  IABS R32, R23 ;  /* 0x0000001700207213 */ /* 0x008fc60000000000 */
[----:B------:R-:W-:-:S04]  /*12d00*/  IMAD.HI.U32 R5, R4, R19, RZ ;  /* 0x0000001304057227 */ /* 0x000fc800078e00ff */
[----:B------:R-:W-:Y:S02]  /*12d10*/  IMAD.MOV R5, RZ, RZ, -R5 ;  /* 0x000000ffff057224 */ /* 0x000fe400078e0a05 */
[----:B------:R-:W-:-:S04]  /*12d20*/  IMAD.HI.U32 R6, R4, R32, RZ ;  /* 0x0000002004067227 */ /* 0x000fc800078e00ff */
[----:B------:R-:W-:Y:S01]  /*12d30*/  IMAD R19, R0, R5, R19 ;  /* 0x0000000500137224 */ /* 0x000fe200078e0213 */
[----:B-----5:R-:W-:Y:S01]  /*12d40*/  IABS R10, R55 ;  /* 0x00000037000a7213 */ /* 0x020fe20000000000 */
[----:B------:R-:W-:-:S03]  /*12d50*/  IMAD.MOV R6, RZ, RZ, -R6 ;  /* 0x000000ffff067224 */ /* 0x000fc600078e0a06 */
[C---:B------:R-:W-:Y:S01]  /*12d60*/  ISETP.GT.U32.AND P4, PT, R0.reuse, R19, PT ;  /* 0x000000130000720c */ /* 0x040fe20003f84070 */
[----:B------:R-:W-:Y:S02]  /*12d70*/  IMAD R32, R0, R6, R32 ;  /* 0x0000000600207224 */ /* 0x000fe400078e0220 */
[----:B------:R-:W-:-:S03]  /*12d80*/  IMAD.HI.U32 R5, R4, R10, RZ ;  /* 0x0000000a04057227 */ /* 0x000fc600078e00ff */
[----:B------:R-:W-:Y:S01]  /*12d90*/  ISETP.GT.U32.AND P0, PT, R0, R32, PT ;  /* 0x000000200000720c */ /* 0x000fe20003f04070 */
[----:B------:R-:W-:-:S04]  /*12da0*/  IMAD.MOV R5, RZ, RZ, -R5 ;  /* 0x000000ffff057224 */ /* 0x000fc800078e0a05 */
[C---:B------:R-:W-:Y:S02]  /*12db0*/  IMAD R10, R0.reuse, R5, R10 ;  /* 0x00000005000a7224 */ /* 0x040fe400078e020a */
[----:B------:R-:W-:Y:S01]  /*12dc0*/  @!P4 IMAD.IADD R19, R19, 0x1, -R0 ;  /* 0x000000011313c824 */ /* 0x000fe200078e0a00 */
[C---:B------:R-:W-:Y:S02]  /*12dd0*/  ISETP.GT.U32.AND P4, PT, R0.reuse, R14, PT ;  /* 0x0000000e0000720c */ /* 0x040fe40003f84070 */
[----:B------:R-:W-:-:S03]  /*12de0*/  ISETP.GT.U32.AND P5, PT, R0, R10, PT ;  /* 0x0000000a0000720c */ /* 0x000fc60003fa4070 */
[----:B------:R-:W-:-:S05]  /*12df0*/  @!P0 IMAD.IADD R32, R32, 0x1, -R0 ;  /* 0x0000000120208824 */ /* 0x000fca00078e0a00 */
[----:B------:R-:W-:-:S03]  /*12e00*/  ISETP.GT.U32.AND P1, PT, R0, R32, PT ;  /* 0x000000200000720c */ /* 0x000fc60003f24070 */
[--C-:B------:R-:W-:Y:S01]  /*12e10*/  @!P4 IMAD.IADD R14, R14, 0x1, -R0.reuse ;  /* 0x000000010e0ec824 */ /* 0x100fe200078e0a00 */
[----:B------:R-:W-:Y:S01]  /*12e20*/  ISETP.GE.AND P4, PT, R23, RZ, PT ;  /* 0x000000ff1700720c */ /* 0x000fe20003f86270 */
[----:B------:R-:W-:Y:S01]  /*12e30*/  @!P5 IMAD.IADD R10, R10, 0x1, -R0 ;  /* 0x000000010a0ad824 */ /* 0x000fe200078e0a00 */
[----:B----4-:R-:W-:Y:S02]  /*12e40*/  IABS R39, R53 ;  /* 0x0000003500277213 */ /* 0x010fe40000000000 */
[----:B------:R-:W-:Y:S02]  /*12e50*/  ISETP.GE.AND P5, PT, R53, RZ, PT ;  /* 0x000000ff3500720c */ /* 0x000fe40003fa6270 */
[----:B------:R-:W2:Y:S01]  /*12e60*/  LDL.LU R53, [R1+0x530] ;  /* 0x0005300001357983 */ /* 0x000ea20000300800 */
[----:B------:R-:W-:Y:S01]  /*12e70*/  @!P3 IMAD.MOV R14, RZ, RZ, -R14 ;  /* 0x000000ffff0eb224 */ /* 0x000fe200078e0a0e */
[----:B------:R-:W-:Y:S01]  /*12e80*/  ISETP.GT.U32.AND P0, PT, R0, R19, PT ;  /* 0x000000130000720c */ /* 0x000fe20003f04070 */
[----:B------:R-:W-:Y:S01]  /*12e90*/  @!P1 IMAD.IADD R32, R32, 0x1, -R0 ;  /* 0x0000000120209824 */ /* 0x000fe200078e0a00 */
[----:B------:R-:W-:Y:S01]  /*12ea0*/  ISETP.GE.AND P1, PT, R55, RZ, PT ;  /* 0x000000ff3700720c */ /* 0x000fe20003f26270 */
[----:B------:R-:W-:Y:S01]  /*12eb0*/  IMAD.HI.U32 R5, R4, R39, RZ ;  /* 0x0000002704057227 */ /* 0x000fe200078e00ff */
[----:B------:R-:W3:Y:S01]  /*12ec0*/  LDL.LU R55, [R1+0x534] ;  /* 0x0005340001377983 */ /* 0x000ee20000300800 */
[----:B------:R-:W-:-:S02]  /*12ed0*/  ISETP.GE.AND P6, PT, R54, RZ, PT ;  /* 0x000000ff3600720c */ /* 0x000fc40003fc6270 */
[----:B------:R-:W-:Y:S01]  /*12ee0*/  @!P4 IMAD.MOV R32, RZ, RZ, -R32 ;  /* 0x000000ffff20c224 */ /* 0x000fe200078e0a20 */
[----:B------:R-:W-:Y:S01]  /*12ef0*/  IABS R54, R20 ;  /* 0x0000001400367213 */ /* 0x000fe20000000000 */
[----:B------:R4:W-:Y:S01]  /*12f00*/  STL [R1+0x58b4], R14 ;  /* 0x0058b40e01007387 */ /* 0x0009e20000100800 */
[----:B------:R-:W-:Y:S01]  /*12f10*/  ISETP.GE.AND P4, PT, R20, RZ, PT ;  /* 0x000000ff1400720c */ /* 0x000fe20003f86270 */
[----:B------:R-:W-:Y:S02]  /*12f20*/  IMAD.MOV R5, RZ, RZ, -R5 ;  /* 0x000000ffff057224 */ /* 0x000fe400078e0a05 */
[----:B------:R-:W5:Y:S02]  /*12f30*/  LDL.LU R20, [R1+0x538] ;  /* 0x0005380001147983 */ /* 0x000f640000300800 */
[C---:B------:R-:W-:Y:S02]  /*12f40*/  IMAD R39, R0.reuse, R5, R39 ;  /* 0x0000000500277224 */ /* 0x040fe400078e0227 */
[----:B------:R-:W-:Y:S01]  /*12f50*/  @!P0 IMAD.IADD R19, R19, 0x1, -R0 ;  /* 0x0000000113138824 */ /* 0x000fe200078e0a00 */
[----:B------:R-:W4:Y:S02]  /*12f60*/  LDL.LU R23, [R1+0x53c] ;  /* 0x00053c0001177983 */ /* 0x000f240000300800 */
[----:B------:R-:W-:-:S02]  /*12f70*/  ISETP.GT.U32.AND P0, PT, R0, R39, PT ;  /* 0x000000270000720c */ /* 0x000fc40003f04070 */
[----:B------:R-:W4:Y:S04]  /*12f80*/  LDL.LU R15, [R1+0x540] ;  /* 0x00054000010f7983 */ /* 0x000f280000300800 */
[----:B------:R-:W4:Y:S07]  /*12f90*/  LDL.LU R60, [R1+0x544] ;  /* 0x00054400013c7983 */ /* 0x000f2e0000300800 */
[----:B------:R-:W-:Y:S01]  /*12fa0*/  @!P0 IMAD.IADD R39, R39, 0x1, -R0 ;  /* 0x0000000127278824 */ /* 0x000fe200078e0a00 */
[----:B------:R-:W-:-:S02]  /*12fb0*/  ISETP.GT.U32.AND P0, PT, R0, R10, PT ;  /* 0x0000000a0000720c */ /* 0x000fc40003f04070 */
[----:B------:R-:W-:-:S11]  /*12fc0*/  IABS R31, R27 ;  /* 0x0000001b001f7213 */ /* 0x000fd60000000000 */
[----:B------:R-:W-:-:S04]  /*12fd0*/  @!P0 IMAD.IADD R10, R10, 0x1, -R0 ;  /* 0x000000010a0a8824 */ /* 0x000fc800078e0a00 */
[----:B------:R-:W-:Y:S01]  /*12fe0*/  @!P1 IMAD.MOV R10, RZ, RZ, -R10 ;  /* 0x000000ffff0a9224 */ /* 0x000fe200078e0a0a */
[----:B------:R-:W-:Y:S02]  /*12ff0*/  ISETP.GE.AND P1, PT, R27, RZ, PT ;  /* 0x000000ff1b00720c */ /* 0x000fe40003f26270 */
[----:B------:R-:W4:Y:S04]  /*13000*/  LDL.LU R27, [R1+0x548] ;  /* 0x00054800011b7983 */ /* 0x000f280000300800 */
[----:B------:R-:W4:Y:S04]  /*13010*/  LDL.LU R59, [R1+0x54c] ;  /* 0x00054c00013b7983 */ /* 0x000f280000300800 */
[----:B------:R-:W4:Y:S04]  /*13020*/  LDL.LU R58, [R1+0x550] ;  /* 0x00055000013a7983 */ /* 0x000f280000300800 */
[----:B------:R-:W4:Y:S04]  /*13030*/  LDL.LU R7, [R1+0x554] ;  /* 0x0005540001077983 */ /* 0x000f280000300800 */
[----:B0-----:R-:W4:Y:S04]  /*13040*/  LDL.LU R41, [R1+0x558] ;  /* 0x0005580001297983 */ /* 0x001f280000300800 */
[----:B------:R-:W4:Y:S04]  /*13050*/  LDL.LU R38, [R1+0x55c] ;  /* 0x00055c0001267983 */ /* 0x000f280000300800 */
[----:B------:R-:W4:Y:S04]  /*13060*/  LDL.LU R35, [R1+0x560] ;  /* 0x0005600001237983 */ /* 0x000f280000300800 */
[----:B------:R-:W4:Y:S04]  /*13070*/  LDL.LU R33, [R1+0x564] ;  /* 0x0005640001217983 */ /* 0x000f280000300800 */
[----:B------:R-:W4:Y:S04]  /*13080*/  LDL.LU R29, [R1+0x568] ;  /* 0x00056800011d7983 */ /* 0x000f280000300800 */
[----:B------:R-:W4:Y:S04]  /*13090*/  LDL.LU R28, [R1+0x56c] ;  /* 0x00056c00011c7983 */ /* 0x000f280000300800 */
[----:B------:R-:W4:Y:S04]  /*130a0*/  LDL.LU R25, [R1+0x570] ;  /* 0x0005700001197983 */ /* 0x000f280000300800 */
[----:B------:R-:W4:Y:S04]  /*130b0*/  LDL.LU R24, [R1+0x574] ;  /* 0x0005740001187983 */ /* 0x000f280000300800 */
[----:B------:R-:W4:Y:S04]  /*130c0*/  LDL.LU R61, [R1+0x578] ;  /* 0x00057800013d7983 */ /* 0x000f280000300800 */
[----:B-1----:R-:W4:Y:S01]  /*130d0*/  LDL.LU R52, [R1+0x57c] ;  /* 0x00057c0001347983 */ /* 0x002f220000300800 */
[----:B------:R-:W-:Y:S01]  /*130e0*/  IMAD.HI.U32 R6, R4, R54, RZ ;  /* 0x0000003604067227 */ /* 0x000fe200078e00ff */
[----:B------:R-:W-:-:S03]  /*130f0*/  IABS R17, R49 ;  /* 0x0000003100117213 */ /* 0x000fc60000000000 */
[----:B------:R-:W-:Y:S01]  /*13100*/  @!P6 IMAD.MOV R19, RZ, RZ, -R19 ;  /* 0x000000ffff13e224 */ /* 0x000fe200078e0a13 */
[----:B------:R-:W-:Y:S01]  /*13110*/  ISETP.GT.U32.AND P3, PT, R0, R39, PT ;  /* 0x000000270000720c */ /* 0x000fe20003f64070 */
[----:B------:R-:W-:Y:S01]  /*13120*/  IMAD.MOV R6, RZ, RZ, -R6 ;  /* 0x000000ffff067224 */ /* 0x000fe200078e0a06 */
[----:B------:R-:W4:Y:S01]  /*13130*/  LDL.LU R47, [R1+0xb8] ;  /* 0x0000b800012f7983 */ /* 0x000f220000300800 */
[----:B------:R-:W-:-:S03]  /*13140*/  IMAD.HI.U32 R5, R4, R17, RZ ;  /* 0x0000001104057227 */ /* 0x000fc600078e00ff */
[----:B------:R-:W4:Y:S01]  /*13150*/  LDL.LU R44, [R1+0xb4] ;  /* 0x0000b400012c7983 */ /* 0x000f220000300800 */
[----:B------:R-:W-:Y:S02]  /*13160*/  IMAD R54, R0, R6, R54 ;  /* 0x0000000600367224 */ /* 0x000fe400078e0236 */
[----:B------:R-:W-:-:S03]  /*13170*/  IMAD.MOV R5, RZ, RZ, -R5 ;  /* 0x000000ffff057224 */ /* 0x000fc600078e0a05 */
[C---:B------:R-:W-:Y:S01]  /*13180*/  ISETP.GT.U32.AND P6, PT, R0.reuse, R54, PT ;  /* 0x000000360000720c */ /* 0x040fe20003fc4070 */
[----:B------:R-:W-:Y:S02]  /*13190*/  IMAD R17, R0, R5, R17 ;  /* 0x0000000500117224 */ /* 0x000fe400078e0211 */
[----:B------:R-:W-:-:S03]  /*131a0*/  IMAD.HI.U32 R5, R4, R31, RZ ;  /* 0x0000001f04057227 */ /* 0x000fc600078e00ff */
[C---:B------:R-:W-:Y:S01]  /*131b0*/  ISETP.GT.U32.AND P0, PT, R0.reuse, R17, PT ;  /* 0x000000110000720c */ /* 0x040fe20003f04070 */
[----:B------:R-:W-:Y:S02]  /*131c0*/  IMAD.MOV R5, RZ, RZ, -R5 ;  /* 0x000000ffff057224 */ /* 0x000fe400078e0a05 */
[--C-:B------:R-:W-:Y:S02]  /*131d0*/  @!P3 IMAD.IADD R39, R39, 0x1, -R0.reuse ;  /* 0x000000012727b824 */ /* 0x100fe400078e0a00 */
[----:B------:R-:W-:Y:S02]  /*131e0*/  IMAD R31, R0, R5, R31 ;  /* 0x00000005001f7224 */ /* 0x000fe400078e021f */
[----:B------:R-:W-:Y:S01]  /*131f0*/  @!P6 IMAD.IADD R54, R54, 0x1, -R0 ;  /* 0x000000013636e824 */ /* 0x000fe200078e0a00 */
[----:B------:R-:W-:Y:S01]  /*13200*/  ISETP.GE.AND P3, PT, R49, RZ, PT ;  /* 0x000000ff3100720c */ /* 0x000fe20003f66270 */
[----:B------:R-:W-:Y:S01]  /*13210*/  @!P5 IMAD.MOV R39, RZ, RZ, -R39 ;  /* 0x000000ffff27d224 */ /* 0x000fe200078e0a27 */
[----:B------:R-:W-:-:S02]  /*13220*/  ISETP.GT.U32.AND P5, PT, R0, R31, PT ;  /* 0x0000001f0000720c */ /* 0x000fc40003fa4070 */
[----:B------:R-:W-:Y:S01]  /*13230*/  ISETP.GT.U32.AND P6, PT, R0, R54, PT ;  /* 0x000000360000720c */ /* 0x000fe20003fc4070 */
[----:B------:R-:W-:-:S05]  /*13240*/  @!P0 IMAD.IADD R17, R17, 0x1, -R0 ;  /* 0x0000000111118824 */ /* 0x000fca00078e0a00 */
[----:B------:R-:W-:-:S05]  /*13250*/  ISETP.GT.U32.AND P0, PT, R0, R17, PT ;  /* 0x000000110000720c */ /* 0x000fca0003f04070 */
[--C-:B------:R-:W-:Y:S02]  /*13260*/  @!P5 IMAD.IADD R31, R31, 0x1, -R0.reuse ;  /* 0x000000011f1fd824 */ /* 0x100fe400078e0a00 */
[----:B------:R-:W-:-:S04]  /*13270*/  @!P6 IMAD.IADD R54, R54, 0x1, -R0 ;  /* 0x000000013636e824 */ /* 0x000fc800078e0a00 */
[----:B------:R-:W-:Y:S01]  /*13280*/  @!P4 IMAD.MOV R54, RZ, RZ, -R54 ;  /* 0x000000ffff36c224 */ /* 0x000fe200078e0a36 */
[----:B------:R-:W-:Y:S01]  /*13290*/  ISETP.GT.U32.AND P4, PT, R0, R31, PT ;  /* 0x0000001f0000720c */ /* 0x000fe20003f84070 */
[----:B------:R-:W-:-:S04]  /*132a0*/  @!P0 IMAD.IADD R17, R17, 0x1, -R0 ;  /* 0x0000000111118824 */ /* 0x000fc800078e0a00 */
[----:B------:R-:W-:-:S08]  /*132b0*/  @!P3 IMAD.MOV R17, RZ, RZ, -R17 ;  /* 0x000000ffff11b224 */ /* 0x000fd000078e0a11 */
[----:B------:R-:W-:-:S04]  /*132c0*/  @!P4 IMAD.IADD R31, R31, 0x1, -R0 ;  /* 0x000000011f1fc824 */ /* 0x000fc800078e0a00 */
[----:B------:R-:W-:Y:S01]  /*132d0*/  @!P1 IMAD.MOV R31, RZ, RZ, -R31 ;  /* 0x000000ffff1f9224 */ /* 0x000fe200078e0a1f */
[----:B--2---:R-:W-:-:S05]  /*132e0*/  IABS R49, R53 ;  /* 0x0000003500317213 */ /* 0x004fca0000000000 */
[----:B------:R-:W-:Y:S01]  /*132f0*/  IMAD.HI.U32 R5, R4, R49, RZ ;  /* 0x0000003104057227 */ /* 0x000fe200078e00ff */
[----:B---3--:R-:W-:-:S03]  /*13300*/  IABS R56, R55 ;  /* 0x0000003700387213 */ /* 0x008fc60000000000 */
[----:B------:R-:W-:Y:S01]  /*13310*/  IMAD.MOV R5, RZ, RZ, -R5 ;  /* 0x000000ffff057224 */ /* 0x000fe200078e0a05 */
[----:B------:R-:W-:-:S03]  /*13320*/  ISETP.GE.AND P6, PT, R53, RZ, PT ;  /* 0x000000ff3500720c */ /* 0x000fc60003fc6270 */
[----:B------:R-:W-:Y:S01]  /*13330*/  IMAD R49, R0, R5, R49 ;  /* 0x0000000500317224 */ /* 0x000fe200078e0231 */
[----:B-----5:R-:W-:Y:S01]  /*13340*/  IABS R53, R20 ;  /* 0x0000001400357213 */ /* 0x020fe20000000000 */
[----:B------:R-:W-:-:S04]  /*13350*/  IMAD.HI.U32 R5, R4, R56, RZ ;  /* 0x0000003804057227 */ /* 0x000fc800078e00ff */
[----:B------:R-:W-:Y:S02]  /*13360*/  IMAD.MOV R5, RZ, RZ, -R5 ;  /* 0x000000ffff057224 */ /* 0x000fe400078e0a05 */
[----:B------:R-:W-:Y:S01]  /*13370*/  IMAD.HI.U32 R6, R4, R53, RZ ;  /* 0x0000003504067227 */ /* 0x000fe200078e00ff */
[----:B------:R-:W-:-:S03]  /*13380*/  ISETP.GT.U32.AND P0, PT, R0, R49, PT ;  /* 0x000000310000720c */ /* 0x000fc60003f04070 */
[C---:B------:R-:W-:Y:S02]  /*13390*/  IMAD R56, R0.reuse, R5, R56 ;  /* 0x0000000500387224 */ /* 0x040fe400078e0238 */
[----:B------:R-:W-:Y:S01]  /*133a0*/  IMAD.MOV R6, RZ, RZ, -R6 ;  /* 0x000000ffff067224 */ /* 0x000fe200078e0a06 */
[----:B----4-:R-:W-:Y:S02]  /*133b0*/  IABS R9, R23 ;  /* 0x0000001700097213 */ /* 0x010fe40000000000 */
[C---:B------:R-:W-:Y:S01]  /*133c0*/  ISETP.GT.U32.AND P3, PT, R0.reuse, R56, PT ;  /* 0x000000380000720c */ /* 0x040fe20003f64070 */
[----:B------:R-:W-:Y:S02]  /*133d0*/  IMAD R53, R0, R6, R53 ;  /* 0x0000000600357224 */ /* 0x000fe400078e0235 */
[----:B------:R-:W-:-:S03]  /*133e0*/  IMAD.HI.U32 R5, R4, R9, RZ ;  /* 0x0000000904057227 */ /* 0x000fc600078e00ff */
[----:B------:R-:W-:Y:S01]  /*133f0*/  ISETP.GT.U32.AND P4, PT, R0, R53, PT ;  /* 0x000000350000720c */ /* 0x000fe20003f84070 */
[----:B------:R-:W-:Y:S01]  /*13400*/  @!P0 IMAD.IADD R49, R49, 0x1, -R0 ;  /* 0x0000000131318824 */ /* 0x000fe200078e0a00 */
[----:B------:R-:W-:Y:S01]  /*13410*/  IABS R34, R15 ;  /* 0x0000000f00227213 */ /* 0x000fe20000000000 */
[----:B------:R-:W-:-:S03]  /*13420*/  IMAD.MOV R5, RZ, RZ, -R5 ;  /* 0x000000ffff057224 */ /* 0x000fc600078e0a05 */
[----:B------:R-:W-:Y:S01]  /*13430*/  ISETP.GT.U32.AND P0, PT, R0, R49, PT ;  /* 0x000000310000720c */ /* 0x000fe20003f04070 */
[----:B------:R-:W-:Y:S02]  /*13440*/  @!P3 IMAD.IADD R56, R56, 0x1, -R0 ;  /* 0x000000013838b824 */ /* 0x000fe400078e0a00 */
[----:B------:R-:W-:Y:S02]  /*13450*/  IMAD R9, R0, R5, R9 ;  /* 0x0000000500097224 */ /* 0x000fe400078e0209 */
[----:B------:R-:W-:Y:S01]  /*13460*/  IMAD.HI.U32 R5, R4, R34, RZ ;  /* 0x0000002204057227 */ /* 0x000fe200078e00ff */
[----:B------:R-:W-:-:S03]  /*13470*/  ISETP.GE.AND P5, PT, R55, RZ, PT ;  /* 0x000000ff3700720c */ /* 0x000fc60003fa6270 */
[----:B------:R-:W-:Y:S01]  /*13480*/  @!P4 IMAD.IADD R53, R53, 0x1, -R0 ;  /* 0x000000013535c824 */ /* 0x000fe200078e0a00 */
[----:B------:R-:W-:Y:S01]  /*13490*/  ISETP.GT.U32.AND P4, PT, R0, R56, PT ;  /* 0x000000380000720c */ /* 0x000fe20003f84070 */
[----:B------:R-:W-:Y:S01]  /*134a0*/  IMAD.MOV R5, RZ, RZ, -R5 ;  /* 0x000000ffff057224 */ /* 0x000fe200078e0a05 */
[----:B------:R-:W-:-:S03]  /*134b0*/  IABS R55, R60 ;  /* 0x0000003c00377213 */ /* 0x000fc60000000000 */
[----:B------:R-:W-:Y:S02]  /*134c0*/  IMAD R34, R0, R5, R34 ;  /* 0x0000000500227224 */ /* 0x000fe400078e0222 */
[----:B------:R-:W-:Y:S01]  /*134d0*/  IMAD.HI.U32 R5, R4, R55, RZ ;  /* 0x0000003704057227 */ /* 0x000fe200078e00ff */
[----:B------:R-:W-:-:S03]  /*134e0*/  IABS R37, R27 ;  /* 0x0000001b00257213 */ /* 0x000fc60000000000 */
[--C-:B------:R-:W-:Y:S01]  /*134f0*/  @!P0 IMAD.IADD R49, R49, 0x1, -R0.reuse ;  /* 0x0000000131318824 */ /* 0x100fe200078e0a00 */
[----:B------:R-:W-:Y:S01]  /*13500*/  ISETP.GT.U32.AND P0, PT, R0, R9, PT ;  /* 0x000000090000720c */ /* 0x000fe20003f04070 */
[----:B------:R-:W-:Y:S02]  /*13510*/  IMAD.MOV R5, RZ, RZ, -R5 ;  /* 0x000000ffff057224 */ /* 0x000fe400078e0a05 */
[----:B------:R-:W-:Y:S01]  /*13520*/  @!P4 IMAD.IADD R56, R56, 0x1, -R0 ;  /* 0x000000013838c824 */ /* 0x000fe200078e0a00 */
[C---:B------:R-:W-:Y:S01]  /*13530*/  ISETP.GT.U32.AND P4, PT, R0.reuse, R34, PT ;  /* 0x000000220000720c */ /* 0x040fe20003f84070 */
[----:B------:R-:W-:Y:S02]  /*13540*/  IMAD R55, R0, R5, R55 ;  /* 0x0000000500377224 */ /* 0x000fe400078e0237 */
[----:B------:R-:W-:-:S04]  /*13550*/  IMAD.HI.U32 R5, R4, R37, RZ ;  /* 0x0000002504057227 */ /* 0x000fc800078e00ff */
[----:B------:R-:W-:Y:S02]  /*13560*/  IMAD.MOV R5, RZ, RZ, -R5 ;  /* 0x000000ffff057224 */ /* 0x000fe400078e0a05 */
[--C-:B------:R-:W-:Y:S02]  /*13570*/  @!P0 IMAD.IADD R9, R9, 0x1, -R0.reuse ;  /* 0x0000000109098824 */ /* 0x100fe400078e0a00 */
[C---:B------:R-:W-:Y:S01]  /*13580*/  IMAD R37, R0.reuse, R5, R37 ;  /* 0x0000000500257224 */ /* 0x040fe200078e0225 */
[----:B------:R-:W-:Y:S01]  /*13590*/  ISETP.GT.U32.AND P1, PT, R0, R53, PT ;  /* 0x000000350000720c */ /* 0x000fe20003f24070 */
[----:B------:R-:W-:Y:S01]  /*135a0*/  @!P4 IMAD.IADD R34, R34, 0x1, -R0 ;  /* 0x000000012222c824 */ /* 0x000fe200078e0a00 */
[C---:B------:R-:W-:Y:S02]  /*135b0*/  ISETP.GT.U32.AND P0, PT, R0.reuse, R9, PT ;  /* 0x000000090000720c */ /* 0x040fe40003f04070 */
[----:B------:R-:W-:Y:S02]  /*135c0*/  ISETP.GT.U32.AND P4, PT, R0, R37, PT ;  /* 0x000000250000720c */ /* 0x000fe40003f84070 */
[----:B------:R-:W-:-:S02]  /*135d0*/  ISETP.GE.AND P3, PT, R20, RZ, PT ;  /* 0x000000ff1400720c */ /* 0x000fc40003f66270 */
[----:B------:R-:W-:-:S05]  /*135e0*/  IABS R20, R58 ;  /* 0x0000003a00147213 */ /* 0x000fca0000000000 */
[----:B------:R-:W-:-:S04]  /*135f0*/  IMAD.HI.U32 R5, R4, R20, RZ ;  /* 0x0000001404057227 */ /* 0x000fc800078e00ff */
[--C-:B------:R-:W-:Y:S01]  /*13600*/  @!P0 IMAD.IADD R9, R9, 0x1, -R0.reuse ;  /* 0x0000000109098824 */ /* 0x100fe200078e0a00 */
[----:B------:R-:W-:Y:S01]  /*13610*/  ISETP.GE.AND P0, PT, R23, RZ, PT ;  /* 0x000000ff1700720c */ /* 0x000fe20003f06270 */
[--C-:B------:R-:W-:Y:S01]  /*13620*/  @!P1 IMAD.IADD R53, R53, 0x1, -R0.reuse ;  /* 0x0000000135359824 */ /* 0x100fe200078e0a00 */
[C---:B------:R-:W-:Y:S01]  /*13630*/  ISETP.GT.U32.AND P1, PT, R0.reuse, R55, PT ;  /* 0x000000370000720c */ /* 0x040fe20003f24070 */
[----:B------:R-:W-:Y:S01]  /*13640*/  @!P4 IMAD.IADD R37, R37, 0x1, -R0 ;  /* 0x000000012525c824 */ /* 0x000fe200078e0a00 */
[----:B------:R-:W-:Y:S01]  /*13650*/  IABS R23, R7 ;  /* 0x0000000700177213 */ /* 0x000fe20000000000 */
[----:B------:R-:W-:Y:S01]  /*13660*/  IMAD.MOV R5, RZ, RZ, -R5 ;  /* 0x000000ffff057224 */ /* 0x000fe200078e0a05 */
[C---:B------:R-:W-:Y:S01]  /*13670*/  ISETP.GT.U32.AND P4, PT, R0.reuse, R34, PT ;  /* 0x000000220000720c */ /* 0x040fe20003f84070 */
[----:B------:R-:W-:Y:S01]  /*13680*/  @!P6 IMAD.MOV R49, RZ, RZ, -R49 ;  /* 0x000000ffff31e224 */ /* 0x000fe200078e0a31 */
[C---:B------:R-:W-:Y:S01]  /*13690*/  ISETP.GT.U32.AND P6, PT, R0.reuse, R37, PT ;  /* 0x000000250000720c */ /* 0x040fe20003fc4070 */
[----:B------:R-:W-:-:S02]  /*136a0*/  IMAD R20, R0, R5, R20 ;  /* 0x0000000500147224 */ /* 0x000fc400078e0214 */
[----:B------:R-:W-:-:S04]  /*136b0*/  IMAD.HI.U32 R5, R4, R23, RZ ;  /* 0x0000001704057227 */ /* 0x000fc800078e00ff */
[----:B------:R-:W-:Y:S02]  /*136c0*/  IMAD.MOV R5, RZ, RZ, -R5 ;  /* 0x000000ffff057224 */ /* 0x000fe400078e0a05 */
[--C-:B------:R-:W-:Y:S02]  /*136d0*/  @!P1 IMAD.IADD R55, R55, 0x1, -R0.reuse ;  /* 0x0000000137379824 */ /* 0x100fe400078e0a00 */
[----:B------:R-:W-:Y:S02]  /*136e0*/  IMAD R23, R0, R5, R23 ;  /* 0x0000000500177224 */ /* 0x000fe400078e0217 */
[----:B------:R-:W-:Y:S01]  /*136f0*/  @!P4 IMAD.IADD R34, R34, 0x1, -R0 ;  /* 0x000000012222c824 */ /* 0x000fe200078e0a00 */
[C---:B------:R-:W-:Y:S01]  /*13700*/  ISETP.GT.U32.AND P4, PT, R0.reuse, R20, PT ;  /* 0x000000140000720c */ /* 0x040fe20003f84070 */
[----:B------:R-:W-:Y:S01]  /*13710*/  @!P5 IMAD.MOV R56, RZ, RZ, -R56 ;  /* 0x000000ffff38d224 */ /* 0x000fe200078e0a38 */
[C---:B------:R-:W-:Y:S01]  /*13720*/  ISETP.GT.U32.AND P5, PT, R0.reuse, R55, PT ;  /* 0x000000370000720c */ /* 0x040fe20003fa4070 */
[----:B------:R-:W-:Y:S01]  /*13730*/  @!P6 IMAD.IADD R37, R37, 0x1, -R0 ;  /* 0x000000012525e824 */ /* 0x000fe200078e0a00 */
[----:B------:R-:W-:-:S02]  /*13740*/  ISETP.GT.U32.AND P6, PT, R0, R23, PT ;  /* 0x000000170000720c */ /* 0x000fc40003fc4070 */
[----:B------:R-:W-:Y:S02]  /*13750*/  IABS R45, R59 ;  /* 0x0000003b002d7213 */ /* 0x000fe40000000000 */
[----:B------:R-:W-:-:S03]  /*13760*/  ISETP.GE.AND P1, PT, R15, RZ, PT ;  /* 0x000000ff0f00720c */ /* 0x000fc60003f26270 */
[----:B------:R-:W-:Y:S01]  /*13770*/  IMAD.HI.U32 R6, R4, R45, RZ ;  /* 0x0000002d04067227 */ /* 0x000fe200078e00ff */
[----:B------:R-:W-:-:S03]  /*13780*/  IABS R15, R41 ;  /* 0x00000029000f7213 */ /* 0x000fc60000000000 */
[----:B------:R-:W-:Y:S02]  /*13790*/  @!P4 IMAD.IADD R20, R20, 0x1, -R0 ;  /* 0x000000011414c824 */ /* 0x000fe400078e0a00 */
[----:B------:R-:W-:Y:S02]  /*137a0*/  IMAD.MOV R6, RZ, RZ, -R6 ;  /* 0x000000ffff067224 */ /* 0x000fe400078e0a06 */
[--C-:B------:R-:W-:Y:S01]  /*137b0*/  @!P5 IMAD.IADD R55, R55, 0x1, -R0.reuse ;  /* 0x000000013737d824 */ /* 0x100fe200078e0a00 */
[----:B------:R-:W-:Y:S01]  /*137c0*/  ISETP.GE.AND P5, PT, R27, RZ, PT ;  /* 0x000000ff1b00720c */ /* 0x000fe20003fa6270 */
[----:B------:R-:W-:Y:S01]  /*137d0*/  @!P6 IMAD.IADD R23, R23, 0x1, -R0 ;  /* 0x000000011717e824 */ /* 0x000fe200078e0a00 */
[C---:B------:R-:W-:Y:S01]  /*137e0*/  ISETP.GT.U32.AND P6, PT, R0.reuse, R20, PT ;  /* 0x000000140000720c */ /* 0x040fe20003fc4070 */
[----:B------:R-:W-:Y:S01]  /*137f0*/  IMAD R45, R0, R6, R45 ;  /* 0x00000006002d7224 */ /* 0x000fe200078e022d */
[----:B------:R-:W-:Y:S01]  /*13800*/  IABS R27, R38 ;  /* 0x00000026001b7213 */ /* 0x000fe20000000000 */
[----:B------:R-:W-:-:S04]  /*13810*/  IMAD.HI.U32 R6, R4, R15, RZ ;  /* 0x0000000f04067227 */ /* 0x000fc800078e00ff */
[----:B------:R-:W-:Y:S01]  /*13820*/  @!P3 IMAD.MOV R53, RZ, RZ, -R53 ;  /* 0x000000ffff35b224 */ /* 0x000fe200078e0a35 */
[----:B------:R-:W-:Y:S01]  /*13830*/  ISETP.GT.U32.AND P3, PT, R0, R45, PT ;  /* 0x0000002d0000720c */ /* 0x000fe20003f64070 */
[----:B------:R-:W-:Y:S02]  /*13840*/  IMAD.MOV R6, RZ, RZ, -R6 ;  /* 0x000000ffff067224 */ /* 0x000fe400078e0a06 */
[----:B------:R-:W-:-:S04]  /*13850*/  IMAD.HI.U32 R5, R4, R27, RZ ;  /* 0x0000001b04057227 */ /* 0x000fc800078e00ff */
[----:B------:R-:W-:Y:S01]  /*13860*/  @!P0 IMAD.MOV R9, RZ, RZ, -R9 ;  /* 0x000000ffff098224 */ /* 0x000fe200078e0a09 */
[----:B------:R-:W-:Y:S01]  /*13870*/  ISETP.GE.AND P0, PT, R60, RZ, PT ;  /* 0x000000ff3c00720c */ /* 0x000fe20003f06270 */
[----:B------:R-:W-:Y:S01]  /*13880*/  IMAD R15, R0, R6, R15 ;  /* 0x00000006000f7224 */ /* 0x000fe200078e020f */
[----:B------:R-:W-:Y:S01]  /*13890*/  IABS R60, R35 ;  /* 0x00000023003c7213 */ /* 0x000fe20000000000 */
[----:B------:R-:W-:Y:S02]  /*138a0*/  IMAD.MOV R5, RZ, RZ, -R5 ;  /* 0x000000ffff057224 */ /* 0x000fe400078e0a05 */
[----:B------:R-:W-:Y:S01]  /*138b0*/  @!P6 IMAD.IADD R20, R20, 0x1, -R0 ;  /* 0x000000011414e824 */ /* 0x000fe200078e0a00 */
[C---:B------:R-:W-:Y:S01]  /*138c0*/  ISETP.GT.U32.AND P6, PT, R0.reuse, R15, PT ;  /* 0x0000000f0000720c */ /* 0x040fe20003fc4070 */
[----:B------:R-:W-:Y:S02]  /*138d0*/  IMAD R27, R0, R5, R27 ;  /* 0x00000005001b7224 */ /* 0x000fe400078e021b */
[----:B------:R-:W-:-:S04]  /*138e0*/  IMAD.HI.U32 R5, R4, R60, RZ ;  /* 0x0000003c04057227 */ /* 0x000fc800078e00ff */
[----:B------:R-:W-:Y:S02]  /*138f0*/  @!P3 IMAD.IADD R45, R45, 0x1, -R0 ;  /* 0x000000012d2db824 */ /* 0x000fe400078e0a00 */
[----:B------:R-:W-:Y:S01]  /*13900*/  IMAD.MOV R5, RZ, RZ, -R5 ;  /* 0x000000ffff057224 */ /* 0x000fe200078e0a05 */
[----:B------:R-:W-:Y:S01]  /*13910*/  ISETP.GE.AND P3, PT, R59, RZ, PT ;  /* 0x000000ff3b00720c */ /* 0x000fe20003f66270 */
[----:B------:R-:W-:Y:S01]  /*13920*/  @!P1 IMAD.MOV R34, RZ, RZ, -R34 ;  /* 0x000000ffff229224 */ /* 0x000fe200078e0a22 */
[C---:B------:R-:W-:Y:S01]  /*13930*/  ISETP.GT.U32.AND P4, PT, R0.reuse, R45, PT ;  /* 0x0000002d0000720c */ /* 0x040fe20003f84070 */
[C---:B------:R-:W-:Y:S01]  /*13940*/  IMAD R60, R0.reuse, R5, R60 ;  /* 0x00000005003c7224 */ /* 0x040fe200078e023c */
[----:B------:R-:W-:Y:S02]  /*13950*/  IABS R59, R33 ;  /* 0x00000021003b7213 */ /* 0x000fe40000000000 */
[C---:B------:R-:W-:Y:S01]  /*13960*/  ISETP.GT.U32.AND P1, PT, R0.reuse, R23, PT ;  /* 0x000000170000720c */ /* 0x040fe20003f24070 */
[----:B------:R-:W-:Y:S01]  /*13970*/  @!P6 IMAD.IADD R15, R15, 0x1, -R0 ;  /* 0x000000010f0fe824 */ /* 0x000fe200078e0a00 */
[----:B------:R-:W-:Y:S01]  /*13980*/  ISETP.GT.U32.AND P6, PT, R0, R60, PT ;  /* 0x0000003c0000720c */ /* 0x000fe20003fc4070 */
[----:B------:R-:W-:-:S04]  /*13990*/  IMAD.HI.U32 R5, R4, R59, RZ ;  /* 0x0000003b04057227 */ /* 0x000fc800078e00ff */
[----:B------:R-:W-:Y:S02]  /*139a0*/  IMAD.MOV R5, RZ, RZ, -R5 ;  /* 0x000000ffff057224 */ /* 0x000fe400078e0a05 */
[--C-:B------:R-:W-:Y:S01]  /*139b0*/  @!P4 IMAD.IADD R45, R45, 0x1, -R0.reuse ;  /* 0x000000012d2dc824 */ /* 0x100fe200078e0a00 */
[----:B------:R-:W-:Y:S01]  /*139c0*/  ISETP.GE.AND P4, PT, R58, RZ, PT ;  /* 0x000000ff3a00720c */ /* 0x000fe20003f86270 */
[C---:B------:R-:W-:Y:S01]  /*139d0*/  IMAD R59, R0.reuse, R5, R59 ;  /* 0x00000005003b7224 */ /* 0x040fe200078e023b */
[----:B------:R-:W-:Y:S01]  /*139e0*/  IABS R58, R29 ;  /* 0x0000001d003a7213 */ /* 0x000fe20000000000 */
[--C-:B------:R-:W-:Y:S01]  /*139f0*/  @!P1 IMAD.IADD R23, R23, 0x1, -R0.reuse ;  /* 0x0000000117179824 */ /* 0x100fe200078e0a00 */
[----:B------:R-:W-:Y:S01]  /*13a00*/  ISETP.GT.U32.AND P1, PT, R0, R27, PT ;  /* 0x0000001b0000720c */ /* 0x000fe20003f24070 */
[----:B------:R-:W-:Y:S01]  /*13a10*/  @!P6 IMAD.IADD R60, R60, 0x1, -R0 ;  /* 0x000000013c3ce824 */ /* 0x000fe200078e0a00 */
[----:B------:R-:W-:Y:S01]  /*13a20*/  ISETP.GT.U32.AND P6, PT, R0, R59, PT ;  /* 0x0000003b0000720c */ /* 0x000fe20003fc4070 */
[----:B------:R-:W-:Y:S01]  /*13a30*/  IMAD.HI.U32 R6, R4, R58, RZ ;  /* 0x0000003a04067227 */ /* 0x000fe200078e00ff */
[----:B------:R-:W-:-:S03]  /*13a40*/  IABS R8, R28 ;  /* 0x0000001c00087213 */ /* 0x000fc60000000000 */
[----:B------:R-:W-:-:S04]  /*13a50*/  IMAD.MOV R6, RZ, RZ, -R6 ;  /* 0x000000ffff067224 */ /* 0x000fc800078e0a06 */
[----:B------:R-:W-:Y:S02]  /*13a60*/  IMAD R58, R0, R6, R58 ;  /* 0x00000006003a7224 */ /* 0x000fe400078e023a */
[----:B------:R-:W-:Y:S01]  /*13a70*/  @!P1 IMAD.IADD R27, R27, 0x1, -R0 ;  /* 0x000000011b1b9824 */ /* 0x000fe200078e0a00 */
[----:B------:R-:W-:Y:S01]  /*13a80*/  ISETP.GE.AND P1, PT, R7, RZ, PT ;  /* 0x000000ff0700720c */ /* 0x000fe20003f26270 */
[----:B------:R-:W-:Y:S01]  /*13a90*/  IMAD.HI.U32 R5, R4, R8, RZ ;  /* 0x0000000804057227 */ /* 0x000fe200078e00ff */
[----:B------:R-:W-:-:S03]  /*13aa0*/  IABS R7, R25 ;  /* 0x0000001900077213 */ /* 0x000fc60000000000 */
[----:B------:R-:W-:Y:S01]  /*13ab0*/  @!P6 IMAD.IADD R59, R59, 0x1, -R0 ;  /* 0x000000013b3be824 */ /* 0x000fe200078e0a00 */
[C---:B------:R-:W-:Y:S01]  /*13ac0*/  ISETP.GT.U32.AND P6, PT, R0.reuse, R58, PT ;  /* 0x0000003a0000720c */ /* 0x040fe20003fc4070 */
[----:B------:R-:W-:Y:S01]  /*13ad0*/  @!P0 IMAD.MOV R55, RZ, RZ, -R55 ;  /* 0x000000ffff378224 */ /* 0x000fe200078e0a37 */
[----:B------:R-:W-:Y:S01]  /*13ae0*/  IABS R11, R61 ;  /* 0x0000003d000b7213 */ /* 0x000fe20000000000 */
[----:B------:R-:W-:Y:S01]  /*13af0*/  IMAD.MOV R5, RZ, RZ, -R5 ;  /* 0x000000ffff057224 */ /* 0x000fe200078e0a05 */
[----:B------:R-:W-:Y:S01]  /*13b00*/  ISETP.GT.U32.AND P0, PT, R0, R15, PT ;  /* 0x0000000f0000720c */ /* 0x000fe20003f04070 */
[----:B------:R-:W-:Y:S01]  /*13b10*/  IMAD.HI.U32 R14, R4, R7, RZ ;  /* 0x00000007040e7227 */ /* 0x000fe200078e00ff */
[----:B------:R-:W-:-:S03]  /*13b20*/  IABS R6, R24 ;  /* 0x0000001800067213 */ /* 0x000fc60000000000 */
[C---:B------:R-:W-:Y:S02]  /*13b30*/  IMAD R8, R0.reuse, R5, R8 ;  /* 0x0000000500087224 */ /* 0x040fe400078e0208 */
[----:B------:R-:W-:Y:S02]  /*13b40*/  IMAD.MOV.U32 R5, RZ, RZ, R11 ;  /* 0x000000ffff057224 */ /* 0x000fe400078e000b */
[----:B------:R-:W-:Y:S02]  /*13b50*/  IMAD.MOV R14, RZ, RZ, -R14 ;  /* 0x000000ffff0e7224 */ /* 0x000fe400078e0a0e */
[----:B------:R-:W-:Y:S01]  /*13b60*/  @!P3 IMAD.MOV R45, RZ, RZ, -R45 ;  /* 0x000000ffff2db224 */ /* 0x000fe200078e0a2d */
[C---:B------:R-:W-:Y:S01]  /*13b70*/  ISETP.GT.U32.AND P3, PT, R0.reuse, R60, PT ;  /* 0x0000003c0000720c */ /* 0x040fe20003f64070 */
[----:B------:R-:W-:Y:S01]  /*13b80*/  @!P1 IMAD.MOV R23, RZ, RZ, -R23 ;  /* 0x000000ffff179224 */ /* 0x000fe200078e0a17 */
[----:B------:R-:W-:Y:S01]  /*13b90*/  ISETP.GT.U32.AND P1, PT, R0, R8, PT ;  /* 0x000000080000720c */ /* 0x000fe20003f24070 */
[----:B------:R-:W-:Y:S01]  /*13ba0*/  IMAD.HI.U32 R12, R4, R5, RZ ;  /* 0x00000005040c7227 */ /* 0x000fe200078e00ff */
[----:B------:R-:W-:-:S03]  /*13bb0*/  IABS R11, R52 ;  /* 0x00000034000b7213 */ /* 0x000fc60000000000 */
[C---:B------:R-:W-:Y:S02]  /*13bc0*/  IMAD R7, R0.reuse, R14, R7 ;  /* 0x0000000e00077224 */ /* 0x040fe400078e0207 */
[----:B------:R-:W-:Y:S01]  /*13bd0*/  @!P5 IMAD.MOV R37, RZ, RZ, -R37 ;  /* 0x000000ffff25d224 */ /* 0x000fe200078e0a25 */
[----:B------:R-:W-:Y:S01]  /*13be0*/  ISETP.GT.U32.AND P5, PT, R0, R27, PT ;  /* 0x0000001b0000720c */ /* 0x000fe20003fa4070 */
[----:B------:R-:W-:-:S04]  /*13bf0*/  IMAD.HI.U32 R13, R4, R6, RZ ;  /* 0x00000006040d7227 */ /* 0x000fc800078e00ff */
[----:B------:R-:W-:Y:S02]  /*13c00*/  @!P6 IMAD.IADD R58, R58, 0x1, -R0 ;  /* 0x000000013a3ae824 */ /* 0x000fe400078e0a00 */
[----:B------:R-:W-:Y:S02]  /*13c10*/  IMAD.MOV R12, RZ, RZ, -R12 ;  /* 0x000000ffff0c7224 */ /* 0x000fe400078e0a0c */
[----:B------:R-:W-:Y:S01]  /*13c20*/  @!P0 IMAD.IADD R15, R15, 0x1, -R0 ;  /* 0x000000010f0f8824 */ /* 0x000fe200078e0a00 */
[C---:B------:R-:W-:Y:S01]  /*13c30*/  ISETP.GT.U32.AND P0, PT, R0.reuse, R7, PT ;  /* 0x000000070000720c */ /* 0x040fe20003f04070 */
[----:B------:R-:W-:Y:S01]  /*13c40*/  IMAD.MOV R13, RZ, RZ, -R13 ;  /* 0x000000ffff0d7224 */ /* 0x000fe200078e0a0d */
[----:B------:R-:W-:Y:S01]  /*13c50*/  ISETP.GT.U32.AND P6, PT, R0, R58, PT ;  /* 0x0000003a0000720c */ /* 0x000fe20003fc4070 */
[----:B------:R-:W-:-:S04]  /*13c60*/  IMAD.HI.U32 R4, R4, R11, RZ ;  /* 0x0000000b04047227 */ /* 0x000fc800078e00ff */
[C---:B------:R-:W-:Y:S02]  /*13c70*/  IMAD R5, R0.reuse, R12, R5 ;  /* 0x0000000c00057224 */ /* 0x040fe400078e0205 */
[----:B------:R-:W-:Y:S02]  /*13c80*/  IMAD R6, R0, R13, R6 ;  /* 0x0000000d00067224 */ /* 0x000fe400078e0206 */
[----:B------:R-:W-:Y:S02]  /*13c90*/  IMAD.MOV R4, RZ, RZ, -R4 ;  /* 0x000000ffff047224 */ /* 0x000fe400078e0a04 */
[--C-:B------:R-:W-:Y:S01]  /*13ca0*/  @!P3 IMAD.IADD R60, R60, 0x1, -R0.reuse ;  /* 0x000000013c3cb824 */ /* 0x100fe200078e0a00 */
[----:B------:R-:W-:Y:S01]  /*13cb0*/  ISETP.GT.U32.AND P3, PT, R0, R5, PT ;  /* 0x000000050000720c */ /* 0x000fe20003f64070 */
[--C-:B------:R-:W-:Y:S01]  /*13cc0*/  @!P1 IMAD.IADD R8, R8, 0x1, -R0.reuse ;  /* 0x0000000108089824 */ /* 0x100fe200078e0a00 */
[----:B------:R-:W-:Y:S01]  /*13cd0*/  ISETP.GE.AND P1, PT, R38, RZ, PT ;  /* 0x000000ff2600720c */ /* 0x000fe20003f26270 */
[----:B------:R-:W-:Y:S01]  /*13ce0*/  @!P5 IMAD.IADD R27, R27, 0x1, -R0 ;  /* 0x000000011b1bd824 */ /* 0x000fe200078e0a00 */
[C---:B------:R-:W-:Y:S01]  /*13cf0*/  ISETP.GT.U32.AND P5, PT, R0.reuse, R6, PT ;  /* 0x000000060000720c */ /* 0x040fe20003fa4070 */
[----:B------:R-:W-:Y:S01]  /*13d00*/  @!P4 IMAD.MOV R20, RZ, RZ, -R20 ;  /* 0x000000ffff14c224 */ /* 0x000fe200078e0a14 */
[C---:B------:R-:W-:Y:S01]  /*13d10*/  ISETP.GT.U32.AND P4, PT, R0.reuse, R59, PT ;  /* 0x0000003b0000720c */ /* 0x040fe20003f84070 */
[----:B------:R-:W-:-:S02]  /*13d20*/  IMAD R4, R0, R4, R11 ;  /* 0x0000000400047224 */ /* 0x000fc400078e020b */
[--C-:B------:R-:W-:Y:S01]  /*13d30*/  @!P0 IMAD.IADD R7, R7, 0x1, -R0.reuse ;  /* 0x0000000107078824 */ /* 0x100fe200078e0a00 */
[----:B------:R-:W-:Y:S01]  /*13d40*/  ISETP.GE.AND P0, PT, R35, RZ, PT ;  /* 0x000000ff2300720c */ /* 0x000fe20003f06270 */
[--C-:B------:R-:W-:Y:S01]  /*13d50*/  @!P6 IMAD.IADD R58, R58, 0x1, -R0.reuse ;  /* 0x000000013a3ae824 */ /* 0x100fe200078e0a00 */
[C---:B------:R-:W-:Y:S01]  /*13d60*/  ISETP.GT.U32.AND P6, PT, R0.reuse, R4, PT ;  /* 0x000000040000720c */ /* 0x040fe20003fc4070 */
[--C-:B------:R-:W-:Y:S01]  /*13d70*/  @!P3 IMAD.IADD R5, R5, 0x1, -R0.reuse ;  /* 0x000000010505b824 */ /* 0x100fe200078e0a00 */
[----:B------:R-:W-:Y:S01]  /*13d80*/  ISETP.GE.AND P3, PT, R29, RZ, PT ;  /* 0x000000ff1d00720c */ /* 0x000fe20003f66270 */
[----:B------:R-:W-:Y:S01]  /*13d90*/  @!P1 IMAD.MOV R27, RZ, RZ, -R27 ;  /* 0x000000ffff1b9224 */ /* 0x000fe200078e0a1b */
[----:B------:R-:W-:Y:S01]  /*13da0*/  ISETP.GT.U32.AND P1, PT, R0, R7, PT ;  /* 0x000000070000720c */ /* 0x000fe20003f24070 */
[--C-:B------:R-:W-:Y:S02]  /*13db0*/  @!P5 IMAD.IADD R6, R6, 0x1, -R0.reuse ;  /* 0x000000010606d824 */ /* 0x100fe400078e0a00 */
[----:B------:R-:W-:Y:S01]  /*13dc0*/  @!P4 IMAD.IADD R59, R59, 0x1, -R0 ;  /* 0x000000013b3bc824 */ /* 0x000fe200078e0a00 */
[----:B------:R-:W-:Y:S01]  /*13dd0*/  ISETP.GE.AND P4, PT, R41, RZ, PT ;  /* 0x000000ff2900720c */ /* 0x000fe20003f86270 */
[----:B------:R-:W0:Y:S01]  /*13de0*/  S2R R50, SR_TID.X ;  /* 0x0000000000327919 */ /* 0x000e220000002100 */
[----:B------:R-:W1:Y:S01]  /*13df0*/  LDC R11, c[0x0][0x3ac] ;  /* 0x0000eb00ff0b7b82 */ /* 0x000e620000000800 */
[----:B------:R-:W-:Y:S01]  /*13e00*/  @!P0 IMAD.MOV R60, RZ, RZ, -R60 ;  /* 0x000000ffff3c8224 */ /* 0x000fe200078e0a3c */
[----:B------:R-:W2:Y:S01]  /*13e10*/  LDL.LU R41, [R1+0xb0] ;  /* 0x0000b00001297983 */ /* 0x000ea20000300800 */
[----:B------:R-:W-:Y:S01]  /*13e20*/  ISETP.GT.U32.AND P0, PT, R0, R6, PT ;  /* 0x000000060000720c */ /* 0x000fe20003f04070 */
[----:B------:R-:W-:Y:S01]  /*13e30*/  @!P6 IMAD.IADD R4, R4, 0x1, -R0 ;  /* 0x000000010404e824 */ /* 0x000fe200078e0a00 */
[----:B------:R-:W-:Y:S01]  /*13e40*/  ISETP.GT.U32.AND P6, PT, R0, R5, PT ;  /* 0x000000050000720c */ /* 0x000fe20003fc4070 */
[----:B------:R-:W3:Y:S01]  /*13e50*/  LDL.LU R38, [R1+0xac] ;  /* 0x0000ac0001267983 */ /* 0x000ee20000300800 */
[----:B------:R-:W-:-:S03]  /*13e60*/  ISETP.GE.AND P5, PT, R33, RZ, PT ;  /* 0x000000ff2100720c */ /* 0x000fc60003fa6270 */
[----:B------:R-:W4:Y:S01]  /*13e70*/  LDL.LU R35, [R1+0xa8] ;  /* 0x0000a80001237983 */ /* 0x000f220000300800 */
[----:B------:R-:W-:-:S03]  /*13e80*/  @!P3 IMAD.MOV R58, RZ, RZ, -R58 ;  /* 0x000000ffff3ab224 */ /* 0x000fc600078e0a3a */
[----:B------:R-:W5:Y:S01]  /*13e90*/  LDL.LU R33, [R1+0xa4] ;  /* 0x0000a40001217983 */ /* 0x000f620000300800 */
[----:B------:R-:W-:Y:S01]  /*13ea0*/  ISETP.GE.AND P3, PT, R28, RZ, PT ;  /* 0x000000ff1c00720c */ /* 0x000fe20003f66270 */
[--C-:B------:R-:W-:Y:S01]  /*13eb0*/  @!P1 IMAD.IADD R7, R7, 0x1, -R0.reuse ;  /* 0x0000000107079824 */ /* 0x100fe200078e0a00 */
[----:B------:R-:W-:Y:S01]  /*13ec0*/  ISETP.GE.AND P1, PT, R25, RZ, PT ;  /* 0x000000ff1900720c */ /* 0x000fe20003f26270 */
[----:B------:R-:W5:Y:S04]  /*13ed0*/  LDL.LU R29, [R1+0xa0] ;  /* 0x0000a000011d7983 */ /* 0x000f680000300800 */
[----:B------:R-:W5:Y:S01]  /*13ee0*/  LDL.LU R28, [R1+0x9c] ;  /* 0x00009c00011c7983 */ /* 0x000f620000300800 */
[----:B------:R-:W-:-:S03]  /*13ef0*/  @!P0 IMAD.IADD R6, R6, 0x1, -R0 ;  /* 0x0000000106068824 */ /* 0x000fc600078e0a00 */
[----:B------:R-:W5:Y:S01]  /*13f00*/  LDL.LU R25, [R1+0x98] ;  /* 0x0000980001197983 */ /* 0x000f620000300800 */
[----:B------:R-:W-:Y:S01]  /*13f10*/  ISETP.GE.AND P0, PT, R24, RZ, PT ;  /* 0x000000ff1800720c */ /* 0x000fe20003f06270 */
[----:B------:R-:W-:Y:S01]  /*13f20*/  @!P6 IMAD.IADD R5, R5, 0x1, -R0 ;  /* 0x000000010505e824 */ /* 0x000fe200078e0a00 */
[----:B------:R-:W-:Y:S01]  /*13f30*/  ISETP.GE.AND P6, PT, R61, RZ, PT ;  /* 0x000000ff3d00720c */ /* 0x000fe20003fc6270 */
[----:B------:R-:W5:Y:S04]  /*13f40*/  LDL.LU R24, [R1+0x94] ;  /* 0x0000940001187983 */ /* 0x000f680000300800 */
[----:B------:R-:W5:Y:S01]  /*13f50*/  LDL.LU R61, [R1+0x90] ;  /* 0x00009000013d7983 */ /* 0x000f620000300800 */
[----:B------:R-:W-:Y:S01]  /*13f60*/  @!P4 IMAD.MOV R15, RZ, RZ, -R15 ;  /* 0x000000ffff0fc224 */ /* 0x000fe200078e0a0f */
[C---:B------:R-:W-:Y:S01]  /*13f70*/  ISETP.GT.U32.AND P4, PT, R0.reuse, R8, PT ;  /* 0x000000080000720c */ /* 0x040fe20003f84070 */
[----:B------:R-:W-:Y:S01]  /*13f80*/  @!P5 IMAD.MOV R59, RZ, RZ, -R59 ;  /* 0x000000ffff3bd224 */ /* 0x000fe200078e0a3b */
[----:B------:R-:W-:-:S11]  /*13f90*/  ISETP.GT.U32.AND P5, PT, R0, R4, PT ;  /* 0x000000040000720c */ /* 0x000fd60003fa4070 */
[--C-:B------:R-:W-:Y:S01]  /*13fa0*/  @!P4 IMAD.IADD R8, R8, 0x1, -R0.reuse ;  /* 0x000000010808c824 */ /* 0x100fe200078e0a00 */
[----:B------:R-:W-:Y:S02]  /*13fb0*/  ISETP.GT.U32.AND P4, PT, R0, R2, PT ;  /* 0x000000020000720c */ /* 0x000fe40003f84070 */
[----:B0-----:R-:W-:Y:S01]  /*13fc0*/  LOP3.LUT R50, R50, 0x1f, RZ, 0xc0, !PT ;  /* 0x0000001f32327812 */ /* 0x001fe200078ec0ff */
[----:B------:R-:W-:-:S04]  /*13fd0*/  @!P5 IMAD.IADD R4, R4, 0x1, -R0 ;  /* 0x000000010404d824 */ /* 0x000fc800078e0a00 */
[----:B-1----:R-:W-:-:S06]  /*13fe0*/  IMAD R12, R50, R11, RZ ;  /* 0x0000000b320c7224 */ /* 0x002fcc00078e02ff */
[----:B------:R-:W-:Y:S01]  /*13ff0*/  @!P4 IMAD.IADD R2, R2, 0x1, -R0 ;  /* 0x000000010202c824 */ /* 0x000fe200078e0a00 */
[----:B------:R-:W-:Y:S02]  /*14000*/  ISETP.NE.AND P4, PT, R3, RZ, PT ;  /* 0x000000ff0300720c */ /* 0x000fe40003f85270 */
[----:B------:R-:W-:Y:S01]  /*14010*/  LOP3.LUT R3, RZ, R3, RZ, 0x33, !PT ;  /* 0x00000003ff037212 */ /* 0x000fe200078e33ff */
[----:B------:R-:W-:-:S03]  /*14020*/  IMAD R0, R11, 0x20, R12 ;  /* 0x000000200b007824 */ /* 0x000fc600078e020c */
[C---:B------:R-:W-:Y:S02]  /*14030*/  SEL R11, R3.reuse, R47, !P4 ;  /* 0x0000002f030b7207 */ /* 0x040fe40006000000 */
[----:B------:R-:W-:-:S03]  /*14040*/  SEL R12, R3, R44, !P4 ;  /* 0x0000002c030c7207 */ /* 0x000fc60006000000 */
[----:B------:R3:W-:Y:S04]  /*14050*/  STL [R1+0x1b0], R11 ;  /* 0x0001b00b01007387 */ /* 0x0007e80000100800 */
[----:B------:R4:W-:Y:S01]  /*14060*/  STL [R1+0x1ac], R12 ;  /* 0x0001ac0c01007387 */ /* 0x0009e20000100800 */
[----:B------:R-:W-:Y:S02]  /*14070*/  ISETP.GE.AND P5, PT, R52, RZ, PT ;  /* 0x000000ff3400720c */ /* 0x000fe40003fa6270 */
[C---:B--2---:R-:W-:Y:S02]  /*14080*/  SEL R13, R3.reuse, R41, !P4 ;  /* 0x00000029030d7207 */ /* 0x044fe40006000000 */
[----:B---3--:R-:W-:-:S03]  /*14090*/  SEL R11, R3, R38, !P4 ;  /* 0x00000026030b7207 */ /* 0x008fc60006000000 */
[----:B------:R5:W-:Y:S01]  /*140a0*/  STL [R1+0x1a8], R13 ;  /* 0x0001a80d01007387 */ /* 0x000be20000100800 */
[----:B----4-:R-:W-:-:S03]  /*140b0*/  SEL R12, R3, R35, !P4 ;  /* 0x00000023030c7207 */ /* 0x010fc60006000000 */
[----:B------:R0:W-:Y:S01]  /*140c0*/  STL [R1+0x1a4], R11 ;  /* 0x0001a40b01007387 */ /* 0x0001e20000100800 */
[----:B-----5:R-:W-:-:S03]  /*140d0*/  SEL R13, R3, R33, !P4 ;  /* 0x00000021030d7207 */ /* 0x020fc60006000000 */
[----:B------:R1:W-:Y:S01]  /*140e0*/  STL [R1+0x1a0], R12 ;  /* 0x0001a00c01007387 */ /* 0x0003e20000100800 */
[----:B0-----:R-:W-:-:S03]  /*140f0*/  SEL R11, R3, R29, !P4 ;  /* 0x0000001d030b7207 */ /* 0x001fc60006000000 */
[----:B------:R0:W-:Y:S01]  /*14100*/  STL [R1+0x184], R13 ;  /* 0x0001840d01007387 */ /* 0x0001e20000100800 */
[----:B-1----:R-:W-:-:S03]  /*14110*/  SEL R12, R3, R28, !P4 ;  /* 0x0000001c030c7207 */ /* 0x002fc60006000000 */
[----:B------:R1:W-:Y:S01]  /*14120*/  STL [R1+0x180], R11 ;  /* 0x0001800b01007387 */ /* 0x0003e20000100800 */
[----:B0-----:R-:W-:-:S03]  /*14130*/  SEL R13, R3, R25, !P4 ;  /* 0x00000019030d7207 */ /* 0x001fc60006000000 */
[----:B------:R0:W-:Y:S04]  /*14140*/  STL [R1+0x17c], R12 ;  /* 0x00017c0c01007387 */ /* 0x0001e80000100800 */
[----:B------:R-:W-:Y:S01]  /*14150*/  STL [R1+0x178], R13 ;  /* 0x0001780d01007387 */ /* 0x000fe20000100800 */
[----:B-1----:R-:W-:-:S03]  /*14160*/  SEL R11, R3, R24, !P4 ;  /* 0x00000018030b7207 */ /* 0x002fc60006000000 */
[----:B------:R-:W2:Y:S01]  /*14170*/  LDL.LU R14, [R1+0x8c] ;  /* 0x00008c00010e7983 */ /* 0x000ea20000300800 */
[----:B0-----:R-:W-:-:S03]  /*14180*/  SEL R12, R3, R61, !P4 ;  /* 0x0000003d030c7207 */ /* 0x001fc60006000000 */
[----:B------:R0:W-:Y:S04]  /*14190*/  STL [R1+0x174], R11 ;  /* 0x0001740b01007387 */ /* 0x0001e80000100800 */
[----:B0-----:R-:W3:Y:S04]  /*141a0*/  LDL.LU R11, [R1+0x88] ;  /* 0x00008800010b7983 */ /* 0x001ee80000300800 */
[----:B------:R0:W-:Y:S04]  /*141b0*/  STL [R1+0x170], R12 ;  /* 0x0001700c01007387 */ /* 0x0001e80000100800 */
[----:B------:R-:W4:Y:S04]  /*141c0*/  LDL.LU R43, [R1+0x84] ;  /* 0x00008400012b7983 */ /* 0x000f280000300800 */
[----:B------:R-:W5:Y:S04]  /*141d0*/  LDL.LU R22, [R1+0x80] ;  /* 0x0000800001167983 */ /* 0x000f680000300800 */
[----:B0-----:R-:W5:Y:S04]  /*141e0*/  LDL.LU R12, [R1+0x7c] ;  /* 0x00007c00010c7983 */ /* 0x001f680000300800 */
[----:B------:R-:W5:Y:S04]  /*141f0*/  LDL.LU R18, [R1+0x78] ;  /* 0x0000780001127983 */ /* 0x000f680000300800 */
        /* <DEDUP_REMOVED lines=24> */
[----:B------:R-:W5:Y:S01]  /*14380*/  LDL.LU R61, [R1+0x1fc] ;  /* 0x0001fc00013d7983 */ /* 0x000f620000300800 */
[----:B--2---:R-:W-:-:S05]  /*14390*/  SEL R14, R3, R14, !P4 ;  /* 0x0000000e030e7207 */ /* 0x004fca0006000000 */
[----:B------:R3:W-:Y:S02]  /*143a0*/  STL [R1+0x16c], R14 ;  /* 0x00016c0e01007387 */ /* 0x0007e40000100800 */
[C---:B---3--:R-:W-:Y:S02]  /*143b0*/  SEL R14, R3.reuse, R11, !P4 ;  /* 0x0000000b030e7207 */ /* 0x048fe40006000000 */
[----:B----4-:R-:W-:-:S03]  /*143c0*/  SEL R11, R3, R43, !P4 ;  /* 0x0000002b030b7207 */ /* 0x010fc60006000000 */
[----:B------:R0:W-:Y:S01]  /*143d0*/  STL [R1+0x160], R14 ;  /* 0x0001600e01007387 */ /* 0x0001e20000100800 */
[----:B-----5:R-:W-:-:S03]  /*143e0*/  SEL R22, R3, R22, !P4 ;  /* 0x0000001603167207 */ /* 0x020fc60006000000 */
[----:B------:R1:W-:Y:S01]  /*143f0*/  STL [R1+0x15c], R11 ;  /* 0x00015c0b01007387 */ /* 0x0003e20000100800 */
[----:B0-----:R-:W-:-:S03]  /*14400*/  SEL R14, R3, R12, !P4 ;  /* 0x0000000c030e7207 */ /* 0x001fc60006000000 */
[----:B------:R-:W-:Y:S01]  /*14410*/  STL [R1+0x158], R22 ;  /* 0x0001581601007387 */ /* 0x000fe20000100800 */
[C---:B-1----:R-:W-:Y:S02]  /*14420*/  SEL R11, R3.reuse, R18, !P4 ;  /* 0x00000012030b7207 */ /* 0x042fe40006000000 */
[C---:B------:R-:W-:Y:S01]  /*14430*/  SEL R12, R3.reuse, R42, !P4 ;  /* 0x0000002a030c7207 */ /* 0x040fe20006000000 */
[----:B------:R0:W-:Y:S04]  /*14440*/  STL [R1+0x154], R14 ;  /* 0x0001540e01007387 */ /* 0x0001e80000100800 */
[----:B------:R1:W-:Y:S04]  /*14450*/  STL [R1+0x150], R11 ;  /* 0x0001500b01007387 */ /* 0x0003e80000100800 */
[----:B------:R2:W-:Y:S01]  /*14460*/  STL [R1+0x14c], R12 ;  /* 0x00014c0c01007387 */ /* 0x0005e20000100800 */
[----:B0-----:R-:W-:-:S02]  /*14470*/  SEL R14, R3, R46, !P4 ;  /* 0x0000002e030e7207 */ /* 0x001fc40006000000 */
[C---:B-1----:R-:W-:Y:S02]  /*14480*/  SEL R11, R3.reuse, R13, !P4 ;  /* 0x0000000d030b7207 */ /* 0x042fe40006000000 */
[C---:B------:R-:W-:Y:S02]  /*14490*/  SEL R13, R3.reuse, R16, !P4 ;  /* 0x00000010030d7207 */ /* 0x040fe40006000000 */
[C---:B--2---:R-:W-:Y:S01]  /*144a0*/  SEL R12, R3.reuse, R40, !P4 ;  /* 0x00000028030c7207 */ /* 0x044fe20006000000 */
[----:B------:R-:W-:Y:S04]  /*144b0*/  STL [R1+0x13c], R14 ;  /* 0x00013c0e01007387 */ /* 0x000fe80000100800 */
[----:B------:R0:W-:Y:S04]  /*144c0*/  STL [R1+0x138], R11 ;  /* 0x0001380b01007387 */ /* 0x0001e80000100800 */
[----:B------:R1:W-:Y:S04]  /*144d0*/  STL [R1+0x134], R12 ;  /* 0x0001340c01007387 */ /* 0x0003e80000100800 */
[----:B------:R2:W-:Y:S01]  /*144e0*/  STL [R1+0x130], R13 ;  /* 0x0001300d01007387 */ /* 0x0005e20000100800 */
[----:B0-----:R-:W-:-:S02]  /*144f0*/  SEL R11, R3, R26, !P4 ;  /* 0x0000001a030b7207 */ /* 0x001fc40006000000 */
[----:B-1----:R-:W-:-:S03]  /*14500*/  SEL R12, R3, R21, !P4 ;  /* 0x00000015030c7207 */ /* 0x002fc60006000000 */
[----:B------:R0:W-:Y:S01]  /*14510*/  STL [R1+0x128], R11 ;  /* 0x0001280b01007387 */ /* 0x0001e20000100800 */
[----:B--2---:R-:W-:-:S03]  /*14520*/  SEL R13, R3, R30, !P4 ;  /* 0x0000001e030d7207 */ /* 0x004fc60006000000 */
[----:B------:R1:W-:Y:S04]  /*14530*/  STL [R1+0x124], R12 ;  /* 0x0001240c01007387 */ /* 0x0003e80000100800 */
[----:B------:R2:W-:Y:S01]  /*14540*/  STL [R1+0x114], R13 ;  /* 0x0001140d01007387 */ /* 0x0005e20000100800 */
[C---:B0-----:R-:W-:Y:S02]  /*14550*/  SEL R11, R3.reuse, R48, !P4 ;  /* 0x00000030030b7207 */ /* 0x041fe40006000000 */
        /* <DEDUP_REMOVED lines=28> */
[----:B------:R-:W-:Y:S01]  /*14720*/  STL [R1+0x1c0], R13 ;  /* 0x0001c00d01007387 */ /* 0x000fe20000100800 */
[----:B0-----:R-:W-:-:S03]  /*14730*/  SEL R11, R3, R24, !P4 ;  /* 0x00000018030b7207 */ /* 0x001fc60006000000 */
[----:B------:R-:W2:Y:S01]  /*14740*/  LDL.LU R14, [R1+0x28c] ;  /* 0x00028c00010e7983 */ /* 0x000ea20000300800 */
[----:B-1----:R-:W-:-:S03]  /*14750*/  SEL R12, R3, R61, !P4 ;  /* 0x0000003d030c7207 */ /* 0x002fc60006000000 */
        /* <DEDUP_REMOVED lines=326> */
[----:B-1----:R-:W-:-:S03]  /*15bc0*/  SEL R11, R3, R13, !P4 ;  /* 0x0000000d030b7207 */ /* 0x002fc60006000000 */
[----:B------:R-:W-:Y:S01]  /*15bd0*/  STL [R1+0x248], R14 ;  /* 0x0002480e01007387 */ /* 0x000fe20000100800 */
[C---:B------:R-:W-:Y:S02]  /*15be0*/  SEL R13, R3.reuse, R16, !P4 ;  /* 0x00000010030d7207 */ /* 0x040fe40006000000 */
[C---:B--2---:R-:W-:Y:S01]  /*15bf0*/  SEL R12, R3.reuse, R40, !P4 ;  /* 0x00000028030c7207 */ /* 0x044fe20006000000 */
[----:B------:R0:W-:Y:S04]  /*15c00*/  STL [R1+0x244], R11 ;  /* 0x0002440b01007387 */ /* 0x0001e80000100800 */
[----:B------:R1:W-:Y:S01]  /*15c10*/  STL [R1+0x240], R12 ;  /* 0x0002400c01007387 */ /* 0x0003e20000100800 */
[----:B0-----:R-:W-:-:S03]  /*15c20*/  SEL R11, R3, R26, !P4 ;  /* 0x0000001a030b7207 */ /* 0x001fc60006000000 */
[----:B------:R0:W-:Y:S01]  /*15c30*/  STL [R1+0x23c], R13 ;  /* 0x00023c0d01007387 */ /* 0x0001e20000100800 */
[----:B-1----:R-:W-:-:S03]  /*15c40*/  SEL R12, R3, R21, !P4 ;  /* 0x00000015030c7207 */ /* 0x002fc60006000000 */
        /* <DEDUP_REMOVED lines=34> */
[----:B------:R-:W-:Y:S01]  /*15e70*/  STL [R1+0x1f0], R13 ;  /* 0x0001f00d01007387 */ /* 0x000fe20000100800 */
[----:B-1----:R-:W-:-:S03]  /*15e80*/  SEL R12, R3, R61, !P4 ;  /* 0x0000003d030c7207 */ /* 0x002fc60006000000 */
[----:B------:R-:W2:Y:S04]  /*15e90*/  LDL.LU R14, [R1+0x1cc] ;  /* 0x0001cc00010e7983 */ /* 0x000ea80000300800 */
        /* <DEDUP_REMOVED lines=31> */
[----:B------:R-:W5:Y:S01]  /*16090*/  LDL.LU R61, [R1] ;  /* 0x00000000013d7983 */ /* 0x000f620000300800 */
[----:B--2---:R-:W-:-:S05]  /*160a0*/  SEL R14, R3, R14, !P4 ;  /* 0x0000000e030e7207 */ /* 0x004fca0006000000 */
[----:B------:R0:W-:Y:S01]  /*160b0*/  STL [R1+0x1e4], R14 ;  /* 0x0001e40e01007387 */ /* 0x0001e20000100800 */
[----:B---3--:R-:W-:-:S03]  /*160c0*/  SEL R11, R3, R11, !P4 ;  /* 0x0000000b030b7207 */ /* 0x008fc60006000000 */
[----:B0-----:R-:W2:Y:S04]  /*160d0*/  LDL.LU R14, [R1+0x58b4] ;  /* 0x0058b400010e7983 */ /* 0x001ea80000300800 */
[----:B------:R0:W-:Y:S01]  /*160e0*/  STL [R1+0x1e0], R11 ;  /* 0x0001e00b01007387 */ /* 0x0001e20000100800 */
[C---:B----4-:R-:W-:Y:S02]  /*160f0*/  SEL R43, R3.reuse, R43, !P4 ;  /* 0x0000002b032b7207 */ /* 0x050fe40006000000 */
[C---:B-----5:R-:W-:Y:S01]  /*16100*/  SEL R22, R3.reuse, R22, !P4 ;  /* 0x0000001603167207 */ /* 0x060fe20006000000 */
[----:B0-----:R-:W3:Y:S01]  /*16110*/  LDL.LU R11, [R1+0x58b0] ;  /* 0x0058b000010b7983 */ /* 0x001ee20000300800 */
[----:B------:R-:W-:-:S03]  /*16120*/  SEL R12, R3, R12, !P4 ;  /* 0x0000000c030c7207 */ /* 0x000fc60006000000 */
[----:B------:R0:W-:Y:S01]  /*16130*/  STL [R1+0x1dc], R43 ;  /* 0x0001dc2b01007387 */ /* 0x0001e20000100800 */
[C---:B------:R-:W-:Y:S02]  /*16140*/  SEL R18, R3.reuse, R18, !P4 ;  /* 0x0000001203127207 */ /* 0x040fe40006000000 */
[C---:B------:R-:W-:Y:S01]  /*16150*/  SEL R42, R3.reuse, R42, !P4 ;  /* 0x0000002a032a7207 */ /* 0x040fe20006000000 */
[----:B0-----:R-:W4:Y:S01]  /*16160*/  LDL.LU R43, [R1+0x58ac] ;  /* 0x0058ac00012b7983 */ /* 0x001f220000300800 */
[----:B------:R-:W-:-:S03]  /*16170*/  SEL R46, R3, R46, !P4 ;  /* 0x0000002e032e7207 */ /* 0x000fc60006000000 */
[----:B------:R0:W-:Y:S01]  /*16180*/  STL [R1+0x1d8], R22 ;  /* 0x0001d81601007387 */ /* 0x0001e20000100800 */
[C---:B------:R-:W-:Y:S02]  /*16190*/  SEL R13, R3.reuse, R13, !P4 ;  /* 0x0000000d030d7207 */ /* 0x040fe40006000000 */
[C---:B------:R-:W-:Y:S01]  /*161a0*/  SEL R40, R3.reuse, R40, !P4 ;  /* 0x0000002803287207 */ /* 0x040fe20006000000 */
[----:B0-----:R-:W5:Y:S04]  /*161b0*/  LDL.LU R22, [R1+0x58a8] ;  /* 0x0058a80001167983 */ /* 0x001f680000300800 */
[----:B------:R0:W-:Y:S01]  /*161c0*/  STL [R1+0x1d4], R12 ;  /* 0x0001d40c01007387 */ /* 0x0001e20000100800 */
[----:B------:R-:W-:-:S03]  /*161d0*/  SEL R16, R3, R16, !P4 ;  /* 0x0000001003107207 */ /* 0x000fc60006000000 */
[----:B0-----:R-:W2:Y:S04]  /*161e0*/  LDL.LU R12, [R1+0x58a4] ;  /* 0x0058a400010c7983 */ /* 0x001ea80000300800 */
        /* <DEDUP_REMOVED lines=26> */
[----:B0-----:R-:W3:Y:S04]  /*16390*/  LDL.LU R30, [R1+0x5880] ;  /* 0x00588000011e7983 */ /* 0x001ee80000300800 */
        /* <DEDUP_REMOVED lines=33> */
[----:B------:R0:W-:Y:S04]  /*165b0*/  STL [R1+0x118], R33 ;  /* 0x0001182101007387 */ /* 0x0001e80000100800 */
[----:B0-----:R-:W3:Y:S04]  /*165c0*/  LDL.LU R33, [R1+0x5850] ;  /* 0x0058500001217983 */ /* 0x001ee80000300800 */
[----:B------:R0:W-:Y:S04]  /*165d0*/  STL [R1+0x104], R29 ;  /* 0x0001041d01007387 */ /* 0x0001e80000100800 */
[----:B0-----:R-:W3:Y:S04]  /*165e0*/  LDL.LU R29, [R1+0x584c] ;  /* 0x00584c00011d7983 */ /* 0x001ee80000300800 */
[----:B------:R0:W-:Y:S04]  /*165f0*/  STL [R1+0x100], R28 ;  /* 0x0001001c01007387 */ /* 0x0001e80000100800 */
[----:B0-----:R-:W3:Y:S04]  /*16600*/  LDL.LU R28, [R1+0x5848] ;  /* 0x00584800011c7983 */ /* 0x001ee80000300800 */
[----:B------:R0:W-:Y:S04]  /*16610*/  STL [R1+0xf4], R25 ;  /* 0x0000f41901007387 */ /* 0x0001e80000100800 */
[----:B0-----:R-:W4:Y:S04]  /*16620*/  LDL.LU R25, [R1+0x5844] ;  /* 0x0058440001197983 */ /* 0x001f280000300800 */
[----:B------:R0:W-:Y:S04]  /*16630*/  STL [R1+0xe8], R24 ;  /* 0x0000e81801007387 */ /* 0x0001e80000100800 */
[----:B0-----:R-:W4:Y:S04]  /*16640*/  LDL.LU R24, [R1+0x5840] ;  /* 0x0058400001187983 */ /* 0x001f280000300800 */
[----:B------:R0:W-:Y:S04]  /*16650*/  STL [R1+0xe4], R61 ;  /* 0x0000e43d01007387 */ /* 0x0001e80000100800 */
[----:B0-----:R-:W4:Y:S01]  /*16660*/  LDL.LU R61, [R1+0x583c] ;  /* 0x00583c00013d7983 */ /* 0x001f220000300800 */
[----:B--2---:R-:W-:-:S02]  /*16670*/  SEL R21, R3, R21, !P4 ;  /* 0x0000001503157207 */ /* 0x004fc40006000000 */
[C---:B---3--:R-:W-:Y:S02]  /*16680*/  SEL R28, R3.reuse, R28, !P4 ;  /* 0x0000001c031c7207 */ /* 0x048fe40006000000 */
[----:B----4-:R-:W-:-:S05]  /*16690*/  SEL R61, R3, R61, !P4 ;  /* 0x0000003d033d7207 */ /* 0x010fca0006000000 */
[----:B------:R0:W-:Y:S02]  /*166a0*/  STL [R1+0xe0], R61 ;  /* 0x0000e03d01007387 */ /* 0x0001e40000100800 */
[C---:B0-----:R-:W-:Y:S02]  /*166b0*/  SEL R61, R3.reuse, R24, !P4 ;  /* 0x00000018033d7207 */ /* 0x041fe40006000000 */
[C---:B------:R-:W-:Y:S02]  /*166c0*/  SEL R24, R3.reuse, R25, !P4 ;  /* 0x0000001903187207 */ /* 0x040fe40006000000 */
[C---:B------:R-:W-:Y:S01]  /*166d0*/  SEL R25, R3.reuse, R29, !P4 ;  /* 0x0000001d03197207 */ /* 0x040fe20006000000 */
[----:B------:R-:W-:Y:S04]  /*166e0*/  STL [R1+0xb0], R61 ;  /* 0x0000b03d01007387 */ /* 0x000fe80000100800 */
        /* <DEDUP_REMOVED lines=25> */
[----:B------:R-:W-:Y:S01]  /*16880*/  STL [R1+0x78], R28 ;  /* 0x0000781c01007387 */ /* 0x000fe20000100800 */
[----:B--2---:R-:W-:-:S03]  /*16890*/  SEL R24, R3, R30, !P4 ;  /* 0x0000001e03187207 */ /* 0x004fc60006000000 */
[----:B------:R0:W-:Y:S04]  /*168a0*/  STL [R1+0x74], R25 ;  /* 0x0000741901007387 */ /* 0x0001e80000100800 */
[----:B------:R1:W-:Y:S04]  /*168b0*/  STL [R1+0x70], R24 ;  /* 0x0000701801007387 */ /* 0x0003e80000100800 */
[----:B------:R2:W-:Y:S01]  /*168c0*/  STL [R1+0x6c], R21 ;  /* 0x00006c1501007387 */ /* 0x0005e20000100800 */
[C---:B0-----:R-:W-:Y:S02]  /*168d0*/  SEL R25, R3.reuse, R26, !P4 ;  /* 0x0000001a03197207 */ /* 0x041fe40006000000 */
[----:B-1----:R-:W-:-:S02]  /*168e0*/  SEL R24, R3, R16, !P4 ;  /* 0x0000001003187207 */ /* 0x002fc40006000000 */
[C---:B------:R-:W-:Y:S02]  /*168f0*/  SEL R16, R3.reuse, R13, !P4 ;  /* 0x0000000d03107207 */ /* 0x040fe40006000000 */
[C---:B--2---:R-:W-:Y:S01]  /*16900*/  SEL R21, R3.reuse, R40, !P4 ;  /* 0x0000002803157207 */ /* 0x044fe20006000000 */
[----:B------:R0:W-:Y:S01]  /*16910*/  STL [R1+0x68], R25 ;  /* 0x0000681901007387 */ /* 0x0001e20000100800 */
[----:B------:R-:W-:-:S03]  /*16920*/  SEL R13, R3, R46, !P4 ;  /* 0x0000002e030d7207 */ /* 0x000fc60006000000 */
[----:B------:R-:W-:Y:S04]  /*16930*/  STL [R1+0x64], R24 ;  /* 0x0000641801007387 */ /* 0x000fe80000100800 */
[----:B------:R1:W-:Y:S01]  /*16940*/  STL [R1+0x60], R21 ;  /* 0x0000601501007387 */ /* 0x0003e20000100800 */
[----:B0-----:R-:W0:Y:S03]  /*16950*/  LDC R25, c[0x0][0x3ac] ;  /* 0x0000eb00ff197b82 */ /* 0x001e260000000800 */
[----:B------:R2:W-:Y:S04]  /*16960*/  STL [R1+0x5c], R16 ;  /* 0x00005c1001007387 */ /* 0x0005e80000100800 */
[----:B------:R3:W-:Y:S01]  /*16970*/  STL [R1+0x58], R13 ;  /* 0x0000580d01007387 */ /* 0x0007e20000100800 */
[----:B-1----:R-:W-:-:S02]  /*16980*/  SEL R21, R3, R42, !P4 ;  /* 0x0000002a03157207 */ /* 0x002fc40006000000 */
[----:B--2---:R-:W-:-:S03]  /*16990*/  SEL R16, R3, R18, !P4 ;  /* 0x0000001203107207 */ /* 0x004fc60006000000 */
[----:B------:R-:W-:Y:S01]  /*169a0*/  STL [R1+0x54], R21 ;  /* 0x0000541501007387 */ /* 0x000fe20000100800 */
[C---:B---3--:R-:W-:Y:S02]  /*169b0*/  SEL R13, R3.reuse, R12, !P4 ;  /* 0x0000000c030d7207 */ /* 0x048fe40006000000 */
[C---:B-----5:R-:W-:Y:S01]  /*169c0*/  SEL R12, R3.reuse, R22, !P4 ;  /* 0x00000016030c7207 */ /* 0x060fe20006000000 */
[----:B------:R1:W-:Y:S04]  /*169d0*/  STL [R1+0x50], R16 ;  /* 0x0000501001007387 */ /* 0x0003e80000100800 */
[----:B------:R2:W-:Y:S04]  /*169e0*/  STL [R1+0x4c], R13 ;  /* 0x00004c0d01007387 */ /* 0x0005e80000100800 */
[----:B------:R3:W-:Y:S01]  /*169f0*/  STL [R1+0x48], R12 ;  /* 0x0000480c01007387 */ /* 0x0007e20000100800 */
[----:B-1----:R-:W-:-:S02]  /*16a00*/  SEL R16, R3, R43, !P4 ;  /* 0x0000002b03107207 */ /* 0x002fc40006000000 */
[C---:B--2---:R-:W-:Y:S02]  /*16a10*/  SEL R13, R3.reuse, R11, !P4 ;  /* 0x0000000b030d7207 */ /* 0x044fe40006000000 */
[C---:B------:R-:W-:Y:S02]  /*16a20*/  SEL R11, R3.reuse, R19, !P4 ;  /* 0x00000013030b7207 */ /* 0x040fe40006000000 */
[C---:B---3--:R-:W-:Y:S01]  /*16a30*/  SEL R12, R3.reuse, R14, !P4 ;  /* 0x0000000e030c7207 */ /* 0x048fe20006000000 */
[----:B------:R-:W-:Y:S04]  /*16a40*/  STL [R1+0x44], R16 ;  /* 0x0000441001007387 */ /* 0x000fe80000100800 */
[----:B------:R1:W-:Y:S04]  /*16a50*/  STL [R1+0x40], R13 ;  /* 0x0000400d01007387 */ /* 0x0003e80000100800 */
[----:B------:R2:W-:Y:S04]  /*16a60*/  STL [R1+0x3c], R12 ;  /* 0x00003c0c01007387 */ /* 0x0005e80000100800 */
[----:B------:R3:W-:Y:S01]  /*16a70*/  STL [R1+0x38], R11 ;  /* 0x0000380b01007387 */ /* 0x0007e20000100800 */
[----:B-1----:R-:W-:-:S02]  /*16a80*/  SEL R13, R3, R32, !P4 ;  /* 0x00000020030d7207 */ /* 0x002fc40006000000 */
[----:B--2---:R-:W-:-:S03]  /*16a90*/  SEL R12, R3, R10, !P4 ;  /* 0x0000000a030c7207 */ /* 0x004fc60006000000 */
[----:B------:R-:W-:Y:S01]  /*16aa0*/  STL [R1+0x34], R13 ;  /* 0x0000340d01007387 */ /* 0x000fe20000100800 */
[C---:B------:R-:W-:Y:S02]  /*16ab0*/  SEL R10, R3.reuse, R54, !P4 ;  /* 0x00000036030a7207 */ /* 0x040fe40006000000 */
[C---:B---3--:R-:W-:Y:S01]  /*16ac0*/  SEL R11, R3.reuse, R39, !P4 ;  /* 0x00000027030b7207 */ /* 0x048fe20006000000 */
[----:B------:R1:W-:Y:S04]  /*16ad0*/  STL [R1+0x30], R12 ;  /* 0x0000300c01007387 */ /* 0x0003e80000100800 */
[----:B------:R2:W-:Y:S04]  /*16ae0*/  STL [R1+0x2c], R11 ;  /* 0x00002c0b01007387 */ /* 0x0005e80000100800 */
[----:B------:R3:W-:Y:S01]  /*16af0*/  STL [R1+0x28], R10 ;  /* 0x0000280a01007387 */ /* 0x0007e20000100800 */
[----:B-1----:R-:W-:-:S02]  /*16b00*/  SEL R12, R3, R17, !P4 ;  /* 0x00000011030c7207 */ /* 0x002fc40006000000 */
[----:B--2---:R-:W-:-:S03]  /*16b10*/  SEL R11, R3, R31, !P4 ;  /* 0x0000001f030b7207 */ /* 0x004fc60006000000 */
[----:B------:R1:W-:Y:S01]  /*16b20*/  STL [R1+0x24], R12 ;  /* 0x0000240c01007387 */ /* 0x0003e20000100800 */
[----:B---3--:R-:W-:-:S03]  /*16b30*/  SEL R10, R3, R49, !P4 ;  /* 0x00000031030a7207 */ /* 0x008fc60006000000 */
[----:B------:R2:W-:Y:S04]  /*16b40*/  STL [R1+0x20], R11 ;  /* 0x0000200b01007387 */ /* 0x0005e80000100800 */
[----:B------:R3:W-:Y:S01]  /*16b50*/  STL [R1+0x1c], R10 ;  /* 0x00001c0a01007387 */ /* 0x0007e20000100800 */
[C---:B-1----:R-:W-:Y:S02]  /*16b60*/  SEL R12, R3.reuse, R56, !P4 ;  /* 0x00000038030c7207 */ /* 0x042fe40006000000 */
[----:B--2---:R-:W-:-:S03]  /*16b70*/  SEL R11, R3, R53, !P4 ;  /* 0x00000035030b7207 */ /* 0x004fc60006000000 */
[----:B------:R-:W-:Y:S01]  /*16b80*/  STL [R1+0x18], R12 ;  /* 0x0000180c01007387 */ /* 0x000fe20000100800 */
[----:B---3--:R-:W-:-:S03]  /*16b90*/  SEL R10, R3, R9, !P4 ;  /* 0x00000009030a7207 */ /* 0x008fc60006000000 */
[----:B------:R1:W-:Y:S01]  /*16ba0*/  STL [R1+0x14], R11 ;  /* 0x0000140b01007387 */ /* 0x0003e20000100800 */
[----:B------:R-:W-:-:S03]  /*16bb0*/  SEL R9, R3, R34, !P4 ;  /* 0x0000002203097207 */ /* 0x000fc60006000000 */
[----:B------:R2:W-:Y:S01]  /*16bc0*/  STL [R1+0x10], R10 ;  /* 0x0000100a01007387 */ /* 0x0005e20000100800 */
[----:B-1----:R-:W-:-:S03]  /*16bd0*/  SEL R11, R3, R55, !P4 ;  /* 0x00000037030b7207 */ /* 0x002fc60006000000 */
[----:B------:R1:W-:Y:S01]  /*16be0*/  STL [R1+0xc], R9 ;  /* 0x00000c0901007387 */ /* 0x0003e20000100800 */
[----:B--2---:R-:W-:-:S03]  /*16bf0*/  SEL R10, R3, R37, !P4 ;  /* 0x00000025030a7207 */ /* 0x004fc60006000000 */
[----:B------:R-:W-:Y:S04]  /*16c00*/  STL [R1+0x8], R11 ;  /* 0x0000080b01007387 */ /* 0x000fe80000100800 */
[----:B------:R-:W2:Y:S01]  /*16c10*/  LDL.LU R35, [R1+0x58c] ;  /* 0x00058c0001237983 */ /* 0x000ea20000300800 */
[----:B-1----:R-:W-:-:S03]  /*16c20*/  SEL R9, R3, R45, !P4 ;  /* 0x0000002d03097207 */ /* 0x002fc60006000000 */
[----:B------:R-:W-:Y:S04]  /*16c30*/  STL [R1+0x4], R10 ;  /* 0x0000040a01007387 */ /* 0x000fe80000100800 */
[----:B------:R-:W3:Y:S04]  /*16c40*/  LDL.LU R33, [R1+0x588] ;  /* 0x0005880001217983 */ /* 0x000ee80000300800 */
[----:B------:R-:W-:Y:S04]  /*16c50*/  STL [R1], R9 ;  /* 0x0000000901007387 */ /* 0x000fe80000100800 */
[----:B------:R-:W4:Y:S04]  /*16c60*/  LDL.LU R29, [R1+0x584] ;  /* 0x00058400011d7983 */ /* 0x000f280000300800 */
[----:B------:R-:W5:Y:S01]  /*16c70*/  LDL.LU R28, [R1+0x580] ;  /* 0x00058000011c7983 */ /* 0x000f620000300800 */
[----:B------:R-:W1:Y:S01]  /*16c80*/  S2R R24, SR_TID.X ;  /* 0x0000000000187919 */ /* 0x000e620000002100 */
[C---:B------:R-:W-:Y:S01]  /*16c90*/  SEL R61, R3.reuse, R20, !P4 ;  /* 0x00000014033d7207 */ /* 0x040fe20006000000 */
[----:B------:R-:W-:Y:S01]  /*16ca0*/  @!P3 IMAD.MOV R8, RZ, RZ, -R8 ;  /* 0x000000ffff08b224 */ /* 0x000fe200078e0a08 */
[C---:B------:R-:W-:Y:S01]  /*16cb0*/  SEL R57, R3.reuse, R23, !P4 ;  /* 0x0000001703397207 */ /* 0x040fe20006000000 */
[----:B------:R-:W-:Y:S01]  /*16cc0*/  @!P1 IMAD.MOV R7, RZ, RZ, -R7 ;  /* 0x000000ffff079224 */ /* 0x000fe200078e0a07 */
[C---:B------:R-:W-:Y:S01]  /*16cd0*/  SEL R56, R3.reuse, R15, !P4 ;  /* 0x0000000f03387207 */ /* 0x040fe20006000000 */
[----:B------:R-:W-:Y:S01]  /*16ce0*/  @!P0 IMAD.MOV R6, RZ, RZ, -R6 ;  /* 0x000000ffff068224 */ /* 0x000fe200078e0a06 */
[C---:B------:R-:W-:Y:S01]  /*16cf0*/  SEL R49, R3.reuse, R27, !P4 ;  /* 0x0000001b03317207 */ /* 0x040fe20006000000 */
[----:B------:R-:W-:Y:S01]  /*16d00*/  @!P6 IMAD.MOV R5, RZ, RZ, -R5 ;  /* 0x000000ffff05e224 */ /* 0x000fe200078e0a05 */
[C---:B------:R-:W-:Y:S01]  /*16d10*/  SEL R60, R3.reuse, R60, !P4 ;  /* 0x0000003c033c7207 */ /* 0x040fe20006000000 */
[----:B------:R-:W-:Y:S01]  /*16d20*/  STL [R1+0x57dc], R61 ;  /* 0x0057dc3d01007387 */ /* 0x000fe20000100800 */
[C---:B------:R-:W-:Y:S01]  /*16d30*/  SEL R59, R3.reuse, R59, !P4 ;  /* 0x0000003b033b7207 */ /* 0x040fe20006000000 */
[----:B------:R-:W-:Y:S01]  /*16d40*/  @!P5 IMAD.MOV R4, RZ, RZ, -R4 ;  /* 0x000000ffff04d224 */ /* 0x000fe200078e0a04 */
[C---:B------:R-:W-:Y:S01]  /*16d50*/  SEL R58, R3.reuse, R58, !P4 ;  /* 0x0000003a033a7207 */ /* 0x040fe20006000000 */
[----:B------:R-:W-:Y:S01]  /*16d60*/  STL [R1+0x57e0], R57 ;  /* 0x0057e03901007387 */ /* 0x000fe20000100800 */
[----:B------:R-:W-:Y:S01]  /*16d70*/  @!P2 IMAD.MOV R2, RZ, RZ, -R2 ;  /* 0x000000ffff02a224 */ /* 0x000fe200078e0a02 */
[----:B------:R-:W-:-:S02]  /*16d80*/  SEL R50, R3, R8, !P4 ;  /* 0x0000000803327207 */ /* 0x000fc40006000000 */
[----:B------:R-:W-:Y:S01]  /*16d90*/  STL [R1+0x57e4], R56 ;  /* 0x0057e43801007387 */ /* 0x000fe20000100800 */
[----:B------:R-:W-:Y:S01]  /*16da0*/  SEL R51, R3, R7, !P4 ;  /* 0x0000000703337207 */ /* 0x000fe20006000000 */
[----:B0-----:R-:W-:Y:S01]  /*16db0*/  IMAD R46, R25, 0x20, R0 ;  /* 0x00000020192e7824 */ /* 0x001fe200078e0200 */
[C---:B------:R-:W-:Y:S01]  /*16dc0*/  SEL R52, R3.reuse, R6, !P4 ;  /* 0x0000000603347207 */ /* 0x040fe20006000000 */
[----:B------:R-:W-:Y:S01]  /*16dd0*/  STL [R1+0x57e8], R49 ;  /* 0x0057e83101007387 */ /* 0x000fe20000100800 */
[----:B------:R-:W-:-:S03]  /*16de0*/  SEL R53, R3, R5, !P4 ;  /* 0x0000000503357207 */ /* 0x000fc60006000000 */
[----:B------:R-:W-:Y:S01]  /*16df0*/  STL [R1+0x57ec], R60 ;  /* 0x0057ec3c01007387 */ /* 0x000fe20000100800 */
[----:B-1----:R-:W-:-:S03]  /*16e00*/  LOP3.LUT R24, R24, 0x1f, RZ, 0xc0, !PT ;  /* 0x0000001f18187812 */ /* 0x002fc600078ec0ff */
[----:B------:R-:W-:Y:S01]  /*16e10*/  STL [R1+0x57f0], R59 ;  /* 0x0057f03b01007387 */ /* 0x000fe20000100800 */
[C---:B------:R-:W-:Y:S01]  /*16e20*/  SEL R54, R3.reuse, R4, !P4 ;  /* 0x0000000403367207 */ /* 0x040fe20006000000 */
[----:B------:R-:W-:Y:S02]  /*16e30*/  IMAD R24, R24, R25, RZ ;  /* 0x0000001918187224 */ /* 0x000fe400078e02ff */
[----:B------:R-:W-:Y:S01]  /*16e40*/  STL [R1+0x57f4], R58 ;  /* 0x0057f43a01007387 */ /* 0x000fe20000100800 */
[----:B------:R-:W-:Y:S01]  /*16e50*/  SEL R55, R3, R2, !P4 ;  /* 0x0000000203377207 */ /* 0x000fe20006000000 */
[----:B------:R-:W-:Y:S02]  /*16e60*/  IMAD R44, R25, 0x20, R46 ;  /* 0x00000020192c7824 */ /* 0x000fe400078e022e */
[----:B------:R-:W-:Y:S01]  /*16e70*/  STL [R1+0x57f8], R50 ;  /* 0x0057f83201007387 */ /* 0x000fe20000100800 */
[----:B------:R-:W-:-:S03]  /*16e80*/  IADD3 R40, P0, PT, R24, UR22, RZ ;  /* 0x0000001618287c10 */ /* 0x000fc6000ff1e0ff */
[----:B------:R-:W-:Y:S01]  /*16e90*/  STL [R1+0x57fc], R51 ;  /* 0x0057fc3301007387 */ /* 0x000fe20000100800 */
[----:B------:R-:W-:-:S03]  /*16ea0*/  IADD3 R36, P1, PT, R0, UR22, RZ ;  /* 0x0000001600247c10 */ /* 0x000fc6000ff3e0ff */
[----:B------:R-:W-:Y:S01]  /*16eb0*/  STL [R1+0x5800], R52 ;  /* 0x0058003401007387 */ /* 0x000fe20000100800 */
[----:B------:R-:W-:-:S03]  /*16ec0*/  IADD3 R34, P2, PT, R46, UR22, RZ ;  /* 0x000000162e227c10 */ /* 0x000fc6000ff5e0ff */
[----:B------:R-:W-:Y:S01]  /*16ed0*/  STL [R1+0x5804], R53 ;  /* 0x0058043501007387 */ /* 0x000fe20000100800 */
[----:B------:R-:W-:Y:S01]  /*16ee0*/  IADD3 R32, P3, PT, R44, UR22, RZ ;  /* 0x000000162c207c10 */ /* 0x000fe2000ff7e0ff */
[----:B------:R-:W-:Y:S02]  /*16ef0*/  UIMAD UR11, UR11, 0x5e, URZ ;  /* 0x0000005e0b0b78a4 */ /* 0x000fe4000f8e02ff */
[----:B------:R-:W-:Y:S01]  /*16f00*/  STL [R1+0x5808], R54 ;  /* 0x0058083601007387 */ /* 0x000fe20000100800 */
[----:B---3--:R-:W-:-:S03]  /*16f10*/  IMAD R3, R33, UR10, RZ ;  /* 0x0000000a21037c24 */ /* 0x008fc6000f8e02ff */
[----:B------:R-:W-:Y:S01]  /*16f20*/  STL [R1+0x580c], R55 ;  /* 0x00580c3701007387 */ /* 0x000fe20000100800 */
[----:B----4-:R-:W-:Y:S02]  /*16f30*/  IMAD R4, R29, UR10, RZ ;  /* 0x0000000a1d047c24 */ /* 0x010fe4000f8e02ff */
[----:B-----5:R-:W-:Y:S01]  /*16f40*/  IMAD R5, R28, UR10, RZ ;  /* 0x0000000a1c057c24 */ /* 0x020fe2000f8e02ff */
[----:B------:R-:W-:Y:S01]  /*16f50*/  LEA.HI.X.SX32 R13, R24, UR23, 0x1, P0 ;  /* 0x00000017180d7c11 */ /* 0x000fe200080f0eff */
[----:B------:R-:W3:Y:S01]  /*16f60*/  LDL.LU R28, [R1+0x1b0] ;  /* 0x0001b000011c7983 */ /* 0x000ee20000300800 */
[----:B--2---:R-:W-:Y:S01]  /*16f70*/  IMAD R2, R35, UR10, RZ ;  /* 0x0000000a23027c24 */ /* 0x004fe2000f8e02ff */
[----:B------:R-:W-:Y:S01]  /*16f80*/  LEA.HI.X.SX32 R12, R0, UR23, 0x1, P1 ;  /* 0x00000017000c7c11 */ /* 0x000fe200088f0eff */
[----:B------:R-:W-:Y:S01]  /*16f90*/  UIMAD UR12, UR12, 0x5d, URZ ;  /* 0x0000005d0c0c78a4 */ /* 0x000fe2000f8e02ff */
[----:B------:R-:W2:Y:S01]  /*16fa0*/  LDL.LU R29, [R1+0x1ac] ;  /* 0x0001ac00011d7983 */ /* 0x000ea20000300800 */
[----:B------:R-:W-:Y:S01]  /*16fb0*/  LEA.HI.X.SX32 R46, R46, UR23, 0x1, P2 ;  /* 0x000000172e2e7c11 */ /* 0x000fe200090f0eff */
[----:B------:R-:W-:-:S02]  /*16fc0*/  UIMAD UR13, UR13, 0x5c, URZ ;  /* 0x0000005c0d0d78a4 */ /* 0x000fc4000f8e02ff */
[----:B------:R-:W-:Y:S01]  /*16fd0*/  STL [R1+0x577c], R40 ;  /* 0x00577c2801007387 */ /* 0x000fe20000100800 */
[----:B------:R-:W-:Y:S01]  /*16fe0*/  LEA.HI.X.SX32 R44, R44, UR23, 0x1, P3 ;  /* 0x000000172c2c7c11 */ /* 0x000fe200098f0eff */
[----:B------:R-:W-:Y:S02]  /*16ff0*/  UIMAD UR14, UR14, 0x5b, URZ ;  /* 0x0000005b0e0e78a4 */ /* 0x000fe4000f8e02ff */
[----:B------:R-:W-:Y:S01]  /*17000*/  STL [R1+0x5780], R36 ;  /* 0x0057802401007387 */ /* 0x000fe20000100800 */
[----:B------:R-:W-:Y:S01]  /*17010*/  IADD3 R0, P0, PT, R2, UR20, RZ ;  /* 0x0000001402007c10 */ /* 0x000fe2000ff1e0ff */
[----:B------:R-:W-:Y:S02]  /*17020*/  UIMAD UR15, UR15, 0x5a, URZ ;  /* 0x0000005a0f0f78a4 */ /* 0x000fe4000f8e02ff */
[----:B------:R-:W-:Y:S01]  /*17030*/  STL [R1+0x5784], R34 ;  /* 0x0057842201007387 */ /* 0x000fe20000100800 */
[----:B------:R-:W-:Y:S01]  /*17040*/  IADD3 R7, P1, PT, R3, UR20, RZ ;  /* 0x0000001403077c10 */ /* 0x000fe2000ff3e0ff */
[----:B------:R-:W-:-:S02]  /*17050*/  UIMAD UR16, UR16, 0x59, URZ ;  /* 0x00000059101078a4 */ /* 0x000fc4000f8e02ff */
[----:B------:R-:W-:Y:S01]  /*17060*/  STL [R1+0x5788], R32 ;  /* 0x0057882001007387 */ /* 0x000fe20000100800 */
[----:B------:R-:W-:Y:S01]  /*17070*/  IADD3 R6, P2, PT, R4, UR20, RZ ;  /* 0x0000001404067c10 */ /* 0x000fe2000ff5e0ff */
[----:B------:R-:W-:Y:S02]  /*17080*/  UIMAD UR17, UR17, 0x58, URZ ;  /* 0x00000058111178a4 */ /* 0x000fe4000f8e02ff */
[----:B------:R-:W4:Y:S01]  /*17090*/  LDL.LU R33, [R1+0x1a8] ;  /* 0x0001a80001217983 */ /* 0x000f220000300800 */
[----:B------:R-:W-:Y:S02]  /*170a0*/  UIMAD UR18, UR18, 0x57, URZ ;  /* 0x00000057121278a4 */ /* 0x000fe4000f8e02ff */
[----:B------:R-:W-:Y:S01]  /*170b0*/  UIMAD UR19, UR19, 0x56, URZ ;  /* 0x00000056131378a4 */ /* 0x000fe2000f8e02ff */
[----:B------:R-:W5:Y:S01]  /*170c0*/  LDL.LU R25, [R1+0x1a4] ;  /* 0x0001a40001197983 */ /* 0x000f620000300800 */
[----:B------:R-:W-:Y:S02]  /*170d0*/  UIMAD UR24, UR24, 0x55, URZ ;  /* 0x00000055181878a4 */ /* 0x000fe4000f8e02ff */
[----:B------:R-:W-:Y:S01]  /*170e0*/  UIMAD UR25, UR25, 0x54, URZ ;  /* 0x00000054191978a4 */ /* 0x000fe2000f8e02ff */
[----:B------:R-:W-:Y:S01]  /*170f0*/  STL [R1+0x5770], R13 ;  /* 0x0057700d01007387 */ /* 0x000fe20000100800 */
[----:B------:R-:W-:-:S02]  /*17100*/  UIMAD UR26, UR26, 0x53, URZ ;  /* 0x000000531a1a78a4 */ /* 0x000fc4000f8e02ff */
[----:B------:R-:W-:Y:S01]  /*17110*/  UIMAD UR27, UR27, 0x52, URZ ;  /* 0x000000521b1b78a4 */ /* 0x000fe2000f8e02ff */
[----:B------:R-:W-:Y:S01]  /*17120*/  STL [R1+0x5774], R12 ;  /* 0x0057740c01007387 */ /* 0x000fe20000100800 */
[----:B------:R-:W-:Y:S02]  /*17130*/  UIMAD UR28, UR28, 0x51, URZ ;  /* 0x000000511c1c78a4 */ /* 0x000fe4000f8e02ff */
[----:B------:R-:W-:Y:S01]  /*17140*/  UIMAD UR29, UR29, 0x50, URZ ;  /* 0x000000501d1d78a4 */ /* 0x000fe2000f8e02ff */
[----:B------:R-:W-:Y:S01]  /*17150*/  STL [R1+0x5778], R46 ;  /* 0x0057782e01007387 */ /* 0x000fe20000100800 */
[----:B------:R-:W-:Y:S02]  /*17160*/  UIMAD UR30, UR30, 0x4f, URZ ;  /* 0x0000004f1e1e78a4 */ /* 0x000fe4000f8e02ff */
[----:B------:R-:W-:Y:S01]  /*17170*/  UIMAD UR31, UR31, 0x4e, URZ ;  /* 0x0000004e1f1f78a4 */ /* 0x000fe2000f8e02ff */
[----:B------:R-:W-:Y:S01]  /*17180*/  STL [R1+0x578c], R44 ;  /* 0x00578c2c01007387 */ /* 0x000fe20000100800 */
[----:B------:R-:W-:-:S02]  /*17190*/  UIMAD UR32, UR32, 0x4d, URZ ;  /* 0x0000004d202078a4 */ /* 0x000fc4000f8e02ff */
[----:B------:R-:W-:Y:S01]  /*171a0*/  UIMAD UR33, UR33, 0x4c, URZ ;  /* 0x0000004c212178a4 */ /* 0x000fe2000f8e02ff */
[----:B------:R0:W-:Y:S01]  /*171b0*/  STL [R1+0x1ef4], R0 ;  /* 0x001ef40001007387 */ /* 0x0001e20000100800 */
[----:B------:R-:W-:Y:S01]  /*171c0*/  LEA.HI.X.SX32 R2, R2, UR21, 0x1, P0 ;  /* 0x0000001502027c11 */ /* 0x000fe200080f0eff */
[----:B------:R-:W-:Y:S02]  /*171d0*/  UIMAD UR34, UR34, 0x4b, URZ ;  /* 0x0000004b222278a4 */ /* 0x000fe4000f8e02ff */
[----:B------:R-:W-:Y:S01]  /*171e0*/  STL [R1+0x1ef8], R7 ;  /* 0x001ef80701007387 */ /* 0x000fe20000100800 */
[----:B------:R-:W-:Y:S02]  /*171f0*/  UIMAD UR35, UR35, 0x4a, URZ ;  /* 0x0000004a232378a4 */ /* 0x000fe4000f8e02ff */
[----:B------:R-:W-:Y:S02]  /*17200*/  UIMAD UR36, UR36, 0x49, URZ ;  /* 0x00000049242478a4 */ /* 0x000fe4000f8e02ff */
[----:B------:R-:W-:Y:S01]  /*17210*/  UIMAD UR37, UR37, 0x48, URZ ;  /* 0x00000048252578a4 */ /* 0x000fe2000f8e02ff */
[----:B0-----:R-:W-:Y:S01]  /*17220*/  IADD3 R0, P3, PT, R5, UR20, RZ ;  /* 0x0000001405007c10 */ /* 0x001fe2000ff7e0ff */
[----:B------:R-:W-:Y:S01]  /*17230*/  STL [R1+0x1efc], R6 ;  /* 0x001efc0601007387 */ /* 0x000fe20000100800 */
[----:B------:R-:W-:-:S02]  /*17240*/  UIMAD UR38, UR38, 0x47, URZ ;  /* 0x00000047262678a4 */ /* 0x000fc4000f8e02ff */
[----:B------:R-:W-:Y:S01]  /*17250*/  UIMAD UR8, UR8, 0x46, URZ ;  /* 0x00000046080878a4 */ /* 0x000fe2000f8e02ff */
[----:B------:R0:W-:Y:S01]  /*17260*/  STL [R1+0x1f00], R0 ;  /* 0x001f000001007387 */ /* 0x0001e20000100800 */
[----:B------:R-:W-:Y:S02]  /*17270*/  UIMAD UR39, UR39, 0x45, URZ ;  /* 0x00000045272778a4 */ /* 0x000fe4000f8e02ff */
[----:B------:R-:W-:Y:S01]  /*17280*/  UIMAD UR42, UR42, 0x44, URZ ;  /* 0x000000442a2a78a4 */ /* 0x000fe2000f8e02ff */
[----:B------:R-:W5:Y:S01]  /*17290*/  LDL.LU R10, [R1+0x1a0] ;  /* 0x0001a000010a7983 */ /* 0x000f620000300800 */
[----:B------:R-:W-:Y:S02]  /*172a0*/  UIMAD UR5, UR5, 0x43, URZ ;  /* 0x00000043050578a4 */ /* 0x000fe4000f8e02ff */
[----:B------:R-:W-:Y:S01]  /*172b0*/  UIMAD UR6, UR6, 0x42, URZ ;  /* 0x00000042060678a4 */ /* 0x000fe2000f8e02ff */
[----:B------:R1:W-:Y:S01]  /*172c0*/  STL [R1+0x1ef0], R2 ;  /* 0x001ef00201007387 */ /* 0x0003e20000100800 */
[----:B------:R-:W-:Y:S01]  /*172d0*/  UIMAD UR7, UR7, 0x41, URZ ;  /* 0x00000041070778a4 */ /* 0x000fe2000f8e02ff */
[----:B0-----:R-:W-:Y:S01]  /*172e0*/  LEA.HI.X.SX32 R0, R3, UR21, 0x1, P1 ;  /* 0x0000001503007c11 */ /* 0x001fe200088f0eff */
[----:B------:R-:W-:-:S02]  /*172f0*/  USHF.L.U32 UR9, UR9, 0x6, URZ ;  /* 0x0000000609097899 */ /* 0x000fc400080006ff */
[----:B------:R-:W-:Y:S02]  /*17300*/  UIMAD UR43, UR43, 0x3f, URZ ;  /* 0x0000003f2b2b78a4 */ /* 0x000fe4000f8e02ff */
[----:B------:R0:W-:Y:S01]  /*17310*/  STL [R1+0x1eec], R0 ;  /* 0x001eec0001007387 */ /* 0x0001e20000100800 */
[----:B------:R-:W-:Y:S01]  /*17320*/  UIMAD UR44, UR44, 0x3e, URZ ;  /* 0x0000003e2c2c78a4 */ /* 0x000fe2000f8e02ff */
[----:B-1----:R-:W-:Y:S02]  /*17330*/  LEA.HI.X.SX32 R2, R4, UR21, 0x1, P2 ;  /* 0x0000001504027c11 */ /* 0x002fe400090f0eff */
[----:B------:R-:W5:Y:S01]  /*17340*/  LDL.LU R22, [R1+0x184] ;  /* 0x0001840001167983 */ /* 0x000f620000300800 */
[----:B------:R-:W-:Y:S02]  /*17350*/  UIMAD UR61, UR61, 0x3d, URZ ;  /* 0x0000003d3d3d78a4 */ /* 0x000fe4000f8e02ff */
[----:B------:R-:W-:Y:S01]  /*17360*/  UIMAD UR53, UR53, 0x3c, URZ ;  /* 0x0000003c353578a4 */ /* 0x000fe2000f8e02ff */
[----:B------:R4:W-:Y:S01]  /*17370*/  STL [R1+0x1ee8], R2 ;  /* 0x001ee80201007387 */ /* 0x0009e20000100800 */
[----:B------:R-:W-:Y:S01]  /*17380*/  UIMAD UR69, UR69, 0x3b, URZ ;  /* 0x0000003b454578a4 */ /* 0x000fe2000f8e02ff */
[----:B0-----:R-:W-:Y:S01]  /*17390*/  LEA.HI.X.SX32 R0, R5, UR21, 0x1, P3 ;  /* 0x0000001505007c11 */ /* 0x001fe200098f0eff */
[----:B------:R-:W-:Y:S01]  /*173a0*/  UIMAD UR49, UR49, 0x3a, URZ ;  /* 0x0000003a313178a4 */ /* 0x000fe2000f8e02ff */
[----:B------:R-:W5:Y:S01]  /*173b0*/  LDL.LU R24, [R1+0x180] ;  /* 0x0001800001187983 */ /* 0x000f620000300800 */
[----:B------:R-:W-:-:S02]  /*173c0*/  UIMAD UR57, UR57, 0x39, URZ ;  /* 0x00000039393978a4 */ /* 0x000fc4000f8e02ff */
[----:B------:R-:W-:Y:S01]  /*173d0*/  UIMAD UR65, UR65, 0x38, URZ ;  /* 0x00000038414178a4 */ /* 0x000fe2000f8e02ff */
[----:B------:R-:W5:Y:S01]  /*173e0*/  LDL.LU R26, [R1+0x17c] ;  /* 0x00017c00011a7983 */ /* 0x000f620000300800 */
[----:B------:R-:W-:Y:S02]  /*173f0*/  UIMAD UR73, UR73, 0x37, URZ ;  /* 0x00000037494978a4 */ /* 0x000fe4000f8e02ff */
[----:B------:R-:W-:Y:S01]  /*17400*/  UIMAD UR47, UR47, 0x36, URZ ;  /* 0x000000362f2f78a4 */ /* 0x000fe2000f8e02ff */
[----:B------:R5:W-:Y:S01]  /*17410*/  STL [R1+0x1ee4], R0 ;  /* 0x001ee40001007387 */ /* 0x000be20000100800 */
[----:B------:R-:W-:Y:S02]  /*17420*/  UIMAD UR51, UR51, 0x35, URZ ;  /* 0x00000035333378a4 */ /* 0x000fe4000f8e02ff */
[----:B------:R-:W-:Y:S01]  /*17430*/  UIMAD UR55, UR55, 0x34, URZ ;  /* 0x00000034373778a4 */ /* 0x000fe2000f8e02ff */
[----:B------:R-:W5:Y:S01]  /*17440*/  LDL.LU R19, [R1+0x178] ;  /* 0x0001780001137983 */ /* 0x000f620000300800 */
[----:B------:R-:W-:-:S02]  /*17450*/  UIMAD UR59, UR59, 0x33, URZ ;  /* 0x000000333b3b78a4 */ /* 0x000fc4000f8e02ff */
[----:B------:R-:W-:Y:S02]  /*17460*/  UIMAD UR63, UR63, 0x32, URZ ;  /* 0x000000323f3f78a4 */ /* 0x000fe4000f8e02ff */
[----:B------:R-:W-:Y:S02]  /*17470*/  UIMAD UR67, UR67, 0x31, URZ ;  /* 0x00000031434378a4 */ /* 0x000fe4000f8e02ff */
[----:B------:R-:W-:Y:S02]  /*17480*/  UIMAD UR71, UR71, 0x30, URZ ;  /* 0x00000030474778a4 */ /* 0x000fe4000f8e02ff */
[----:B------:R-:W-:Y:S02]  /*17490*/  UIMAD UR75, UR75, 0x2f, URZ ;  /* 0x0000002f4b4b78a4 */ /* 0x000fe4000f8e02ff */
[----:B------:R-:W-:Y:S02]  /*174a0*/  UIMAD UR46, UR46, 0x2e, URZ ;  /* 0x0000002e2e2e78a4 */ /* 0x000fe4000f8e02ff */
        /* <DEDUP_REMOVED lines=12> */
[----:B------:R-:W-:Y:S01]  /*17570*/  UIMAD UR72, UR72, 0x21, URZ ;  /* 0x00000021484878a4 */ /* 0x000fe2000f8e02ff */
[----:B------:R-:W0:Y:S01]  /*17580*/  LDCU UR10, c[0x0][0x3a8] ;  /* 0x00007500ff0a77ac */ /* 0x000e220008000800 */
[----:B------:R-:W1:Y:S01]  /*17590*/  LDCU UR22, c[0x0][0x3a8] ;  /* 0x00007500ff1677ac */ /* 0x000e620008000800 */
[----:B------:R-:W0:Y:S01]  /*175a0*/  LDCU UR23, c[0x0][0x3a8] ;  /* 0x00007500ff1777ac */ /* 0x000e220008000800 */
[----:B------:R-:W0:Y:S01]  /*175b0*/  LDCU UR20, c[0x0][0x3a8] ;  /* 0x00007500ff1477ac */ /* 0x000e220008000800 */
[----:B---3--:R-:W-:-:S02]  /*175c0*/  IMAD R12, R28, UR77, RZ ;  /* 0x0000004d1c0c7c24 */ /* 0x008fc4000f8e02ff */
[----:B------:R-:W3:Y:S01]  /*175d0*/  LDL.LU R28, [R1+0x174] ;  /* 0x00017400011c7983 */ /* 0x000ee20000300800 */
[----:B--2---:R-:W-:-:S03]  /*175e0*/  IMAD R13, R29, UR77, RZ ;  /* 0x0000004d1d0d7c24 */ /* 0x004fc6000f8e02ff */
[----:B------:R-:W-:Y:S04]  /*175f0*/  STL [R1+0x5810], R12 ;  /* 0x0058100c01007387 */ /* 0x000fe80000100800 */
[----:B------:R-:W2:Y:S04]  /*17600*/  LDL.LU R29, [R1+0x170] ;  /* 0x00017000011d7983 */ /* 0x000ea80000300800 */
[----:B------:R-:W2:Y:S04]  /*17610*/  LDL.LU R30, [R1+0x16c] ;  /* 0x00016c00011e7983 */ /* 0x000ea80000300800 */
[----:B------:R-:W-:Y:S04]  /*17620*/  STL [R1+0x5814], R13 ;  /* 0x0058140d01007387 */ /* 0x000fe80000100800 */
[----:B------:R-:W2:Y:S01]  /*17630*/  LDL.LU R14, [R1+0x160] ;  /* 0x00016000010e7983 */ /* 0x000ea20000300800 */
[----:B----4-:R-:W-:-:S02]  /*17640*/  IMAD R2, R33, UR77, RZ ;  /* 0x0000004d21027c24 */ /* 0x010fc4000f8e02ff */
[----:B-----5:R-:W-:-:S03]  /*17650*/  IMAD R0, R25, UR77, RZ ;  /* 0x0000004d19007c24 */ /* 0x020fc6000f8e02ff */
[----:B------:R-:W-:Y:S04]  /*17660*/  STL [R1+0xc0], R2 ;  /* 0x0000c00201007387 */ /* 0x000fe80000100800 */
[----:B------:R-:W4:Y:S04]  /*17670*/  LDL.LU R33, [R1+0x15c] ;  /* 0x00015c0001217983 */ /* 0x000f280000300800 */
[----:B------:R-:W5:Y:S04]  /*17680*/  LDL.LU R35, [R1+0x158] ;  /* 0x0001580001237983 */ /* 0x000f680000300800 */
[----:B------:R0:W-:Y:S04]  /*17690*/  STL [R1+0xbc], R0 ;  /* 0x0000bc0001007387 */ /* 0x0001e80000100800 */
[----:B------:R-:W4:Y:S04]  /*176a0*/  LDL.LU R11, [R1+0x154] ;  /* 0x00015400010b7983 */ /* 0x000f280000300800 */
        /* <DEDUP_REMOVED lines=10> */
[----:B------:R-:W-:-:S02]  /*17750*/  IMAD R20, R10, UR77, RZ ;  /* 0x0000004d0a147c24 */ /* 0x000fc4000f8e02ff */
[----:B------:R-:W-:Y:S02]  /*17760*/  IMAD R22, R22, UR77, RZ ;  /* 0x0000004d16167c24 */ /* 0x000fe4000f8e02ff */
[----:B------:R-:W-:Y:S01]  /*17770*/  IMAD R24, R24, UR77, RZ ;  /* 0x0000004d18187c24 */ /* 0x000fe2000f8e02ff */
[----:B------:R-:W-:Y:S01]  /*17780*/  STL [R1+0x5818], R20 ;  /* 0x0058181401007387 */ /* 0x000fe20000100800 */
[----:B------:R-:W-:-:S03]  /*17790*/  IMAD R26, R26, UR77, RZ ;  /* 0x0000004d1a1a7c24 */ /* 0x000fc6000f8e02ff */
[----:B------:R-:W-:Y:S04]  /*177a0*/  STL [R1+0x581c], R22 ;  /* 0x00581c1601007387 */ /* 0x000fe80000100800 */
[----:B------:R-:W-:Y:S01]  /*177b0*/  STL [R1+0x5820], R24 ;  /* 0x0058201801007387 */ /* 0x000fe20000100800 */
[----:B------:R-:W-:-:S03]  /*177c0*/  IMAD R27, R19, UR77, RZ ;  /* 0x0000004d131b7c24 */ /* 0x000fc6000f8e02ff */
[----:B------:R-:W-:Y:S04]  /*177d0*/  STL [R1+0x5824], R26 ;  /* 0x0058241a01007387 */ /* 0x000fe80000100800 */
[----:B------:R-:W-:Y:S01]  /*177e0*/  STL [R1+0x5828], R27 ;  /* 0x0058281b01007387 */ /* 0x000fe20000100800 */
[----:B---3--:R-:W-:Y:S02]  /*177f0*/  IMAD R28, R28, UR77, RZ ;  /* 0x0000004d1c1c7c24 */ /* 0x008fe4000f8e02ff */
[----:B--2---:R-:W-:-:S03]  /*17800*/  IMAD R29, R29, UR77, RZ ;  /* 0x0000004d1d1d7c24 */ /* 0x004fc6000f8e02ff */
[----:B------:R-:W-:Y:S01]  /*17810*/  STL [R1+0x582c], R28 ;  /* 0x00582c1c01007387 */ /* 0x000fe20000100800 */
[----:B------:R-:W-:-:S03]  /*17820*/  IMAD R30, R30, UR77, RZ ;  /* 0x0000004d1e1e7c24 */ /* 0x000fc6000f8e02ff */
[----:B------:R-:W-:Y:S01]  /*17830*/  STL [R1+0x5830], R29 ;  /* 0x0058301d01007387 */ /* 0x000fe20000100800 */
[----:B------:R-:W-:-:S03]  /*17840*/  IMAD R31, R14, UR77, RZ ;  /* 0x0000004d0e1f7c24 */ /* 0x000fc6000f8e02ff */
[----:B------:R-:W-:Y:S04]  /*17850*/  STL [R1+0x5834], R30 ;  /* 0x0058341e01007387 */ /* 0x000fe80000100800 */
[----:B------:R-:W-:Y:S01]  /*17860*/  STL [R1+0x5838], R31 ;  /* 0x0058381f01007387 */ /* 0x000fe20000100800 */
[----:B----4-:R-:W-:-:S03]  /*17870*/  IMAD R37, R11, UR77, RZ ;  /* 0x0000004d0b257c24 */ /* 0x010fc6000f8e02ff */
[----:B------:R-:W2:Y:S01]  /*17880*/  LDL.LU R11, [R1+0x10c] ;  /* 0x00010c00010b7983 */ /* 0x000ea20000300800 */
[----:B-----5:R-:W-:-:S03]  /*17890*/  IMAD R39, R43, UR77, RZ ;  /* 0x0000004d2b277c24 */ /* 0x020fc6000f8e02ff */
[----:B0-----:R-:W3:Y:S04]  /*178a0*/  LDL.LU R0, [R1+0x108] ;  /* 0x0001080001007983 */ /* 0x001ee80000300800 */
[----:B------:R-:W4:Y:S01]  /*178b0*/  LDL.LU R10, [R1+0xfc] ;  /* 0x0000fc00010a7983 */ /* 0x000f220000300800 */
[----:B------:R-:W-:-:S03]  /*178c0*/  IMAD R43, R18, UR77, RZ ;  /* 0x0000004d122b7c24 */ /* 0x000fc6000f8e02ff */
[----:B------:R-:W5:Y:S01]  /*178d0*/  LDL.LU R14, [R1+0xf8] ;  /* 0x0000f800010e7983 */ /* 0x000f620000300800 */
[----:B------:R-:W-:-:S03]  /*178e0*/  IMAD R45, R16, UR77, RZ ;  /* 0x0000004d102d7c24 */ /* 0x000fc6000f8e02ff */
[----:B------:R-:W2:Y:S04]  /*178f0*/  LDL.LU R16, [R1+0xf0] ;  /* 0x0000f00001107983 */ /* 0x000ea80000300800 */
[----:B------:R-:W2:Y:S04]  /*17900*/  LDL.LU R18, [R1+0xec] ;  /* 0x0000ec0001127983 */ /* 0x000ea80000300800 */
[----:B------:R-:W2:Y:S01]  /*17910*/  LDL.LU R23, [R1+0xdc] ;  /* 0x0000dc0001177983 */ /* 0x000ea20000300800 */
[----:B------:R-:W-:Y:S02]  /*17920*/  IMAD R15, R21, UR77, RZ ;  /* 0x0000004d150f7c24 */ /* 0x000fe4000f8e02ff */
[----:B------:R-:W-:-:S02]  /*17930*/  IMAD R17, R41, UR77, RZ ;  /* 0x0000004d29117c24 */ /* 0x000fc4000f8e02ff */
[----:B------:R-:W-:Y:S02]  /*17940*/  IMAD R41, R38, UR77, RZ ;  /* 0x0000004d26297c24 */ /* 0x000fe4000f8e02ff */
[----:B------:R-:W2:Y:S04]  /*17950*/  LDL.LU R38, [R1+0xd8] ;  /* 0x0000d80001267983 */ /* 0x000ea80000300800 */
        /* <DEDUP_REMOVED lines=23> */
[----:B---3--:R-:W-:-:S02]  /*17ad0*/  IMAD R4, R0, UR77, RZ ;  /* 0x0000004d00047c24 */ /* 0x008fc4000f8e02ff */
[----:B--2---:R-:W-:Y:S02]  /*17ae0*/  IMAD R12, R40, UR77, RZ ;  /* 0x0000004d280c7c24 */ /* 0x004fe4000f8e02ff */
[----:B----4-:R-:W-:-:S03]  /*17af0*/  IMAD R0, R55, UR77, RZ ;  /* 0x0000004d37007c24 */ /* 0x010fc6000f8e02ff */
[----:B------:R0:W-:Y:S01]  /*17b00*/  STL [R1+0xcc], R12 ;  /* 0x0000cc0c01007387 */ /* 0x0001e20000100800 */
[----:B-----5:R-:W-:-:S03]  /*17b10*/  IMAD R13, R54, UR77, RZ ;  /* 0x0000004d360d7c24 */ /* 0x020fc6000f8e02ff */
[----:B------:R2:W-:Y:S04]  /*17b20*/  STL [R1+0xd4], R0 ;  /* 0x0000d40001007387 */ /* 0x0005e80000100800 */
[----:B------:R3:W-:Y:S01]  /*17b30*/  STL [R1+0xd8], R13 ;  /* 0x0000d80d01007387 */ /* 0x0007e20000100800 */
[----:B0-----:R-:W-:Y:S02]  /*17b40*/  IMAD R12, R53, UR77, RZ ;  /* 0x0000004d350c7c24 */ /* 0x001fe4000f8e02ff */
[----:B--2---:R-:W-:-:S03]  /*17b50*/  IMAD R0, R52, UR77, RZ ;  /* 0x0000004d34007c24 */ /* 0x004fc6000f8e02ff */
[----:B------:R0:W-:Y:S01]  /*17b60*/  STL [R1+0xec], R12 ;  /* 0x0000ec0c01007387 */ /* 0x0001e20000100800 */
[----:B---3--:R-:W-:-:S03]  /*17b70*/  IMAD R13, R51, UR77, RZ ;  /* 0x0000004d330d7c24 */ /* 0x008fc6000f8e02ff */
        /* <DEDUP_REMOVED lines=14> */
[----:B0-----:R-:W-:-:S03]  /*17c60*/  IMAD R12, R57, UR77, RZ ;  /* 0x0000004d390c7c24 */ /* 0x001fc6000f8e02ff */
[----:B------:R-:W4:Y:S01]  /*17c70*/  LDL.LU R31, [R1+0x3a0] ;  /* 0x0003a000011f7983 */ /* 0x000f220000300800 */
[----:B--2---:R-:W-:-:S03]  /*17c80*/  IMAD R0, R61, UR77, RZ ;  /* 0x0000004d3d007c24 */ /* 0x004fc6000f8e02ff */
[----:B------:R0:W-:Y:S04]  /*17c90*/  STL [R1+0x128], R12 ;  /* 0x0001280c01007387 */ /* 0x0001e80000100800 */
[----:B------:R-:W2:Y:S04]  /*17ca0*/  LDL.LU R30, [R1+0x39c] ;  /* 0x00039c00011e7983 */ /* 0x000ea80000300800 */
[----:B------:R5:W-:Y:S04]  /*17cb0*/  STL [R1+0x130], R0 ;  /* 0x0001300001007387 */ /* 0x000be80000100800 */
[----:B------:R-:W2:Y:S04]  /*17cc0*/  LDL.LU R29, [R1+0x398] ;  /* 0x00039800011d7983 */ /* 0x000ea80000300800 */
[----:B------:R-:W2:Y:S04]  /*17cd0*/  LDL.LU R28, [R1+0x394] ;  /* 0x00039400011c7983 */ /* 0x000ea80000300800 */
[----:B------:R-:W2:Y:S04]  /*17ce0*/  LDL.LU R27, [R1+0x390] ;  /* 0x00039000011b7983 */ /* 0x000ea80000300800 */
[----:B------:R-:W2:Y:S04]  /*17cf0*/  LDL.LU R26, [R1+0x38c] ;  /* 0x00038c00011a7983 */ /* 0x000ea80000300800 */
[----:B------:R-:W2:Y:S04]  /*17d00*/  LDL.LU R24, [R1+0x388] ;  /* 0x0003880001187983 */ /* 0x000ea80000300800 */
[----:B------:R-:W2:Y:S04]  /*17d10*/  LDL.LU R22, [R1+0x384] ;  /* 0x0003840001167983 */ /* 0x000ea80000300800 */
[----:B------:R-:W2:Y:S04]  /*17d20*/  LDL.LU R20, [R1+0x380] ;  /* 0x0003800001147983 */ /* 0x000ea80000300800 */
[----:B---3--:R-:W3:Y:S04]  /*17d30*/  LDL.LU R13, [R1+0x37c] ;  /* 0x00037c00010d7983 */ /* 0x008ee80000300800 */
[----:B0-----:R-:W3:Y:S04]  /*17d40*/  LDL.LU R12, [R1+0x378] ;  /* 0x00037800010c7983 */ /* 0x001ee80000300800 */
[----:B------:R-:W3:Y:S04]  /*17d50*/  LDL.LU R44, [R1+0x374] ;  /* 0x00037400012c7983 */ /* 0x000ee80000300800 */
[----:B------:R-:W3:Y:S01]  /*17d60*/  LDL.LU R46, [R1+0x370] ;  /* 0x00037000012e7983 */ /* 0x000ee20000300800 */
[----:B------:R-:W-:-:S03]  /*17d70*/  IMAD R2, R32, UR77, RZ ;  /* 0x0000004d20027c24 */ /* 0x000fc6000f8e02ff */
[----:B-----5:R-:W5:Y:S01]  /*17d80*/  LDL.LU R0, [R1+0x36c] ;  /* 0x00036c0001007983 */ /* 0x020f620000300800 */
[----:B------:R-:W-:Y:S02]  /*17d90*/  IMAD R3, R34, UR77, RZ ;  /* 0x0000004d22037c24 */ /* 0x000fe4000f8e02ff */
[----:B------:R-:W-:Y:S01]  /*17da0*/  IMAD R5, R36, UR77, RZ ;  /* 0x0000004d24057c24 */ /* 0x000fe2000f8e02ff */
        /* <DEDUP_REMOVED lines=17> */
[----:B----4-:R-:W-:-:S05]  /*17ec0*/  IMAD R31, R31, UR77, RZ ;  /* 0x0000004d1f1f7c24 */ /* 0x010fca000f8e02ff */
[----:B------:R2:W-:Y:S02]  /*17ed0*/  STL [R1+0x134], R31 ;  /* 0x0001341f01007387 */ /* 0x0005e40000100800 */
[----:B--2---:R-:W-:Y:S02]  /*17ee0*/  IMAD R31, R30, UR77, RZ ;  /* 0x0000004d1e1f7c24 */ /* 0x004fe4000f8e02ff */
[----:B------:R-:W-:Y:S02]  /*17ef0*/  IMAD R30, R29, UR77, RZ ;  /* 0x0000004d1d1e7c24 */ /* 0x000fe4000f8e02ff */
[----:B------:R-:W-:Y:S01]  /*17f00*/  IMAD R29, R28, UR77, RZ ;  /* 0x0000004d1c1d7c24 */ /* 0x000fe2000f8e02ff */
[----:B------:R-:W-:Y:S01]  /*17f10*/  STL [R1+0x138], R31 ;  /* 0x0001381f01007387 */ /* 0x000fe20000100800 */
[----:B------:R-:W-:-:S03]  /*17f20*/  IMAD R28, R27, UR77, RZ ;  /* 0x0000004d1b1c7c24 */ /* 0x000fc6000f8e02ff */
        /* <DEDUP_REMOVED lines=9> */
[----:B---3--:R-:W-:-:S03]  /*17fc0*/  IMAD R20, R13, UR77, RZ ;  /* 0x0000004d0d147c24 */ /* 0x008fc6000f8e02ff */
[----:B------:R-:W-:Y:S01]  /*17fd0*/  STL [R1+0x16c], R24 ;  /* 0x00016c1801007387 */ /* 0x000fe20000100800 */
[----:B------:R-:W-:-:S03]  /*17fe0*/  IMAD R13, R12, UR77, RZ ;  /* 0x0000004d0c0d7c24 */ /* 0x000fc6000f8e02ff */
[----:B------:R-:W-:Y:S01]  /*17ff0*/  STL [R1+0x170], R22 ;  /* 0x0001701601007387 */ /* 0x000fe20000100800 */
[----:B------:R-:W-:-:S03]  /*18000*/  IMAD R12, R44, UR77, RZ ;  /* 0x0000004d2c0c7c24 */ /* 0x000fc6000f8e02ff */
[----:B------:R0:W-:Y:S04]  /*18010*/  STL [R1+0x174], R20 ;  /* 0x0001741401007387 */ /* 0x0001e80000100800 */
[----:B------:R5:W-:Y:S01]  /*18020*/  STL [R1+0x178], R13 ;  /* 0x0001780d01007387 */ /* 0x000be20000100800 */
[----:B0-----:R-:W-:-:S03]  /*18030*/  IMAD R20, R46, UR77, RZ ;  /* 0x0000004d2e147c24 */ /* 0x001fc6000f8e02ff */
[----:B------:R0:W-:Y:S01]  /*18040*/  STL [R1+0x180], R12 ;  /* 0x0001800c01007387 */ /* 0x0001e20000100800 */
[----:B-----5:R-:W-:-:S03]  /*18050*/  IMAD R13, R0, UR77, RZ ;  /* 0x0000004d000d7c24 */ /* 0x020fc6000f8e02ff */
[----:B------:R-:W-:Y:S01]  /*18060*/  STL [R1+0x1a0], R20 ;  /* 0x0001a01401007387 */ /* 0x000fe20000100800 */
[----:B------:R-:W-:-:S03]  /*18070*/  IMAD R0, R34, UR77, RZ ;  /* 0x0000004d22007c24 */ /* 0x000fc6000f8e02ff */
[----:B------:R2:W-:Y:S01]  /*18080*/  STL [R1+0x1a4], R13 ;  /* 0x0001a40d01007387 */ /* 0x0005e20000100800 */
[----:B0-----:R-:W-:-:S05]  /*18090*/  IMAD R12, R32, UR77, RZ ;  /* 0x0000004d200c7c24 */ /* 0x001fca000f8e02ff */
[----:B------:R0:W-:Y:S01]  /*180a0*/  STL [R1+0x1a8], R12 ;  /* 0x0001a80c01007387 */ /* 0x0001e20000100800 */
[----:B--2---:R-:W-:-:S03]  /*180b0*/  IMAD R13, R36, UR77, RZ ;  /* 0x0000004d240d7c24 */ /* 0x004fc6000f8e02ff */
        /* <DEDUP_REMOVED lines=42> */
[----:B------:R-:W3:Y:S04]  /*18360*/  LDL.LU R46, [R1+0x2f4] ;  /* 0x0002f400012e7983 */ /* 0x000ee80000300800 */
[----:B-----5:R-:W5:Y:S04]  /*18370*/  LDL.LU R0, [R1+0x2f0] ;  /* 0x0002f00001007983 */ /* 0x020f680000300800 */
        /* <DEDUP_REMOVED lines=318> */
[----:B------:R5:W-:Y:S04]  /*19760*/  STL [R1+0x500], R13 ;  /* 0x0005000d01007387 */ /* 0x000be80000100800 */
[----:B------:R2:W-:Y:S01]  /*19770*/  STL [R1+0x508], R12 ;  /* 0x0005080c01007387 */ /* 0x0005e20000100800 */
[----:B0-----:R-:W-:Y:S02]  /*19780*/  IMAD R20, R46, UR77, RZ ;  /* 0x0000004d2e147c24 */ /* 0x001fe4000f8e02ff */
[----:B-----5:R-:W-:-:S03]  /*19790*/  IMAD R13, R0, UR77, RZ ;  /* 0x0000004d000d7c24 */ /* 0x020fc6000f8e02ff */
[----:B------:R-:W-:Y:S01]  /*197a0*/  STL [R1+0x510], R20 ;  /* 0x0005101401007387 */ /* 0x000fe20000100800 */
[----:B------:R-:W-:Y:S02]  /*197b0*/  IMAD R0, R34, UR77, RZ ;  /* 0x0000004d22007c24 */ /* 0x000fe4000f8e02ff */
[----:B--2---:R-:W-:Y:S01]  /*197c0*/  IMAD R12, R32, UR77, RZ ;  /* 0x0000004d200c7c24 */ /* 0x004fe2000f8e02ff */
[----:B------:R0:W-:Y:S04]  /*197d0*/  STL [R1+0x518], R13 ;  /* 0x0005180d01007387 */ /* 0x0001e80000100800 */
[----:B------:R2:W-:Y:S01]  /*197e0*/  STL [R1+0x520], R12 ;  /* 0x0005200c01007387 */ /* 0x0005e20000100800 */
[----:B0-----:R-:W-:-:S03]  /*197f0*/  IMAD R13, R36, UR77, RZ ;  /* 0x0000004d240d7c24 */ /* 0x001fc6000f8e02ff */
[----:B------:R0:W-:Y:S01]  /*19800*/  STL [R1+0x528], R0 ;  /* 0x0005280001007387 */ /* 0x0001e20000100800 */
[----:B--2---:R-:W-:-:S03]  /*19810*/  IMAD R12, R40, UR77, RZ ;  /* 0x0000004d280c7c24 */ /* 0x004fc6000f8e02ff */
        /* <DEDUP_REMOVED lines=24> */
[----:B------:R2:W-:Y:S04]  /*199a0*/  STL [R1+0x584], R13 ;  /* 0x0005840d01007387 */ /* 0x0005e80000100800 */
[----:B------:R-:W3:Y:S01]  /*199b0*/  LDL.LU R31, [R1+0x78] ;  /* 0x00007800011f7983 */ /* 0x000ee20000300800 */
[----:B0-----:R-:W-:-:S03]  /*199c0*/  IMAD R0, R61, UR77, RZ ;  /* 0x0000004d3d007c24 */ /* 0x001fc6000f8e02ff */
[----:B------:R0:W-:Y:S04]  /*199d0*/  STL [R1+0x58c], R12 ;  /* 0x00058c0c01007387 */ /* 0x0001e80000100800 */
[----:B------:R-:W4:Y:S04]  /*199e0*/  LDL.LU R30, [R1+0x74] ;  /* 0x00007400011e7983 */ /* 0x000f280000300800 */
[----:B------:R5:W-:Y:S04]  /*199f0*/  STL [R1+0x594], R0 ;  /* 0x0005940001007387 */ /* 0x000be80000100800 */
[----:B------:R-:W4:Y:S04]  /*19a00*/  LDL.LU R29, [R1+0x70] ;  /* 0x00007000011d7983 */ /* 0x000f280000300800 */
[----:B------:R-:W4:Y:S04]  /*19a10*/  LDL.LU R28, [R1+0x6c] ;  /* 0x00006c00011c7983 */ /* 0x000f280000300800 */
[----:B------:R-:W4:Y:S04]  /*19a20*/  LDL.LU R27, [R1+0x68] ;  /* 0x00006800011b7983 */ /* 0x000f280000300800 */
[----:B------:R-:W4:Y:S04]  /*19a30*/  LDL.LU R26, [R1+0x64] ;  /* 0x00006400011a7983 */ /* 0x000f280000300800 */
[----:B------:R-:W4:Y:S04]  /*19a40*/  LDL.LU R24, [R1+0x60] ;  /* 0x0000600001187983 */ /* 0x000f280000300800 */
[----:B------:R-:W4:Y:S04]  /*19a50*/  LDL.LU R22, [R1+0x5c] ;  /* 0x00005c0001167983 */ /* 0x000f280000300800 */
[----:B------:R-:W4:Y:S04]  /*19a60*/  LDL.LU R20, [R1+0x58] ;  /* 0x0000580001147983 */ /* 0x000f280000300800 */
[----:B--2---:R-:W2:Y:S04]  /*19a70*/  LDL.LU R13, [R1+0x54] ;  /* 0x00005400010d7983 */ /* 0x004ea80000300800 */
[----:B0-----:R-:W2:Y:S04]  /*19a80*/  LDL.LU R12, [R1+0x50] ;  /* 0x00005000010c7983 */ /* 0x001ea80000300800 */
        /* <DEDUP_REMOVED lines=15> */
[----:B-----5:R-:W5:Y:S04]  /*19b80*/  LDL.LU R0, [R1+0x10] ;  /* 0x0000100001007983 */ /* 0x020f680000300800 */
[----:B------:R-:W5:Y:S04]  /*19b90*/  LDL.LU R32, [R1+0xc] ;  /* 0x00000c0001207983 */ /* 0x000f680000300800 */
[----:B------:R-:W5:Y:S04]  /*19ba0*/  LDL.LU R34, [R1+0x8] ;  /* 0x0000080001227983 */ /* 0x000f680000300800 */
[----:B------:R-:W5:Y:S04]  /*19bb0*/  LDL.LU R36, [R1+0x4] ;  /* 0x0000040001247983 */ /* 0x000f680000300800 */
[----:B------:R-:W5:Y:S01]  /*19bc0*/  LDL.LU R40, [R1] ;  /* 0x0000000001287983 */ /* 0x000f620000300800 */
[----:B---3--:R-:W-:-:S05]  /*19bd0*/  IMAD R31, R31, UR77, RZ ;  /* 0x0000004d1f1f7c24 */ /* 0x008fca000f8e02ff */
[----:B------:R0:W-:Y:S01]  /*19be0*/  STL [R1+0x598], R31 ;  /* 0x0005981f01007387 */ /* 0x0001e20000100800 */
[----:B----4-:R-:W-:-:S03]  /*19bf0*/  IMAD R30, R30, UR77, RZ ;  /* 0x0000004d1e1e7c24 */ /* 0x010fc6000f8e02ff */
[----:B0-----:R-:W3:Y:S01]  /*19c00*/  LDL.LU R31, [R1+0x5838] ;  /* 0x00583800011f7983 */ /* 0x001ee20000300800 */
[----:B------:R-:W-:-:S03]  /*19c10*/  IMAD R29, R29, UR77, RZ ;  /* 0x0000004d1d1d7c24 */ /* 0x000fc6000f8e02ff */
[----:B------:R0:W-:Y:S01]  /*19c20*/  STL [R1+0x5a0], R30 ;  /* 0x0005a01e01007387 */ /* 0x0001e20000100800 */
[----:B------:R-:W-:Y:S02]  /*19c30*/  IMAD R28, R28, UR77, RZ ;  /* 0x0000004d1c1c7c24 */ /* 0x000fe4000f8e02ff */
[----:B------:R-:W-:Y:S01]  /*19c40*/  IMAD R27, R27, UR77, RZ ;  /* 0x0000004d1b1b7c24 */ /* 0x000fe2000f8e02ff */
[----:B0-----:R-:W4:Y:S01]  /*19c50*/  LDL.LU R30, [R1+0x5834] ;  /* 0x00583400011e7983 */ /* 0x001f220000300800 */
[----:B------:R-:W-:-:S03]  /*19c60*/  IMAD R26, R26, UR77, RZ ;  /* 0x0000004d1a1a7c24 */ /* 0x000fc6000f8e02ff */
[----:B------:R0:W-:Y:S01]  /*19c70*/  STL [R1+0x5a8], R29 ;  /* 0x0005a81d01007387 */ /* 0x0001e20000100800 */
[----:B------:R-:W-:Y:S02]  /*19c80*/  IMAD R24, R24, UR77, RZ ;  /* 0x0000004d18187c24 */ /* 0x000fe4000f8e02ff */
[----:B------:R-:W-:Y:S01]  /*19c90*/  IMAD R22, R22, UR77, RZ ;  /* 0x0000004d16167c24 */ /* 0x000fe2000f8e02ff */
[----:B0-----:R-:W3:Y:S04]  /*19ca0*/  LDL.LU R29, [R1+0x5830] ;  /* 0x00583000011d7983 */ /* 0x001ee80000300800 */
[----:B------:R0:W-:Y:S01]  /*19cb0*/  STL [R1+0x5b0], R28 ;  /* 0x0005b01c01007387 */ /* 0x0001e20000100800 */
[----:B------:R-:W-:Y:S02]  /*19cc0*/  IMAD R20, R20, UR77, RZ ;  /* 0x0000004d14147c24 */ /* 0x000fe4000f8e02ff */
[----:B--2---:R-:W-:Y:S01]  /*19cd0*/  IMAD R13, R13, UR77, RZ ;  /* 0x0000004d0d0d7c24 */ /* 0x004fe2000f8e02ff */
[----:B0-----:R-:W2:Y:S04]  /*19ce0*/  LDL.LU R28, [R1+0x582c] ;  /* 0x00582c00011c7983 */ /* 0x001ea80000300800 */
[----:B------:R0:W-:Y:S01]  /*19cf0*/  STL [R1+0x5b8], R27 ;  /* 0x0005b81b01007387 */ /* 0x0001e20000100800 */
[----:B------:R-:W-:-:S03]  /*19d00*/  IMAD R12, R12, UR77, RZ ;  /* 0x0000004d0c0c7c24 */ /* 0x000fc6000f8e02ff */
        /* <DEDUP_REMOVED lines=30> */
[----:B0-----:R-:W3:Y:S04]  /*19ef0*/  LDL.LU R52, [R1+0x5800] ;  /* 0x0058000001347983 */ /* 0x001ee80000300800 */
[----:B------:R0:W-:Y:S01]  /*19f00*/  STL [R1+0x608], R51 ;  /* 0x0006083301007387 */ /* 0x0001e20000100800 */
[----:B------:R-:W-:-:S03]  /*19f10*/  IMAD R56, R56, UR77, RZ ;  /* 0x0000004d38387c24 */ /* 0x000fc6000f8e02ff */
[----:B0-----:R-:W4:Y:S04]  /*19f20*/  LDL.LU R51, [R1+0x57fc] ;  /* 0x0057fc0001337983 */ /* 0x001f280000300800 */
[----:B------:R0:W-:Y:S01]  /*19f30*/  STL [R1+0x60c], R50 ;  /* 0x00060c3201007387 */ /* 0x0001e20000100800 */
[----:B------:R-:W-:-:S03]  /*19f40*/  IMAD R57, R57, UR77, RZ ;  /* 0x0000004d39397c24 */ /* 0x000fc6000f8e02ff */
[----:B0-----:R-:W4:Y:S04]  /*19f50*/  LDL.LU R50, [R1+0x57f8] ;  /* 0x0057f80001327983 */ /* 0x001f280000300800 */
[----:B------:R0:W-:Y:S01]  /*19f60*/  STL [R1+0x614], R58 ;  /* 0x0006143a01007387 */ /* 0x0001e20000100800 */
[----:B------:R-:W-:-:S03]  /*19f70*/  IMAD R61, R61, UR77, RZ ;  /* 0x0000004d3d3d7c24 */ /* 0x000fc6000f8e02ff */
[----:B0-----:R-:W4:Y:S04]  /*19f80*/  LDL.LU R58, [R1+0x57f4] ;  /* 0x0057f400013a7983 */ /* 0x001f280000300800 */
[----:B------:R0:W-:Y:S04]  /*19f90*/  STL [R1+0x61c], R59 ;  /* 0x00061c3b01007387 */ /* 0x0001e80000100800 */
        /* <DEDUP_REMOVED lines=10> */
[----:B0-----:R-:W4:Y:S01]  /*1a040*/  LDL.LU R61, [R1+0x57dc] ;  /* 0x0057dc00013d7983 */ /* 0x001f220000300800 */
[----:B------:R-:W-:-:S02]  /*1a050*/  IMAD R44, R44, UR77, RZ ;  /* 0x0000004d2c2c7c24 */ /* 0x000fc4000f8e02ff */
[----:B------:R-:W-:-:S03]  /*1a060*/  IMAD R46, R46, UR77, RZ ;  /* 0x0000004d2e2e7c24 */ /* 0x000fc6000f8e02ff */
[----:B------:R5:W-:Y:S04]  /*1a070*/  STL [R1+0x648], R44 ;  /* 0x0006482c01007387 */ /* 0x000be80000100800 */
[----:B------:R-:W-:Y:S01]  /*1a080*/  STL [R1+0x650], R46 ;  /* 0x0006502e01007387 */ /* 0x000fe20000100800 */
[----:B-----5:R-:W-:Y:S02]  /*1a090*/  IMAD R44, R0, UR77, RZ ;  /* 0x0000004d002c7c24 */ /* 0x020fe4000f8e02ff */
[----:B------:R-:W-:Y:S02]  /*1a0a0*/  IMAD R0, R32, UR77, RZ ;  /* 0x0000004d20007c24 */ /* 0x000fe4000f8e02ff */
[----:B------:R-:W-:Y:S01]  /*1a0b0*/  IMAD R32, R34, UR77, RZ ;  /* 0x0000004d22207c24 */ /* 0x000fe2000f8e02ff */
[----:B------:R-:W-:Y:S01]  /*1a0c0*/  STL [R1+0x654], R44 ;  /* 0x0006542c01007387 */ /* 0x000fe20000100800 */
[----:B------:R-:W-:-:S03]  /*1a0d0*/  IMAD R34, R36, UR77, RZ ;  /* 0x0000004d24227c24 */ /* 0x000fc6000f8e02ff */
[----:B------:R0:W-:Y:S04]  /*1a0e0*/  STL [R1+0x65c], R0 ;  /* 0x00065c0001007387 */ /* 0x0001e80000100800 */
[----:B------:R-:W-:Y:S01]  /*1a0f0*/  STL [R1+0x664], R32 ;  /* 0x0006642001007387 */ /* 0x000fe20000100800 */
[----:B0-----:R-:W-:-:S03]  /*1a100*/  IMAD R0, R40, UR77, RZ ;  /* 0x0000004d28007c24 */ /* 0x001fc6000f8e02ff */
[----:B------:R-:W-:Y:S04]  /*1a110*/  STL [R1+0x66c], R34 ;  /* 0x00066c2201007387 */ /* 0x000fe80000100800 */
[----:B------:R0:W-:Y:S01]  /*1a120*/  STL [R1+0x674], R0 ;  /* 0x0006740001007387 */ /* 0x0001e20000100800 */
[----:B--2---:R-:W-:Y:S02]  /*1a130*/  IMAD R40, R53, UR77, RZ ;  /* 0x0000004d35287c24 */ /* 0x004fe4000f8e02ff */
[----:B---3--:R-:W-:Y:S02]  /*1a140*/  IMAD R36, R52, UR77, RZ ;  /* 0x0000004d34247c24 */ /* 0x008fe4000f8e02ff */
[----:B----4-:R-:W-:Y:S02]  /*1a150*/  IMAD R44, R59, UR77, RZ ;  /* 0x0000004d3b2c7c24 */ /* 0x010fe4000f8e02ff */
[----:B0-----:R-:W-:-:S02]  /*1a160*/  IMAD R0, R56, UR77, RZ ;  /* 0x0000004d38007c24 */ /* 0x001fc4000f8e02ff */
[----:B------:R-:W-:Y:S02]  /*1a170*/  IMAD R34, R57, UR77, RZ ;  /* 0x0000004d39227c24 */ /* 0x000fe4000f8e02ff */
[----:B------:R-:W-:-:S05]  /*1a180*/  IMAD R32, R61, UR77, RZ ;  /* 0x0000004d3d207c24 */ /* 0x000fca000f8e02ff */
[----:B------:R0:W-:Y:S04]  /*1a190*/  STL [R1+0x678], R32 ;  /* 0x0006782001007387 */ /* 0x0001e80000100800 */
[----:B------:R-:W-:Y:S04]  /*1a1a0*/  STL [R1+0x680], R34 ;  /* 0x0006802201007387 */ /* 0x000fe80000100800 */
[----:B------:R-:W2:Y:S01]  /*1a1b0*/  LDL R56, [R1+0x1ef0] ;  /* 0x001ef00001387983 */ /* 0x000ea20000100800 */
[----:B0-----:R-:W-:-:S03]  /*1a1c0*/  IMAD R32, R49, UR77, RZ ;  /* 0x0000004d31207c24 */ /* 0x001fc6000f8e02ff */
[----:B------:R0:W-:Y:S04]  /*1a1d0*/  STL [R1+0x688], R0 ;  /* 0x0006880001007387 */ /* 0x0001e80000100800 */
[----:B------:R-:W-:Y:S01]  /*1a1e0*/  STL [R1+0x690], R32 ;  /* 0x0006902001007387 */ /* 0x000fe20000100800 */
[----:B0-----:R-:W-:-:S03]  /*1a1f0*/  IMAD R0, R60, UR77, RZ ;  /* 0x0000004d3c007c24 */ /* 0x001fc6000f8e02ff */
[----:B------:R-:W3:Y:S04]  /*1a200*/  LDL R60, [R1+0x1eec] ;  /* 0x001eec00013c7983 */ /* 0x000ee80000100800 */
[----:B------:R0:W-:Y:S01]  /*1a210*/  STL [R1+0x698], R0 ;  /* 0x0006980001007387 */ /* 0x0001e20000100800 */
[----:B------:R-:W-:-:S03]  /*1a220*/  IMAD R34, R51, UR77, RZ ;  /* 0x0000004d33227c24 */ /* 0x000fc6000f8e02ff */
[----:B------:R-:W4:Y:S01]  /*1a230*/  LDL R59, [R1+0x1ee8] ;  /* 0x001ee800013b7983 */ /* 0x000f220000100800 */
[----:B0-----:R-:W-:-:S03]  /*1a240*/  IMAD R0, R58, UR77, RZ ;  /* 0x0000004d3a007c24 */ /* 0x001fc6000f8e02ff */
[----:B------:R-:W5:Y:S04]  /*1a250*/  LDL R58, [R1+0x1ee4] ;  /* 0x001ee400013a7983 */ /* 0x000f680000100800 */
[----:B------:R-:W-:Y:S04]  /*1a260*/  STL [R1+0x42c], R0 ;  /* 0x00042c0001007387 */ /* 0x000fe80000100800 */
[----:B------:R-:W2:Y:S04]  /*1a270*/  LDL R51, [R1+0x1ef4] ;  /* 0x001ef40001337983 */ /* 0x000ea80000100800 */
[----:B------:R-:W-:Y:S04]  /*1a280*/  STL [R1+0x6a0], R44 ;  /* 0x0006a02c01007387 */ /* 0x000fe80000100800 */
[----:B------:R0:W-:Y:S04]  /*1a290*/  STL [R1+0x5790], R44 ;  /* 0x0057902c01007387 */ /* 0x0001e80000100800 */
[----:B------:R-:W2:Y:S04]  /*1a2a0*/  LDL R53, [R1+0x1f00] ;  /* 0x001f000001357983 */ /* 0x000ea80000100800 */
[----:B------:R-:W3:Y:S04]  /*1a2b0*/  LDL R52, [R1+0x1efc] ;  /* 0x001efc0001347983 */ /* 0x000ee80000100800 */
[----:B0-----:R-:W4:Y:S01]  /*1a2c0*/  LDL R44, [R1+0x1ef8] ;  /* 0x001ef800012c7983 */ /* 0x001f220000100800 */
[----:B------:R-:W-:Y:S01]  /*1a2d0*/  IMAD R32, R50, UR77, RZ ;  /* 0x0000004d32207c24 */ /* 0x000fe2000f8e02ff */
[----:B------:R-:W-:Y:S01]  /*1a2e0*/  UIMAD UR21, UR76, 0x7f, URZ ;  /* 0x0000007f4c1578a4 */ /* 0x000fe2000f8e02ff */
[----:B------:R-:W-:-:S03]  /*1a2f0*/  IMAD R0, R55, UR77, RZ ;  /* 0x0000004d37007c24 */ /* 0x000fc6000f8e02ff */
[----:B------:R-:W-:Y:S04]  /*1a300*/  STL [R1+0x6a4], R32 ;  /* 0x0006a42001007387 */ /* 0x000fe80000100800 */
[----:B------:R-:W-:Y:S01]  /*1a310*/  STL [R1+0x5794], R32 ;  /* 0x0057942001007387 */ /* 0x000fe20000100800 */
[----:B------:R-:W-:-:S03]  /*1a320*/  IMAD R46, R54, UR77, RZ ;  /* 0x0000004d362e7c24 */ /* 0x000fc6000f8e02ff */
[----:B------:R-:W-:Y:S04]  /*1a330*/  STL [R1+0x6ac], R34 ;  /* 0x0006ac2201007387 */ /* 0x000fe80000100800 */
[----:B------:R-:W-:Y:S04]  /*1a340*/  STL [R1+0x5798], R34 ;  /* 0x0057982201007387 */ /* 0x000fe80000100800 */
[----:B------:R-:W-:Y:S01]  /*1a350*/  STL [R1+0x6b4], R36 ;  /* 0x0006b42401007387 */ /* 0x000fe20000100800 */
[----:B------:R-:W-:-:S03]  /*1a360*/  IMAD R33, R33, UR77, RZ ;  /* 0x0000004d21217c24 */ /* 0x000fc6000f8e02ff */
[----:B------:R-:W-:Y:S01]  /*1a370*/  STL [R1+0x579c], R36 ;  /* 0x00579c2401007387 */ /* 0x000fe20000100800 */
[----:B------:R-:W-:-:S03]  /*1a380*/  IMAD R35, R35, UR77, RZ ;  /* 0x0000004d23237c24 */ /* 0x000fc6000f8e02ff */
[----:B------:R2:W-:Y:S01]  /*1a390*/  STL [R1+0x430], R0 ;  /* 0x0004300001007387 */ /* 0x0005e20000100800 */
[----:B------:R-:W-:Y:S02]  /*1a3a0*/  IMAD R42, R42, UR77, RZ ;  /* 0x0000004d2a2a7c24 */ /* 0x000fe4000f8e02ff */
[----:B------:R-:W-:Y:S01]  /*1a3b0*/  IMAD R47, R47, UR77, RZ ;  /* 0x0000004d2f2f7c24 */ /* 0x000fe2000f8e02ff */
[----:B------:R-:W-:Y:S01]  /*1a3c0*/  STL [R1+0x6bc], R40 ;  /* 0x0006bc2801007387 */ /* 0x000fe20000100800 */
[----:B------:R-:W-:Y:S02]  /*1a3d0*/  IMAD R48, R48, UR77, RZ ;  /* 0x0000004d30307c24 */ /* 0x000fe4000f8e02ff */
[----:B------:R-:W-:Y:S01]  /*1a3e0*/  IMAD R25, R25, UR77, RZ ;  /* 0x0000004d19197c24 */ /* 0x000fe2000f8e02ff */
[----:B------:R-:W-:Y:S01]  /*1a3f0*/  STL [R1+0x57a0], R40 ;  /* 0x0057a02801007387 */ /* 0x000fe20000100800 */
[----:B------:R-:W-:Y:S02]  /*1a400*/  IMAD R11, R11, UR77, RZ ;  /* 0x0000004d0b0b7c24 */ /* 0x000fe4000f8e02ff */
[----:B------:R-:W-:-:S02]  /*1a410*/  IMAD R10, R10, UR77, RZ ;  /* 0x0000004d0a0a7c24 */ /* 0x000fc4000f8e02ff */
[----:B------:R-:W-:Y:S02]  /*1a420*/  IMAD R14, R14, UR77, RZ ;  /* 0x0000004d0e0e7c24 */ /* 0x000fe4000f8e02ff */
[----:B------:R-:W-:Y:S02]  /*1a430*/  IMAD R16, R16, UR77, RZ ;  /* 0x0000004d10107c24 */ /* 0x000fe4000f8e02ff */
[----:B------:R-:W-:Y:S02]  /*1a440*/  IMAD R18, R18, UR77, RZ ;  /* 0x0000004d12127c24 */ /* 0x000fe4000f8e02ff */
[----:B------:R-:W-:Y:S02]  /*1a450*/  IMAD R23, R23, UR77, RZ ;  /* 0x0000004d17177c24 */ /* 0x000fe4000f8e02ff */
[----:B------:R-:W-:Y:S02]  /*1a460*/  IMAD R38, R38, UR77, RZ ;  /* 0x0000004d26267c24 */ /* 0x000fe4000f8e02ff */
[----:B------:R-:W-:-:S02]  /*1a470*/  IMAD R19, R19, UR77, RZ ;  /* 0x0000004d13137c24 */ /* 0x000fc4000f8e02ff */
[----:B------:R-:W-:Y:S02]  /*1a480*/  IMAD R21, R21, UR77, RZ ;  /* 0x0000004d15157c24 */ /* 0x000fe4000f8e02ff */
[----:B------:R-:W-:Y:S02]  /*1a490*/  IMAD R6, R6, UR77, RZ ;  /* 0x0000004d06067c24 */ /* 0x000fe4000f8e02ff */
[----:B------:R-:W-:Y:S02]  /*1a4a0*/  IMAD R7, R7, UR77, RZ ;  /* 0x0000004d07077c24 */ /* 0x000fe4000f8e02ff */
[----:B------:R-:W-:Y:S02]  /*1a4b0*/  IMAD R8, R8, UR77, RZ ;  /* 0x0000004d08087c24 */ /* 0x000fe4000f8e02ff */
[----:B------:R-:W-:Y:S01]  /*1a4c0*/  IMAD R9, R9, UR77, RZ ;  /* 0x0000004d09097c24 */ /* 0x000fe2000f8e02ff */
[----:B------:R-:W-:Y:S01]  /*1a4d0*/  USHF.R.S32.HI UR77, URZ, 0x1f, UR21 ;  /* 0x0000001fff4d7899 */ /* 0x000fe20008011415 */
[----:B------:R-:W-:Y:S04]  /*1a4e0*/  STL [R1+0x6c4], R46 ;  /* 0x0006c42e01007387 */ /* 0x000fe80000100800 */
[----:B------:R-:W-:Y:S01]  /*1a4f0*/  STL [R1+0x57a4], R46 ;  /* 0x0057a42e01007387 */ /* 0x000fe20000100800 */
[----:B--2---:R-:W-:-:S02]  /*1a500*/  IADD3 R0, P0, PT, R53, UR21, RZ ;  /* 0x0000001535007c10 */ /* 0x004fc4000ff1e0ff */
[----:B---3--:R-:W-:-:S03]  /*1a510*/  IADD3 R34, P1, PT, R52, UR21, RZ ;  /* 0x0000001534227c10 */ /* 0x008fc6000ff3e0ff */
[----:B------:R0:W-:Y:S01]  /*1a520*/  STL [R1+0x4c90], R0 ;  /* 0x004c900001007387 */ /* 0x0001e20000100800 */
[----:B----4-:R-:W-:-:S03]  /*1a530*/  IADD3 R32, P2, PT, R44, UR21, RZ ;  /* 0x000000152c207c10 */ /* 0x010fc6000ff5e0ff */
[----:B------:R2:W-:Y:S04]  /*1a540*/  STL [R1+0x4c98], R34 ;  /* 0x004c982201007387 */ /* 0x0005e80000100800 */
[----:B------:R5:W-:Y:S01]  /*1a550*/  STL [R1+0x4ca0], R32 ;  /* 0x004ca02001007387 */ /* 0x000be20000100800 */
[----:B0-----:R-:W-:Y:S01]  /*1a560*/  IADD3 R0, P3, PT, R51, UR21, RZ ;  /* 0x0000001533007c10 */ /* 0x001fe2000ff7e0ff */
[----:B------:R-:W-:Y:S01]  /*1a570*/  UIMAD UR21, UR76, 0x7e, URZ ;  /* 0x0000007e4c1578a4 */ /* 0x000fe2000f8e02ff */
[----:B--2---:R-:W-:-:S03]  /*1a580*/  IADD3.X R34, PT, PT, R59, UR77, RZ, P1, !PT ;  /* 0x0000004d3b227c10 */ /* 0x004fc60008ffe4ff */
[----:B------:R0:W-:Y:S01]  /*1a590*/  STL [R1+0x4ca8], R0 ;  /* 0x004ca80001007387 */ /* 0x0001e20000100800 */
[----:B-----5:R-:W-:-:S05]  /*1a5a0*/  IADD3.X R32, PT, PT, R58, UR77, RZ, P0, !PT ;  /* 0x0000004d3a207c10 */ /* 0x020fca00087fe4ff */
[----:B------:R2:W-:Y:S01]  /*1a5b0*/  STL [R1+0x4c8c], R32 ;  /* 0x004c8c2001007387 */ /* 0x0005e20000100800 */
[----:B0-----:R-:W-:-:S03]  /*1a5c0*/  IADD3.X R0, PT, PT, R60, UR77, RZ, P2, !PT ;  /* 0x0000004d3c007c10 */ /* 0x001fc600097fe4ff */
[----:B------:R0:W-:Y:S01]  /*1a5d0*/  STL [R1+0x4c94], R34 ;  /* 0x004c942201007387 */ /* 0x0001e20000100800 */
[----:B--2---:R-:W-:-:S03]  /*1a5e0*/  IADD3.X R32, PT, PT, R56, UR77, RZ, P3, !PT ;  /* 0x0000004d38207c10 */ /* 0x004fc60009ffe4ff */
[----:B------:R2:W-:Y:S01]  /*1a5f0*/  STL [R1+0x4c9c], R0 ;  /* 0x004c9c0001007387 */ /* 0x0005e20000100800 */
[----:B------:R-:W-:Y:S02]  /*1a600*/  USHF.R.S32.HI UR77, URZ, 0x1f, UR21 ;  /* 0x0000001fff4d7899 */ /* 0x000fe40008011415 */
[----:B0-----:R-:W-:Y:S01]  /*1a610*/  IADD3 R34, P1, PT, R52, UR21, RZ ;  /* 0x0000001534227c10 */ /* 0x001fe2000ff3e0ff */
[----:B------:R0:W-:Y:S01]  /*1a620*/  STL [R1+0x4ca4], R32 ;  /* 0x004ca42001007387 */ /* 0x0001e20000100800 */
[----:B--2---:R-:W-:Y:S02]  /*1a630*/  IADD3 R0, P0, PT, R53, UR21, RZ ;  /* 0x0000001535007c10 */ /* 0x004fe4000ff1e0ff */
[----:B0-----:R-:W-:-:S03]  /*1a640*/  IADD3 R32, P2, PT, R44, UR21, RZ ;  /* 0x000000152c207c10 */ /* 0x001fc6000ff5e0ff */
[----:B------:R0:W-:Y:S04]  /*1a650*/  STL [R1+0x4cb0], R0 ;  /* 0x004cb00001007387 */ /* 0x0001e80000100800 */
[----:B------:R2:W-:Y:S04]  /*1a660*/  STL [R1+0x4cb8], R34 ;  /* 0x004cb82201007387 */ /* 0x0005e80000100800 */
[----:B------:R3:W-:Y:S01]  /*1a670*/  STL [R1+0x4cc0], R32 ;  /* 0x004cc02001007387 */ /* 0x0007e20000100800 */
[----:B0-----:R-:W-:Y:S01]  /*1a680*/  IADD3 R0, P3, PT, R51, UR21, RZ ;  /* 0x0000001533007c10 */ /* 0x001fe2000ff7e0ff */
[----:B------:R-:W-:Y:S01]  /*1a690*/  UIMAD UR21, UR76, 0x7d, URZ ;  /* 0x0000007d4c1578a4 */ /* 0x000fe2000f8e02ff */
[----:B--2---:R-:W-:-:S03]  /*1a6a0*/  IADD3.X R34, PT, PT, R59, UR77, RZ, P1, !PT ;  /* 0x0000004d3b227c10 */ /* 0x004fc60008ffe4ff */
[----:B------:R0:W-:Y:S01]  /*1a6b0*/  STL [R1+0x4cc8], R0 ;  /* 0x004cc80001007387 */ /* 0x0001e20000100800 */
[----:B---3--:R-:W-:-:S05]  /*1a6c0*/  IADD3.X R32, PT, PT, R58, UR77, RZ, P0, !PT ;  /* 0x0000004d3a207c10 */ /* 0x008fca00087fe4ff */
        /* <DEDUP_REMOVED lines=554> */
[----:B------:R-:W0:Y:S01]  /*1c970*/  LDCU UR21, c[0x0][0x3a8] ;  /* 0x00007500ff1577ac */ /* 0x000e220008000800 */
[----:B--2---:R-:W-:-:S03]  /*1c980*/  IADD3.X R34, PT, PT, R59, UR77, RZ, P1, !PT ;  /* 0x0000004d3b227c10 */ /* 0x004fc60008ffe4ff */
[----:B------:R2:W-:Y:S01]  /*1c990*/  STL [R1+0x50a8], R0 ;  /* 0x0050a80001007387 */ /* 0x0005e20000100800 */
[----:B---3--:R-:W-:-:S05]  /*1c9a0*/  IADD3.X R32, PT, PT, R58, UR77, RZ, P0, !PT ;  /* 0x0000004d3a207c10 */ /* 0x008fca00087fe4ff */
[----:B------:R3:W-:Y:S01]  /*1c9b0*/  STL [R1+0x508c], R32 ;  /* 0x00508c2001007387 */ /* 0x0007e20000100800 */
[----:B--2---:R-:W-:-:S03]  /*1c9c0*/  IADD3.X R0, PT, PT, R60, UR77, RZ, P2, !PT ;  /* 0x0000004d3c007c10 */ /* 0x004fc600097fe4ff */
[----:B------:R2:W-:Y:S01]  /*1c9d0*/  STL [R1+0x5094], R34 ;  /* 0x0050942201007387 */ /* 0x0005e20000100800 */
[----:B---3--:R-:W-:-:S03]  /*1c9e0*/  IADD3.X R32, PT, PT, R56, UR77, RZ, P3, !PT ;  /* 0x0000004d38207c10 */ /* 0x008fc60009ffe4ff */
[----:B------:R3:W-:Y:S01]  /*1c9f0*/  STL [R1+0x509c], R0 ;  /* 0x00509c0001007387 */ /* 0x0007e20000100800 */
[----:B------:R-:W-:Y:S02]  /*1ca00*/  USHF.R.S32.HI UR77, URZ, 0x1f, UR11 ;  /* 0x0000001fff4d7899 */ /* 0x000fe4000801140b */
[----:B--2---:R-:W-:Y:S01]  /*1ca10*/  IADD3 R34, P1, PT, R52, UR11, RZ ;  /* 0x0000000b34227c10 */ /* 0x004fe2000ff3e0ff */
[----:B------:R2:W-:Y:S01]  /*1ca20*/  STL [R1+0x50a4], R32 ;  /* 0x0050a42001007387 */ /* 0x0005e20000100800 */
[----:B---3--:R-:W-:Y:S02]  /*1ca30*/  IADD3 R0, P0, PT, R53, UR11, RZ ;  /* 0x0000000b35007c10 */ /* 0x008fe4000ff1e0ff */
[----:B--2---:R-:W-:-:S03]  /*1ca40*/  IADD3 R32, P2, PT, R44, UR11, RZ ;  /* 0x0000000b2c207c10 */ /* 0x004fc6000ff5e0ff */
[----:B------:R2:W-:Y:S04]  /*1ca50*/  STL [R1+0x50b0], R0 ;  /* 0x0050b00001007387 */ /* 0x0005e80000100800 */
[----:B------:R3:W-:Y:S04]  /*1ca60*/  STL [R1+0x50b8], R34 ;  /* 0x0050b82201007387 */ /* 0x0007e80000100800 */
[----:B------:R4:W-:Y:S01]  /*1ca70*/  STL [R1+0x50c0], R32 ;  /* 0x0050c02001007387 */ /* 0x0009e20000100800 */
[----:B--2---:R-:W-:Y:S01]  /*1ca80*/  IADD3 R0, P3, PT, R51, UR11, RZ ;  /* 0x0000000b33007c10 */ /* 0x004fe2000ff7e0ff */
[----:B------:R-:W2:Y:S01]  /*1ca90*/  LDCU UR11, c[0x0][0x3a8] ;  /* 0x00007500ff0b77ac */ /* 0x000ea20008000800 */
[----:B---3--:R-:W-:-:S03]  /*1caa0*/  IADD3.X R34, PT, PT, R59, UR77, RZ, P1, !PT ;  /* 0x0000004d3b227c10 */ /* 0x008fc60008ffe4ff */
[----:B------:R3:W-:Y:S01]  /*1cab0*/  STL [R1+0x50c8], R0 ;  /* 0x0050c80001007387 */ /* 0x0007e20000100800 */
[----:B----4-:R-:W-:-:S05]  /*1cac0*/  IADD3.X R32, PT, PT, R58, UR77, RZ, P0, !PT ;  /* 0x0000004d3a207c10 */ /* 0x010fca00087fe4ff */
[----:B------:R4:W-:Y:S01]  /*1cad0*/  STL [R1+0x50ac], R32 ;  /* 0x0050ac2001007387 */ /* 0x0009e20000100800 */
[----:B---3--:R-:W-:-:S03]  /*1cae0*/  IADD3.X R0, PT, PT, R60, UR77, RZ, P2, !PT ;  /* 0x0000004d3c007c10 */ /* 0x008fc600097fe4ff */
[----:B------:R3:W-:Y:S01]  /*1caf0*/  STL [R1+0x50b4], R34 ;  /* 0x0050b42201007387 */ /* 0x0007e20000100800 */
[----:B----4-:R-:W-:-:S03]  /*1cb00*/  IADD3.X R32, PT, PT, R56, UR77, RZ, P3, !PT ;  /* 0x0000004d38207c10 */ /* 0x010fc60009ffe4ff */
[----:B------:R4:W-:Y:S01]  /*1cb10*/  STL [R1+0x50bc], R0 ;  /* 0x0050bc0001007387 */ /* 0x0009e20000100800 */
[----:B------:R-:W-:Y:S02]  /*1cb20*/  USHF.R.S32.HI UR77, URZ, 0x1f, UR12 ;  /* 0x0000001fff4d7899 */ /* 0x000fe4000801140c */
[----:B---3--:R-:W-:Y:S01]  /*1cb30*/  IADD3 R34, P1, PT, R52, UR12, RZ ;  /* 0x0000000c34227c10 */ /* 0x008fe2000ff3e0ff */
[----:B------:R3:W-:Y:S01]  /*1cb40*/  STL [R1+0x50c4], R32 ;  /* 0x0050c42001007387 */ /* 0x0007e20000100800 */
[----:B----4-:R-:W-:Y:S02]  /*1cb50*/  IADD3 R0, P0, PT, R53, UR12, RZ ;  /* 0x0000000c35007c10 */ /* 0x010fe4000ff1e0ff */
[----:B---3--:R-:W-:-:S03]  /*1cb60*/  IADD3 R32, P2, PT, R44, UR12, RZ ;  /* 0x0000000c2c207c10 */ /* 0x008fc6000ff5e0ff */
[----:B------:R3:W-:Y:S04]  /*1cb70*/  STL [R1+0x50d0], R0 ;  /* 0x0050d00001007387 */ /* 0x0007e80000100800 */
[----:B------:R4:W-:Y:S04]  /*1cb80*/  STL [R1+0x50d8], R34 ;  /* 0x0050d82201007387 */ /* 0x0009e80000100800 */
[----:B------:R5:W-:Y:S01]  /*1cb90*/  STL [R1+0x50e0], R32 ;  /* 0x0050e02001007387 */ /* 0x000be20000100800 */
[----:B---3--:R-:W-:Y:S01]  /*1cba0*/  IADD3 R0, P3, PT, R51, UR12, RZ ;  /* 0x0000000c33007c10 */ /* 0x008fe2000ff7e0ff */
[----:B------:R-:W3:Y:S01]  /*1cbb0*/  LDCU UR12, c[0x0][0x3a8] ;  /* 0x00007500ff0c77ac */ /* 0x000ee20008000800 */
[----:B----4-:R-:W-:-:S03]  /*1cbc0*/  IADD3.X R34, PT, PT, R59, UR77, RZ, P1, !PT ;  /* 0x0000004d3b227c10 */ /* 0x010fc60008ffe4ff */
[----:B------:R4:W-:Y:S01]  /*1cbd0*/  STL [R1+0x50e8], R0 ;  /* 0x0050e80001007387 */ /* 0x0009e20000100800 */
[----:B-----5:R-:W-:-:S05]  /*1cbe0*/  IADD3.X R32, PT, PT, R58, UR77, RZ, P0, !PT ;  /* 0x0000004d3a207c10 */ /* 0x020fca00087fe4ff */
[----:B------:R5:W-:Y:S01]  /*1cbf0*/  STL [R1+0x50cc], R32 ;  /* 0x0050cc2001007387 */ /* 0x000be20000100800 */
[----:B----4-:R-:W-:-:S03]  /*1cc00*/  IADD3.X R0, PT, PT, R60, UR77, RZ, P2, !PT ;  /* 0x0000004d3c007c10 */ /* 0x010fc600097fe4ff */
[----:B------:R4:W-:Y:S01]  /*1cc10*/  STL [R1+0x50d4], R34 ;  /* 0x0050d42201007387 */ /* 0x0009e20000100800 */
[----:B-----5:R-:W-:-:S03]  /*1cc20*/  IADD3.X R32, PT, PT, R56, UR77, RZ, P3, !PT ;  /* 0x0000004d38207c10 */ /* 0x020fc60009ffe4ff */
[----:B------:R5:W-:Y:S01]  /*1cc30*/  STL [R1+0x50dc], R0 ;  /* 0x0050dc0001007387 */ /* 0x000be20000100800 */
[----:B------:R-:W-:Y:S02]  /*1cc40*/  USHF.R.S32.HI UR77, URZ, 0x1f, UR13 ;  /* 0x0000001fff4d7899 */ /* 0x000fe4000801140d */
[----:B----4-:R-:W-:Y:S01]  /*1cc50*/  IADD3 R34, P1, PT, R52, UR13, RZ ;  /* 0x0000000d34227c10 */ /* 0x010fe2000ff3e0ff */
[----:B------:R4:W-:Y:S01]  /*1cc60*/  STL [R1+0x50e4], R32 ;  /* 0x0050e42001007387 */ /* 0x0009e20000100800 */
[----:B-----5:R-:W-:Y:S02]  /*1cc70*/  IADD3 R0, P0, PT, R53, UR13, RZ ;  /* 0x0000000d35007c10 */ /* 0x020fe4000ff1e0ff */
[----:B----4-:R-:W-:-:S03]  /*1cc80*/  IADD3 R32, P2, PT, R44, UR13, RZ ;  /* 0x0000000d2c207c10 */ /* 0x010fc6000ff5e0ff */
[----:B------:R4:W-:Y:S04]  /*1cc90*/  STL [R1+0x50f0], R0 ;  /* 0x0050f00001007387 */ /* 0x0009e80000100800 */
[----:B------:R5:W-:Y:S04]  /*1cca0*/  STL [R1+0x50f8], R34 ;  /* 0x0050f82201007387 */ /* 0x000be80000100800 */
[----:B------:R0:W-:Y:S01]  /*1ccb0*/  STL [R1+0x5100], R32 ;  /* 0x0051002001007387 */ /* 0x0001e20000100800 */
[----:B----4-:R-:W-:Y:S01]  /*1ccc0*/  IADD3 R0, P3, PT, R51, UR13, RZ ;  /* 0x0000000d33007c10 */ /* 0x010fe2000ff7e0ff */
[----:B------:R-:W4:Y:S01]  /*1ccd0*/  LDCU UR13, c[0x0][0x3a8] ;  /* 0x00007500ff0d77ac */ /* 0x000f220008000800 */
[----:B-----5:R-:W-:-:S03]  /*1cce0*/  IADD3.X R34, PT, PT, R59, UR77, RZ, P1, !PT ;  /* 0x0000004d3b227c10 */ /* 0x020fc60008ffe4ff */
[----:B------:R5:W-:Y:S01]  /*1ccf0*/  STL [R1+0x5108], R0 ;  /* 0x0051080001007387 */ /* 0x000be20000100800 */
[----:B0-----:R-:W-:-:S05]  /*1cd00*/  IADD3.X R32, PT, PT, R58, UR77, RZ, P0, !PT ;  /* 0x0000004d3a207c10 */ /* 0x001fca00087fe4ff */
[----:B------:R0:W-:Y:S01]  /*1cd10*/  STL [R1+0x50ec], R32 ;  /* 0x0050ec2001007387 */ /* 0x0001e20000100800 */
[----:B-----5:R-:W-:-:S03]  /*1cd20*/  IADD3.X R0, PT, PT, R60, UR77, RZ, P2, !PT ;  /* 0x0000004d3c007c10 */ /* 0x020fc600097fe4ff */
[----:B------:R5:W-:Y:S01]  /*1cd30*/  STL [R1+0x50f4], R34 ;  /* 0x0050f42201007387 */ /* 0x000be20000100800 */
[----:B0-----:R-:W-:-:S03]  /*1cd40*/  IADD3.X R32, PT, PT, R56, UR77, RZ, P3, !PT ;  /* 0x0000004d38207c10 */ /* 0x001fc60009ffe4ff */
[----:B------:R0:W-:Y:S01]  /*1cd50*/  STL [R1+0x50fc], R0 ;  /* 0x0050fc0001007387 */ /* 0x0001e20000100800 */
[----:B------:R-:W-:Y:S02]  /*1cd60*/  USHF.R.S32.HI UR77, URZ, 0x1f, UR14 ;  /* 0x0000001fff4d7899 */ /* 0x000fe4000801140e */
[----:B-----5:R-:W-:Y:S01]  /*1cd70*/  IADD3 R34, P1, PT, R52, UR14, RZ ;  /* 0x0000000e34227c10 */ /* 0x020fe2000ff3e0ff */
[----:B------:R5:W-:Y:S01]  /*1cd80*/  STL [R1+0x5104], R32 ;  /* 0x0051042001007387 */ /* 0x000be20000100800 */
[----:B0-----:R-:W-:Y:S02]  /*1cd90*/  IADD3 R0, P0, PT, R53, UR14, RZ ;  /* 0x0000000e35007c10 */ /* 0x001fe4000ff1e0ff */
[----:B-----5:R-:W-:-:S03]  /*1cda0*/  IADD3 R32, P2, PT, R44, UR14, RZ ;  /* 0x0000000e2c207c10 */ /* 0x020fc6000ff5e0ff */
[----:B------:R0:W-:Y:S04]  /*1cdb0*/  STL [R1+0x5110], R0 ;  /* 0x0051100001007387 */ /* 0x0001e80000100800 */
[----:B------:R5:W-:Y:S04]  /*1cdc0*/  STL [R1+0x5118], R34 ;  /* 0x0051182201007387 */ /* 0x000be80000100800 */
[----:B------:R1:W-:Y:S01]  /*1cdd0*/  STL [R1+0x5120], R32 ;  /* 0x0051202001007387 */ /* 0x0003e20000100800 */
[----:B0-----:R-:W-:Y:S01]  /*1cde0*/  IADD3 R0, P3, PT, R51, UR14, RZ ;  /* 0x0000000e33007c10 */ /* 0x001fe2000ff7e0ff */
[----:B------:R-:W0:Y:S01]  /*1cdf0*/  LDCU UR14, c[0x0][0x3a8] ;  /* 0x00007500ff0e77ac */ /* 0x000e220008000800 */
[----:B-----5:R-:W-:-:S03]  /*1ce00*/  IADD3.X R34, PT, PT, R59, UR77, RZ, P1, !PT ;  /* 0x0000004d3b227c10 */ /* 0x020fc60008ffe4ff */
[----:B------:R5:W-:Y:S01]  /*1ce10*/  STL [R1+0x5128], R0 ;  /* 0x0051280001007387 */ /* 0x000be20000100800 */
[----:B-1----:R-:W-:-:S05]  /*1ce20*/  IADD3.X R32, PT, PT, R58, UR77, RZ, P0, !PT ;  /* 0x0000004d3a207c10 */ /* 0x002fca00087fe4ff */
[----:B------:R1:W-:Y:S01]  /*1ce30*/  STL [R1+0x510c], R32 ;  /* 0x00510c2001007387 */ /* 0x0003e20000100800 */
[----:B-----5:R-:W-:-:S03]  /*1ce40*/  IADD3.X R0, PT, PT, R60, UR77, RZ, P2, !PT ;  /* 0x0000004d3c007c10 */ /* 0x020fc600097fe4ff */
[----:B------:R5:W-:Y:S01]  /*1ce50*/  STL [R1+0x5114], R34 ;  /* 0x0051142201007387 */ /* 0x000be20000100800 */
[----:B-1----:R-:W-:-:S03]  /*1ce60*/  IADD3.X R32, PT, PT, R56, UR77, RZ, P3, !PT ;  /* 0x0000004d38207c10 */ /* 0x002fc60009ffe4ff */
[----:B------:R1:W-:Y:S01]  /*1ce70*/  STL [R1+0x511c], R0 ;  /* 0x00511c0001007387 */ /* 0x0003e20000100800 */
[----:B------:R-:W-:Y:S02]  /*1ce80*/  USHF.R.S32.HI UR77, URZ, 0x1f, UR15 ;  /* 0x0000001fff4d7899 */ /* 0x000fe4000801140f */
[----:B-----5:R-:W-:Y:S01]  /*1ce90*/  IADD3 R34, P1, PT, R52, UR15, RZ ;  /* 0x0000000f34227c10 */ /* 0x020fe2000ff3e0ff */
[----:B------:R5:W-:Y:S01]  /*1cea0*/  STL [R1+0x5124], R32 ;  /* 0x0051242001007387 */ /* 0x000be20000100800 */
[----:B-1----:R-:W-:Y:S02]  /*1ceb0*/  IADD3 R0, P0, PT, R53, UR15, RZ ;  /* 0x0000000f35007c10 */ /* 0x002fe4000ff1e0ff */
[----:B-----5:R-:W-:-:S03]  /*1cec0*/  IADD3 R32, P2, PT, R44, UR15, RZ ;  /* 0x0000000f2c207c10 */ /* 0x020fc6000ff5e0ff */
[----:B------:R1:W-:Y:S04]  /*1ced0*/  STL [R1+0x5130], R0 ;  /* 0x0051300001007387 */ /* 0x0003e80000100800 */
[----:B------:R5:W-:Y:S04]  /*1cee0*/  STL [R1+0x5138], R34 ;  /* 0x0051382201007387 */ /* 0x000be80000100800 */
[----:B------:R0:W-:Y:S01]  /*1cef0*/  STL [R1+0x5140], R32 ;  /* 0x0051402001007387 */ /* 0x0001e20000100800 */
[----:B-1----:R-:W-:Y:S01]  /*1cf00*/  IADD3 R0, P3, PT, R51, UR15, RZ ;  /* 0x0000000f33007c10 */ /* 0x002fe2000ff7e0ff */
[----:B------:R-:W1:Y:S01]  /*1cf10*/  LDCU UR15, c[0x0][0x3a8] ;  /* 0x00007500ff0f77ac */ /* 0x000e620008000800 */
        /* <DEDUP_REMOVED lines=320> */
[----:B------:R-:W-:Y:S04]  /*1e320*/  STL [R1+0x5378], R34 ;  /* 0x0053782201007387 */ /* 0x000fe80000100800 */
[----:B------:R5:W-:Y:S01]  /*1e330*/  STL [R1+0x5380], R32 ;  /* 0x0053802001007387 */ /* 0x000be20000100800 */
[----:B-1----:R-:W-:Y:S01]  /*1e340*/  IADD3 R0, P3, PT, R51, UR37, RZ ;  /* 0x0000002533007c10 */ /* 0x002fe2000ff7e0ff */
[----:B------:R-:W1:Y:S01]  /*1e350*/  LDCU UR37, c[0x0][0x3a8] ;  /* 0x00007500ff2577ac */ /* 0x000e620008000800 */
[----:B------:R-:W0:Y:S01]  /*1e360*/  S2R R50, SR_TID.X ;  /* 0x0000000000327919 */ /* 0x000e220000002100 */
[----:B-----5:R-:W-:-:S02]  /*1e370*/  IADD3.X R32, PT, PT, R58, UR77, RZ, P0, !PT ;  /* 0x0000004d3a207c10 */ /* 0x020fc400087fe4ff */
[----:B------:R5:W-:Y:S04]  /*1e380*/  STL [R1+0x5388], R0 ;  /* 0x0053880001007387 */ /* 0x000be80000100800 */
[----:B------:R1:W-:Y:S01]  /*1e390*/  STL [R1+0x536c], R32 ;  /* 0x00536c2001007387 */ /* 0x0003e20000100800 */
[----:B-----5:R-:W-:Y:S02]  /*1e3a0*/  IADD3.X R0, PT, PT, R59, UR77, RZ, P1, !PT ;  /* 0x0000004d3b007c10 */ /* 0x020fe40008ffe4ff */
[----:B-1----:R-:W-:-:S03]  /*1e3b0*/  IADD3.X R32, PT, PT, R60, UR77, RZ, P2, !PT ;  /* 0x0000004d3c207c10 */ /* 0x002fc600097fe4ff */
[----:B------:R1:W-:Y:S04]  /*1e3c0*/  STL [R1+0x5374], R0 ;  /* 0x0053740001007387 */ /* 0x0003e80000100800 */
[----:B------:R5:W-:Y:S01]  /*1e3d0*/  STL [R1+0x537c], R32 ;  /* 0x00537c2001007387 */ /* 0x000be20000100800 */
[----:B-1----:R-:W-:Y:S01]  /*1e3e0*/  IADD3.X R0, PT, PT, R56, UR77, RZ, P3, !PT ;  /* 0x0000004d38007c10 */ /* 0x002fe20009ffe4ff */
[----:B------:R-:W1:Y:S01]  /*1e3f0*/  LDCU UR77, c[0x0][0x3a8] ;  /* 0x00007500ff4d77ac */ /* 0x000e620008000800 */
[----:B-----5:R-:W-:-:S03]  /*1e400*/  IADD3 R32, P0, PT, R53, UR38, RZ ;  /* 0x0000002635207c10 */ /* 0x020fc6000ff1e0ff */
[----:B------:R5:W-:Y:S01]  /*1e410*/  STL [R1+0x5384], R0 ;  /* 0x0053840001007387 */ /* 0x000be20000100800 */
[----:B------:R-:W-:-:S03]  /*1e420*/  IADD3 R34, P1, PT, R52, UR38, RZ ;  /* 0x0000002634227c10 */ /* 0x000fc6000ff3e0ff */
[----:B------:R0:W-:Y:S01]  /*1e430*/  STL [R1+0x5390], R32 ;  /* 0x0053902001007387 */ /* 0x0001e20000100800 */
[----:B-----5:R-:W-:Y:S02]  /*1e440*/  IADD3 R0, P2, PT, R44, UR38, RZ ;  /* 0x000000262c007c10 */ /* 0x020fe4000ff5e0ff */
[----:B0-----:R-:W-:Y:S01]  /*1e450*/  IADD3 R32, P3, PT, R51, UR38, RZ ;  /* 0x0000002633207c10 */ /* 0x001fe2000ff7e0ff */
[----:B------:R-:W-:Y:S01]  /*1e460*/  USHF.R.S32.HI UR38, URZ, 0x1f, UR38 ;  /* 0x0000001fff267899 */ /* 0x000fe20008011426 */
[----:B------:R0:W-:Y:S04]  /*1e470*/  STL [R1+0x5398], R34 ;  /* 0x0053982201007387 */ /* 0x0001e80000100800 */
[----:B------:R-:W-:Y:S01]  /*1e480*/  STL [R1+0x53a0], R0 ;  /* 0x0053a00001007387 */ /* 0x000fe20000100800 */
[----:B------:R-:W-:-:S03]  /*1e490*/  IADD3.X R36, PT, PT, R59, UR38, RZ, P1, !PT ;  /* 0x000000263b247c10 */ /* 0x000fc60008ffe4ff */
[----:B------:R5:W-:Y:S01]  /*1e4a0*/  STL [R1+0x53a8], R32 ;  /* 0x0053a82001007387 */ /* 0x000be20000100800 */
[----:B0-----:R-:W-:Y:S02]  /*1e4b0*/  IADD3.X R34, PT, PT, R58, UR38, RZ, P0, !PT ;  /* 0x000000263a227c10 */ /* 0x001fe400087fe4ff */
[----:B------:R-:W-:-:S03]  /*1e4c0*/  LOP3.LUT R49, R50, 0x3, RZ, 0xc0, !PT ;  /* 0x0000000332317812 */ /* 0x000fc600078ec0ff */
[----:B------:R0:W-:Y:S01]  /*1e4d0*/  STL [R1+0x538c], R34 ;  /* 0x00538c2201007387 */ /* 0x0001e20000100800 */
[----:B-----5:R-:W-:-:S03]  /*1e4e0*/  IADD3.X R32, PT, PT, R60, UR38, RZ, P2, !PT ;  /* 0x000000263c207c10 */ /* 0x020fc600097fe4ff */
[----:B------:R5:W-:Y:S01]  /*1e4f0*/  STL [R1+0x5394], R36 ;  /* 0x0053942401007387 */ /* 0x000be20000100800 */
[----:B------:R-:W-:-:S03]  /*1e500*/  SHF.R.U32.HI R0, RZ, 0x2, R50 ;  /* 0x00000002ff007819 */ /* 0x000fc60000011632 */
[----:B------:R1:W-:Y:S01]  /*1e510*/  STL [R1+0x539c], R32 ;  /* 0x00539c2001007387 */ /* 0x0003e20000100800 */
[----:B0-----:R-:W-:Y:S01]  /*1e520*/  IADD3.X R34, PT, PT, R56, UR38, RZ, P3, !PT ;  /* 0x0000002638227c10 */ /* 0x001fe20009ffe4ff */
[----:B------:R-:W-:Y:S01]  /*1e530*/  IMAD R49, R49, 0x220, RZ ;  /* 0x0000022031317824 */ /* 0x000fe200078e02ff */
[----:B------:R-:W-:Y:S02]  /*1e540*/  SGXT.U32 R0, R0, 0x3 ;  /* 0x000000030000781a */ /* 0x000fe40000000000 */
[----:B-----5:R-:W-:Y:S02]  /*1e550*/  IADD3 R36, P1, PT, R52, UR8, RZ ;  /* 0x0000000834247c10 */ /* 0x020fe4000ff3e0ff */
[----:B-1----:R-:W-:Y:S01]  /*1e560*/  IADD3 R32, P0, PT, R53, UR8, RZ ;  /* 0x0000000835207c10 */ /* 0x002fe2000ff1e0ff */
[----:B------:R0:W-:Y:S01]  /*1e570*/  STL [R1+0x53a4], R34 ;  /* 0x0053a42201007387 */ /* 0x0001e20000100800 */
[----:B------:R-:W-:-:S03]  /*1e580*/  USHF.R.S32.HI UR38, URZ, 0x1f, UR8 ;  /* 0x0000001fff267899 */ /* 0x000fc60008011408 */
[----:B------:R1:W-:Y:S01]  /*1e590*/  STL [R1+0x53b0], R32 ;  /* 0x0053b02001007387 */ /* 0x0003e20000100800 */
[----:B------:R-:W-:Y:S02]  /*1e5a0*/  LOP3.LUT R0, R49, R0, RZ, 0xfc, !PT ;  /* 0x0000000031007212 */ /* 0x000fe400078efcff */
[----:B0-----:R-:W-:Y:S01]  /*1e5b0*/  IADD3 R34, P2, PT, R44, UR8, RZ ;  /* 0x000000082c227c10 */ /* 0x001fe2000ff5e0ff */
[----:B------:R-:W-:Y:S01]  /*1e5c0*/  STL [R1+0x53b8], R36 ;  /* 0x0053b82401007387 */ /* 0x000fe20000100800 */
[----:B-1----:R-:W-:-:S03]  /*1e5d0*/  IADD3 R32, P3, PT, R51, UR8, RZ ;  /* 0x0000000833207c10 */ /* 0x002fc6000ff7e0ff */
[----:B------:R0:W-:Y:S01]  /*1e5e0*/  STL [R1+0x53c0], R34 ;  /* 0x0053c02201007387 */ /* 0x0001e20000100800 */
[----:B------:R-:W-:Y:S01]  /*1e5f0*/  LOP3.LUT R49, R50, 0x7, RZ, 0xc0, !PT ;  /* 0x0000000732317812 */ /* 0x000fe200078ec0ff */
[----:B------:R-:W1:Y:S02]  /*1e600*/  LDCU UR8, c[0x0][0x3a8] ;  /* 0x00007500ff0877ac */ /* 0x000e640008000800 */
[----:B------:R5:W-:Y:S04]  /*1e610*/  STL [R1+0x53c8], R32 ;  /* 0x0053c82001007387 */ /* 0x000be80000100800 */
[----:B------:R2:W-:Y:S01]  /*1e620*/  STL [R1+0x5750], R0 ;  /* 0x0057500001007387 */ /* 0x0005e20000100800 */
[----:B0-----:R-:W-:Y:S02]  /*1e630*/  IADD3.X R34, PT, PT, R59, UR38, RZ, P1, !PT ;  /* 0x000000263b227c10 */ /* 0x001fe40008ffe4ff */
[----:B-----5:R-:W-:-:S02]  /*1e640*/  IADD3.X R32, PT, PT, R58, UR38, RZ, P0, !PT ;  /* 0x000000263a207c10 */ /* 0x020fc400087fe4ff */
[----:B--2---:R-:W-:-:S03]  /*1e650*/  IADD3.X R0, PT, PT, R60, UR38, RZ, P2, !PT ;  /* 0x000000263c007c10 */ /* 0x004fc600097fe4ff */
[----:B------:R0:W-:Y:S04]  /*1e660*/  STL [R1+0x53ac], R32 ;  /* 0x0053ac2001007387 */ /* 0x0001e80000100800 */
[----:B------:R2:W-:Y:S04]  /*1e670*/  STL [R1+0x53b4], R34 ;  /* 0x0053b42201007387 */ /* 0x0005e80000100800 */
[----:B------:R5:W-:Y:S01]  /*1e680*/  STL [R1+0x53bc], R0 ;  /* 0x0053bc0001007387 */ /* 0x000be20000100800 */
[----:B0-----:R-:W-:Y:S01]  /*1e690*/  IADD3.X R32, PT, PT, R56, UR38, RZ, P3, !PT ;  /* 0x0000002638207c10 */ /* 0x001fe20009ffe4ff */
[----:B------:R-:W-:-:S02]  /*1e6a0*/  USHF.R.S32.HI UR38, URZ, 0x1f, UR39 ;  /* 0x0000001fff267899 */ /* 0x000fc40008011427 */
[----:B--2---:R-:W-:Y:S02]  /*1e6b0*/  IADD3 R34, P1, PT, R52, UR39, RZ ;  /* 0x0000002734227c10 */ /* 0x004fe4000ff3e0ff */
[----:B-----5:R-:W-:Y:S01]  /*1e6c0*/  IADD3 R0, P0, PT, R53, UR39, RZ ;  /* 0x0000002735007c10 */ /* 0x020fe2000ff1e0ff */
[----:B------:R0:W-:Y:S04]  /*1e6d0*/  STL [R1+0x53c4], R32 ;  /* 0x0053c42001007387 */ /* 0x0001e80000100800 */
[----:B------:R2:W-:Y:S01]  /*1e6e0*/  STL [R1+0x53d0], R0 ;  /* 0x0053d00001007387 */ /* 0x0005e20000100800 */
[----:B0-----:R-:W-:-:S03]  /*1e6f0*/  IADD3 R32, P2, PT, R44, UR39, RZ ;  /* 0x000000272c207c10 */ /* 0x001fc6000ff5e0ff */
[----:B------:R0:W-:Y:S01]  /*1e700*/  STL [R1+0x53d8], R34 ;  /* 0x0053d82201007387 */ /* 0x0001e20000100800 */
[----:B--2---:R-:W-:-:S03]  /*1e710*/  IADD3 R0, P3, PT, R51, UR39, RZ ;  /* 0x0000002733007c10 */ /* 0x004fc6000ff7e0ff */
[----:B------:R2:W-:Y:S01]  /*1e720*/  STL [R1+0x53e0], R32 ;  /* 0x0053e02001007387 */ /* 0x0005e20000100800 */
[----:B------:R-:W-:Y:S01]  /*1e730*/  IMAD.SHL.U32 R50, R50, 0x2, RZ ;  /* 0x0000000232327824 */ /* 0x000fe200078e00ff */
[----:B------:R-:W5:Y:S02]  /*1e740*/  LDCU UR39, c[0x0][0x3a8] ;  /* 0x00007500ff2777ac */ /* 0x000f640008000800 */
[----:B------:R1:W-:Y:S01]  /*1e750*/  STL [R1+0x53e8], R0 ;  /* 0x0053e80001007387 */ /* 0x0003e20000100800 */
[----:B0-----:R-:W-:Y:S02]  /*1e760*/  IADD3.X R34, PT, PT, R59, UR38, RZ, P1, !PT ;  /* 0x000000263b227c10 */ /* 0x001fe40008ffe4ff */
[----:B--2---:R-:W-:Y:S02]  /*1e770*/  IADD3.X R32, PT, PT, R60, UR38, RZ, P2, !PT ;  /* 0x000000263c207c10 */ /* 0x004fe400097fe4ff */
[----:B-1----:R-:W-:-:S05]  /*1e780*/  IADD3.X R0, PT, PT, R58, UR38, RZ, P0, !PT ;  /* 0x000000263a007c10 */ /* 0x002fca00087fe4ff */
[----:B------:R0:W-:Y:S04]  /*1e790*/  STL [R1+0x53cc], R0 ;  /* 0x0053cc0001007387 */ /* 0x0001e80000100800 */
[----:B------:R1:W-:Y:S04]  /*1e7a0*/  STL [R1+0x53d4], R34 ;  /* 0x0053d42201007387 */ /* 0x0003e80000100800 */
[----:B------:R-:W2:Y:S04]  /*1e7b0*/  LDL R57, [R1+0xc0] ;  /* 0x0000c00001397983 */ /* 0x000ea80000100800 */
[----:B------:R3:W-:Y:S04]  /*1e7c0*/  STL [R1+0x53dc], R32 ;  /* 0x0053dc2001007387 */ /* 0x0007e80000100800 */
[----:B------:R-:W5:Y:S01]  /*1e7d0*/  LDL R61, [R1+0xbc] ;  /* 0x0000bc00013d7983 */ /* 0x000f620000100800 */
[----:B0-----:R-:W-:Y:S01]  /*1e7e0*/  IADD3.X R0, PT, PT, R56, UR38, RZ, P3, !PT ;  /* 0x0000002638007c10 */ /* 0x001fe20009ffe4ff */
[----:B------:R-:W-:-:S02]  /*1e7f0*/  USHF.R.S32.HI UR38, URZ, 0x1f, UR42 ;  /* 0x0000001fff267899 */ /* 0x000fc4000801142a */
[----:B-1----:R-:W-:Y:S02]  /*1e800*/  IADD3 R34, P1, PT, R52, UR42, RZ ;  /* 0x0000002a34227c10 */ /* 0x002fe4000ff3e0ff */
[----:B------:R0:W-:Y:S01]  /*1e810*/  STL [R1+0x53e4], R0 ;  /* 0x0053e40001007387 */ /* 0x0001e20000100800 */
[----:B---3--:R-:W-:Y:S02]  /*1e820*/  IADD3 R32, P2, PT, R44, UR42, RZ ;  /* 0x0000002a2c207c10 */ /* 0x008fe4000ff5e0ff */
[----:B0-----:R-:W-:-:S05]  /*1e830*/  IADD3 R0, P0, PT, R53, UR42, RZ ;  /* 0x0000002a35007c10 */ /* 0x001fca000ff1e0ff */
[----:B------:R0:W-:Y:S04]  /*1e840*/  STL [R1+0x53f0], R0 ;  /* 0x0053f00001007387 */ /* 0x0001e80000100800 */
[----:B------:R1:W-:Y:S04]  /*1e850*/  STL [R1+0x53f8], R34 ;  /* 0x0053f82201007387 */ /* 0x0003e80000100800 */
[----:B------:R3:W-:Y:S01]  /*1e860*/  STL [R1+0x5400], R32 ;  /* 0x0054002001007387 */ /* 0x0007e20000100800 */
[----:B0-----:R-:W-:Y:S01]  /*1e870*/  IADD3 R0, P3, PT, R51, UR42, RZ ;  /* 0x0000002a33007c10 */ /* 0x001fe2000ff7e0ff */
[----:B------:R-:W-:Y:S01]  /*1e880*/  IMAD R49, R49, 0x90, RZ ;  /* 0x0000009031317824 */ /* 0x000fe200078e02ff */
[----:B------:R-:W-:Y:S01]  /*1e890*/  USHF.L.U32 UR76, UR76, 0x7, URZ ;  /* 0x000000074c4c7899 */ /* 0x000fe200080006ff */
[----:B-1----:R-:W-:-:S02]  /*1e8a0*/  IADD3.X R34, PT, PT, R59, UR38, RZ, P1, !PT ;  /* 0x000000263b227c10 */ /* 0x002fc40008ffe4ff */
[----:B------:R0:W-:Y:S01]  /*1e8b0*/  STL [R1+0x5408], R0 ;  /* 0x0054080001007387 */ /* 0x0001e20000100800 */
[----:B------:R-:W-:Y:S01]  /*1e8c0*/  USHF.L.U32 UR74, UR74, 0x5, URZ ;  /* 0x000000054a4a7899 */ /* 0x000fe200080006ff */
[----:B---3--:R-:W-:Y:S01]  /*1e8d0*/  IADD3.X R32, PT, PT, R58, UR38, RZ, P0, !PT ;  /* 0x000000263a207c10 */ /* 0x008fe200087fe4ff */
[----:B------:R-:W-:Y:S02]  /*1e8e0*/  UIMAD UR10, UR10, 0x1f, URZ ;  /* 0x0000001f0a0a78a4 */ /* 0x000fe4000f8e02ff */
[----:B------:R-:W-:Y:S02]  /*1e8f0*/  UIMAD UR22, UR22, 0x1e, URZ ;  /* 0x0000001e161678a4 */ /* 0x000fe4000f8e02ff */
[----:B------:R1:W-:Y:S01]  /*1e900*/  STL [R1+0x53ec], R32 ;  /* 0x0053ec2001007387 */ /* 0x0003e20000100800 */
[----:B------:R-:W-:Y:S01]  /*1e910*/  UIMAD UR23, UR23, 0x1d, URZ ;  /* 0x0000001d171778a4 */ /* 0x000fe2000f8e02ff */
[----:B0-----:R-:W-:Y:S01]  /*1e920*/  IADD3.X R0, PT, PT, R60, UR38, RZ, P2, !PT ;  /* 0x000000263c007c10 */ /* 0x001fe200097fe4ff */
[----:B------:R-:W-:Y:S01]  /*1e930*/  UIMAD UR20, UR20, 0x1c, URZ ;  /* 0x0000001c141478a4 */ /* 0x000fe2000f8e02ff */
[----:B------:R0:W-:Y:S01]  /*1e940*/  STL [R1+0x53f4], R34 ;  /* 0x0053f42201007387 */ /* 0x0001e20000100800 */
[----:B------:R-:W-:-:S02]  /*1e950*/  UIMAD UR21, UR21, 0x1b, URZ ;  /* 0x0000001b151578a4 */ /* 0x000fc4000f8e02ff */
[----:B------:R-:W-:Y:S02]  /*1e960*/  UIMAD UR11, UR11, 0x1a, URZ ;  /* 0x0000001a0b0b78a4 */ /* 0x000fe4000f8e02ff */
[----:B------:R-:W-:Y:S01]  /*1e970*/  UIMAD UR12, UR12, 0x19, URZ ;  /* 0x000000190c0c78a4 */ /* 0x000fe2000f8e02ff */
[----:B-1----:R-:W-:Y:S01]  /*1e980*/  IADD3.X R32, PT, PT, R56, UR38, RZ, P3, !PT ;  /* 0x0000002638207c10 */ /* 0x002fe20009ffe4ff */
[----:B------:R1:W-:Y:S01]  /*1e990*/  STL [R1+0x53fc], R0 ;  /* 0x0053fc0001007387 */ /* 0x0003e20000100800 */
[----:B----4-:R-:W-:Y:S01]  /*1e9a0*/  UIMAD UR13, UR13, 0x18, URZ ;  /* 0x000000180d0d78a4 */ /* 0x010fe2000f8e02ff */
[----:B0-----:R-:W-:Y:S02]  /*1e9b0*/  IADD3 R34, P1, PT, R52, UR5, RZ ;  /* 0x0000000534227c10 */ /* 0x001fe4000ff3e0ff */
[----:B------:R0:W-:Y:S01]  /*1e9c0*/  STL [R1+0x5404], R32 ;  /* 0x0054042001007387 */ /* 0x0001e20000100800 */
[----:B------:R-:W-:Y:S02]  /*1e9d0*/  UIMAD UR14, UR14, 0x17, URZ ;  /* 0x000000170e0e78a4 */ /* 0x000fe4000f8e02ff */
[----:B------:R-:W-:-:S02]  /*1e9e0*/  UIMAD UR15, UR15, 0x16, URZ ;  /* 0x000000160f0f78a4 */ /* 0x000fc4000f8e02ff */
[----:B------:R-:W-:Y:S01]  /*1e9f0*/  UIMAD UR16, UR16, 0x15, URZ ;  /* 0x00000015101078a4 */ /* 0x000fe2000f8e02ff */
[----:B-1----:R-:W-:Y:S01]  /*1ea00*/  IADD3 R0, P0, PT, R53, UR5, RZ ;  /* 0x0000000535007c10 */ /* 0x002fe2000ff1e0ff */
[----:B------:R-:W-:Y:S02]  /*1ea10*/  UIMAD UR17, UR17, 0x14, URZ ;  /* 0x00000014111178a4 */ /* 0x000fe4000f8e02ff */
[----:B------:R-:W-:Y:S01]  /*1ea20*/  UIMAD UR18, UR18, 0x13, URZ ;  /* 0x00000013121278a4 */ /* 0x000fe2000f8e02ff */
[----:B0-----:R-:W-:Y:S01]  /*1ea30*/  IADD3 R32, P2, PT, R44, UR5, RZ ;  /* 0x000000052c207c10 */ /* 0x001fe2000ff5e0ff */
[----:B------:R0:W-:Y:S01]  /*1ea40*/  STL [R1+0x5410], R0 ;  /* 0x0054100001007387 */ /* 0x0001e20000100800 */
[----:B------:R-:W-:Y:S02]  /*1ea50*/  USHF.R.S32.HI UR38, URZ, 0x1f, UR5 ;  /* 0x0000001fff267899 */ /* 0x000fe40008011405 */
[----:B------:R-:W-:Y:S01]  /*1ea60*/  UIMAD UR19, UR19, 0x12, URZ ;  /* 0x00000012131378a4 */ /* 0x000fe2000f8e02ff */
[----:B------:R1:W-:Y:S01]  /*1ea70*/  STL [R1+0x5418], R34 ;  /* 0x0054182201007387 */ /* 0x0003e20000100800 */
[----:B------:R-:W-:-:S02]  /*1ea80*/  UIMAD UR24, UR24, 0x11, URZ ;  /* 0x00000011181878a4 */ /* 0x000fc4000f8e02ff */
[----:B------:R-:W-:Y:S01]  /*1ea90*/  USHF.L.U32 UR25, UR25, 0x4, URZ ;  /* 0x0000000419197899 */ /* 0x000fe200080006ff */
[----:B------:R3:W-:Y:S01]  /*1eaa0*/  STL [R1+0x5420], R32 ;  /* 0x0054202001007387 */ /* 0x0007e20000100800 */
[----:B------:R-:W-:Y:S01]  /*1eab0*/  UIMAD UR26, UR26, 0xf, URZ ;  /* 0x0000000f1a1a78a4 */ /* 0x000fe2000f8e02ff */
[----:B0-----:R-:W-:Y:S01]  /*1eac0*/  IADD3 R0, P3, PT, R51, UR5, RZ ;  /* 0x0000000533007c10 */ /* 0x001fe2000ff7e0ff */
[----:B------:R-:W-:Y:S02]  /*1ead0*/  UIMAD UR27, UR27, 0xe, URZ ;  /* 0x0000000e1b1b78a4 */ /* 0x000fe4000f8e02ff */
[----:B------:R-:W-:Y:S02]  /*1eae0*/  UIMAD UR28, UR28, 0xd, URZ ;  /* 0x0000000d1c1c78a4 */ /* 0x000fe4000f8e02ff */
[----:B------:R0:W-:Y:S01]  /*1eaf0*/  STL [R1+0x5428], R0 ;  /* 0x0054280001007387 */ /* 0x0001e20000100800 */
[----:B-1----:R-:W-:Y:S01]  /*1eb00*/  IADD3.X R34, PT, PT, R59, UR38, RZ, P1, !PT ;  /* 0x000000263b227c10 */ /* 0x002fe20008ffe4ff */
[----:B------:R-:W-:Y:S01]  /*1eb10*/  UIMAD UR29, UR29, 0xc, URZ ;  /* 0x0000000c1d1d78a4 */ /* 0x000fe2000f8e02ff */
[----:B---3--:R-:W-:Y:S01]  /*1eb20*/  LOP3.LUT R32, R49, 0x30, R50, 0x78, !PT ;  /* 0x0000003031207812 */ /* 0x008fe200078e7832 */
[----:B------:R-:W-:-:S02]  /*1eb30*/  UIMAD UR30, UR30, 0xb, URZ ;  /* 0x0000000b1e1e78a4 */ /* 0x000fc4000f8e02ff */
[----:B------:R-:W-:Y:S02]  /*1eb40*/  UIMAD UR31, UR31, 0xa, URZ ;  /* 0x0000000a1f1f78a4 */ /* 0x000fe4000f8e02ff */
[----:B------:R1:W-:Y:S01]  /*1eb50*/  STL [R1+0xbf8], R32 ;  /* 0x000bf82001007387 */ /* 0x0003e20000100800 */
[----:B------:R-:W-:Y:S01]  /*1eb60*/  UIMAD UR32, UR32, 0x9, URZ ;  /* 0x00000009202078a4 */ /* 0x000fe2000f8e02ff */
[----:B0-----:R-:W-:Y:S01]  /*1eb70*/  IADD3.X R0, PT, PT, R58, UR38, RZ, P0, !PT ;  /* 0x000000263a007c10 */ /* 0x001fe200087fe4ff */
[----:B------:R-:W-:Y:S02]  /*1eb80*/  USHF.L.U32 UR33, UR33, 0x3, URZ ;  /* 0x0000000321217899 */ /* 0x000fe400080006ff */
[----:B------:R-:W-:Y:S02]  /*1eb90*/  UIMAD UR34, UR34, 0x7, URZ ;  /* 0x00000007222278a4 */ /* 0x000fe4000f8e02ff */
[----:B------:R0:W-:Y:S01]  /*1eba0*/  STL [R1+0x540c], R0 ;  /* 0x00540c0001007387 */ /* 0x0001e20000100800 */
[----:B------:R-:W-:Y:S01]  /*1ebb0*/  UIMAD UR35, UR35, 0x6, URZ ;  /* 0x00000006232378a4 */ /* 0x000fe2000f8e02ff */
[----:B-1----:R-:W-:-:S02]  /*1ebc0*/  IADD3.X R32, PT, PT, R60, UR38, RZ, P2, !PT ;  /* 0x000000263c207c10 */ /* 0x002fc400097fe4ff */
[----:B------:R-:W-:Y:S01]  /*1ebd0*/  STL [R1+0x5414], R34 ;  /* 0x0054142201007387 */ /* 0x000fe20000100800 */
[----:B------:R-:W-:Y:S02]  /*1ebe0*/  UIMAD UR36, UR36, 0x5, URZ ;  /* 0x00000005242478a4 */ /* 0x000fe4000f8e02ff */
[----:B------:R-:W-:Y:S01]  /*1ebf0*/  USHF.L.U32 UR37, UR37, 0x2, URZ ;  /* 0x0000000225257899 */ /* 0x000fe200080006ff */
[----:B------:R1:W-:Y:S01]  /*1ec00*/  STL [R1+0x541c], R32 ;  /* 0x00541c2001007387 */ /* 0x0003e20000100800 */
[----:B------:R-:W-:Y:S01]  /*1ec10*/  UIMAD UR77, UR77, 0x3, URZ ;  /* 0x000000034d4d78a4 */ /* 0x000fe2000f8e02ff */
[----:B0-----:R-:W-:Y:S01]  /*1ec20*/  IADD3.X R0, PT, PT, R56, UR38, RZ, P3, !PT ;  /* 0x0000002638007c10 */ /* 0x001fe20009ffe4ff */
[----:B------:R-:W-:Y:S01]  /*1ec30*/  USHF.L.U32 UR8, UR8, 0x1, URZ ;  /* 0x0000000108087899 */ /* 0x000fe200080006ff */
[----:B------:R-:W0:Y:S03]  /*1ec40*/  LDCU UR42, c[0x0][0x3a8] ;  /* 0x00007500ff2a77ac */ /* 0x000e260008000800 */
[----:B------:R3:W-:Y:S01]  /*1ec50*/  STL [R1+0x5424], R0 ;  /* 0x0054240001007387 */ /* 0x0007e20000100800 */
[----:B------:R-:W4:Y:S01]  /*1ec60*/  LDCU UR5, c[0x0][0x3a8] ;  /* 0x00007500ff0577ac */ /* 0x000f220008000800 */
[----:B-1----:R-:W-:-:S02]  /*1ec70*/  SHF.R.S32.HI R32, RZ, 0x1f, R12 ;  /* 0x0000001fff207819 */ /* 0x002fc4000001140c */
[----:B------:R-:W-:Y:S04]  /*1ec80*/  STL [R1+0x57a8], R12 ;  /* 0x0057a80c01007387 */ /* 0x000fe80000100800 */
[----:B------:R-:W-:Y:S01]  /*1ec90*/  STL [R1+0xb8], R32 ;  /* 0x0000b82001007387 */ /* 0x000fe20000100800 */
[----:B---3--:R-:W-:-:S03]  /*1eca0*/  SHF.R.S32.HI R0, RZ, 0x1f, R13 ;  /* 0x0000001fff007819 */ /* 0x008fc6000001140d */
[----:B------:R-:W-:Y:S04]  /*1ecb0*/  STL [R1+0x57ac], R13 ;  /* 0x0057ac0d01007387 */ /* 0x000fe80000100800 */
[----:B------:R1:W-:Y:S02]  /*1ecc0*/  STL [R1+0xb4], R0 ;  /* 0x0000b40001007387 */ /* 0x0003e40000100800 */
[----:B-1----:R-:W-:Y:S02]  /*1ecd0*/  SHF.R.S32.HI R0, RZ, 0x1f, R20 ;  /* 0x0000001fff007819 */ /* 0x002fe40000011414 */
[----:B--2---:R-:W-:-:S05]  /*1ece0*/  SHF.R.S32.HI R13, RZ, 0x1f, R57 ;  /* 0x0000001fff0d7819 */ /* 0x004fca0000011439 */
[----:B------:R-:W-:Y:S01]  /*1ecf0*/  STL [R1+0xb0], R13 ;  /* 0x0000b00d01007387 */ /* 0x000fe20000100800 */
[----:B-----5:R-:W-:-:S03]  /*1ed00*/  SHF.R.S32.HI R12, RZ, 0x1f, R61 ;  /* 0x0000001fff0c7819 */ /* 0x020fc6000001143d */
[----:B------:R-:W-:Y:S04]  /*1ed10*/  STL [R1+0x5768], R20 ;  /* 0x0057681401007387 */ /* 0x000fe80000100800 */
[----:B------:R1:W-:Y:S04]  /*1ed20*/  STL [R1+0xac], R12 ;  /* 0x0000ac0c01007387 */ /* 0x0003e80000100800 */
[----:B------:R2:W-:Y:S01]  /*1ed30*/  STL [R1+0xa8], R0 ;  /* 0x0000a80001007387 */ /* 0x0005e20000100800 */
[----:B-1----:R-:W-:-:S03]  /*1ed40*/  SHF.R.S32.HI R12, RZ, 0x1f, R22 ;  /* 0x0000001fff0c7819 */ /* 0x002fc60000011416 */
[----:B------:R-:W-:Y:S01]  /*1ed50*/  STL [R1+0x5764], R22 ;  /* 0x0057641601007387 */ /* 0x000fe20000100800 */
[----:B--2---:R-:W-:-:S03]  /*1ed60*/  SHF.R.S32.HI R0, RZ, 0x1f, R24 ;  /* 0x0000001fff007819 */ /* 0x004fc60000011418 */
[----:B------:R1:W-:Y:S04]  /*1ed70*/  STL [R1+0xa4], R12 ;  /* 0x0000a40c01007387 */ /* 0x0003e80000100800 */
[----:B------:R-:W-:Y:S04]  /*1ed80*/  STL [R1+0x575c], R24 ;  /* 0x00575c1801007387 */ /* 0x000fe80000100800 */
        /* <DEDUP_REMOVED lines=41> */
[----:B------:R-:W-:Y:S01]  /*1f020*/  STL [R1+0x57d4], R47 ;  /* 0x0057d42f01007387 */ /* 0x000fe20000100800 */
[----:B------:R-:W-:-:S03]  /*1f030*/  SHF.R.S32.HI R13, RZ, 0x1f, R17 ;  /* 0x0000001fff0d7819 */ /* 0x000fc60000011411 */
[----:B------:R2:W-:Y:S01]  /*1f040*/  STL [R1+0x68], R0 ;  /* 0x0000680001007387 */ /* 0x0005e20000100800 */
[----:B-1----:R-:W-:-:S03]  /*1f050*/  SHF.R.S32.HI R12, RZ, 0x1f, R48 ;  /* 0x0000001fff0c7819 */ /* 0x002fc60000011430 */
[----:B------:R-:W-:Y:S01]  /*1f060*/  STL [R1+0x57d8], R48 ;  /* 0x0057d83001007387 */ /* 0x000fe20000100800 */
[----:B--2---:R-:W-:-:S03]  /*1f070*/  SHF.R.S32.HI R0, RZ, 0x1f, R15 ;  /* 0x0000001fff007819 */ /* 0x004fc6000001140f */
[----:B------:R1:W-:Y:S04]  /*1f080*/  STL [R1+0x64], R12 ;  /* 0x0000640c01007387 */ /* 0x0003e80000100800 */
[----:B------:R2:W-:Y:S01]  /*1f090*/  STL [R1+0x60], R0 ;  /* 0x0000600001007387 */ /* 0x0005e20000100800 */
[----:B-1----:R-:W-:-:S03]  /*1f0a0*/  SHF.R.S32.HI R12, RZ, 0x1f, R25 ;  /* 0x0000001fff0c7819 */ /* 0x002fc60000011419 */
[----:B------:R1:W-:Y:S01]  /*1f0b0*/  STL [R1+0x5c], R13 ;  /* 0x00005c0d01007387 */ /* 0x0003e20000100800 */
[----:B--2---:R-:W-:-:S03]  /*1f0c0*/  SHF.R.S32.HI R0, RZ, 0x1f, R41 ;  /* 0x0000001fff007819 */ /* 0x004fc60000011429 */
        /* <DEDUP_REMOVED lines=10> */
[----:B------:R-:W-:Y:S01]  /*1f170*/  STL [R1+0x44], R13 ;  /* 0x0000440d01007387 */ /* 0x000fe20000100800 */
[----:B--2---:R-:W-:-:S03]  /*1f180*/  SHF.R.S32.HI R0, RZ, 0x1f, R18 ;  /* 0x0000001fff007819 */ /* 0x004fc60000011412 */
[----:B------:R-:W2:Y:S04]  /*1f190*/  LDL R49, [R1+0xcc] ;  /* 0x0000cc0001317983 */ /* 0x000ea80000100800 */
[----:B------:R1:W-:Y:S04]  /*1f1a0*/  STL [R1+0x40], R12 ;  /* 0x0000400c01007387 */ /* 0x0003e80000100800 */
[----:B------:R-:W3:Y:S04]  /*1f1b0*/  LDL R50, [R1+0xd4] ;  /* 0x0000d40001327983 */ /* 0x000ee80000100800 */
[----:B------:R5:W-:Y:S04]  /*1f1c0*/  STL [R1+0x3c], R0 ;  /* 0x00003c0001007387 */ /* 0x000be80000100800 */
[----:B------:R-:W4:Y:S01]  /*1f1d0*/  LDL R34, [R1+0xec] ;  /* 0x0000ec0001227983 */ /* 0x000f220000100800 */
[----:B-1----:R-:W-:-:S03]  /*1f1e0*/  SHF.R.S32.HI R12, RZ, 0x1f, R23 ;  /* 0x0000001fff0c7819 */ /* 0x002fc60000011417 */
[----:B------:R-:W4:Y:S04]  /*1f1f0*/  LDL R32, [R1+0x10c] ;  /* 0x00010c0001207983 */ /* 0x000f280000100800 */
[----:B-----5:R-:W5:Y:S04]  /*1f200*/  LDL R0, [R1+0xd8] ;  /* 0x0000d80001007983 */ /* 0x020f680000100800 */
[----:B------:R-:W4:Y:S04]  /*1f210*/  LDL R61, [R1+0xf0] ;  /* 0x0000f000013d7983 */ /* 0x000f280000100800 */
[----:B------:R-:W4:Y:S04]  /*1f220*/  LDL R60, [R1+0xf8] ;  /* 0x0000f800013c7983 */ /* 0x000f280000100800 */
[----:B------:R-:W4:Y:S04]  /*1f230*/  LDL R59, [R1+0xfc] ;  /* 0x0000fc00013b7983 */ /* 0x000f280000100800 */
[----:B------:R-:W4:Y:S04]  /*1f240*/  LDL R55, [R1+0x108] ;  /* 0x0001080001377983 */ /* 0x000f280000100800 */
[----:B------:R1:W-:Y:S04]  /*1f250*/  STL [R1+0x38], R12 ;  /* 0x0000380c01007387 */ /* 0x0003e80000100800 */
[----:B------:R-:W4:Y:S04]  /*1f260*/  LDL R44, [R1+0x130] ;  /* 0x00013000012c7983 */ /* 0x000f280000100800 */
[----:B------:R-:W4:Y:S01]  /*1f270*/  LDL R51, [R1+0x110] ;  /* 0x0001100001337983 */ /* 0x000f220000100800 */
[----:B-1----:R-:W-:-:S03]  /*1f280*/  SHF.R.S32.HI R12, RZ, 0x1f, R38 ;  /* 0x0000001fff0c7819 */ /* 0x002fc60000011426 */
[----:B------:R-:W4:Y:S04]  /*1f290*/  LDL R52, [R1+0x114] ;  /* 0x0001140001347983 */ /* 0x000f280000100800 */
[----:B------:R-:W4:Y:S04]  /*1f2a0*/  LDL R53, [R1+0x124] ;  /* 0x0001240001357983 */ /* 0x000f280000100800 */
[----:B------:R-:W4:Y:S04]  /*1f2b0*/  LDL R54, [R1+0x128] ;  /* 0x0001280001367983 */ /* 0x000f280000100800 */
[----:B------:R1:W-:Y:S04]  /*1f2c0*/  STL [R1+0x34], R12 ;  /* 0x0000340c01007387 */ /* 0x0003e80000100800 */
[----:B------:R-:W4:Y:S04]  /*1f2d0*/  LDL R56, [R1+0x134] ;  /* 0x0001340001387983 */ /* 0x000f280000100800 */
[----:B------:R-:W4:Y:S01]  /*1f2e0*/  LDL R57, [R1+0x138] ;  /* 0x0001380001397983 */ /* 0x000f220000100800 */
[----:B-1----:R-:W-:-:S05]  /*1f2f0*/  SHF.R.S32.HI R12, RZ, 0x1f, R19 ;  /* 0x0000001fff0c7819 */ /* 0x002fca0000011413 */
[----:B------:R1:W-:Y:S04]  /*1f300*/  STL [R1+0x30], R12 ;  /* 0x0000300c01007387 */ /* 0x0003e80000100800 */
[----:B------:R-:W4:Y:S04]  /*1f310*/  LDL R40, [R1+0x150] ;  /* 0x0001500001287983 */ /* 0x000f280000100800 */
[----:B------:R-:W4:Y:S01]  /*1f320*/  LDL R58, [R1+0x14c] ;  /* 0x00014c00013a7983 */ /* 0x000f220000100800 */
[----:B-1----:R-:W-:-:S03]  /*1f330*/  SHF.R.S32.HI R12, RZ, 0x1f, R21 ;  /* 0x0000001fff0c7819 */ /* 0x002fc60000011415 */
[----:B------:R-:W4:Y:S04]  /*1f340*/  LDL R46, [R1+0x154] ;  /* 0x00015400012e7983 */ /* 0x000f280000100800 */
[----:B------:R-:W4:Y:S04]  /*1f350*/  LDL R36, [R1+0x158] ;  /* 0x0001580001247983 */ /* 0x000f280000100800 */
[----:B------:R1:W-:Y:S01]  /*1f360*/  STL [R1+0x2c], R12 ;  /* 0x00002c0c01007387 */ /* 0x0003e20000100800 */
[----:B------:R-:W-:Y:S02]  /*1f370*/  SHF.R.S32.HI R20, RZ, 0x1f, R3 ;  /* 0x0000001fff147819 */ /* 0x000fe40000011403 */
[----:B------:R-:W-:-:S02]  /*1f380*/  SHF.R.S32.HI R13, RZ, 0x1f, R5 ;  /* 0x0000001fff0d7819 */ /* 0x000fc40000011405 */
[----:B-1----:R-:W-:-:S05]  /*1f390*/  SHF.R.S32.HI R12, RZ, 0x1f, R2 ;  /* 0x0000001fff0c7819 */ /* 0x002fca0000011402 */
[----:B------:R1:W-:Y:S04]  /*1f3a0*/  STL [R1+0x28], R12 ;  /* 0x0000280c01007387 */ /* 0x0003e80000100800 */
[----:B------:R0:W-:Y:S01]  /*1f3b0*/  STL [R1+0x24], R20 ;  /* 0x0000241401007387 */ /* 0x0001e20000100800 */
[----:B-1----:R-:W-:-:S03]  /*1f3c0*/  SHF.R.S32.HI R12, RZ, 0x1f, R6 ;  /* 0x0000001fff0c7819 */ /* 0x002fc60000011406 */
[----:B------:R1:W-:Y:S01]  /*1f3d0*/  STL [R1+0x20], R13 ;  /* 0x0000200d01007387 */ /* 0x0003e20000100800 */
[----:B0-----:R-:W-:-:S03]  /*1f3e0*/  SHF.R.S32.HI R20, RZ, 0x1f, R7 ;  /* 0x0000001fff147819 */ /* 0x001fc60000011407 */
[----:B------:R0:W-:Y:S01]  /*1f3f0*/  STL [R1+0x1c], R12 ;  /* 0x00001c0c01007387 */ /* 0x0001e20000100800 */
[----:B-1----:R-:W-:-:S03]  /*1f400*/  SHF.R.S32.HI R13, RZ, 0x1f, R8 ;  /* 0x0000001fff0d7819 */ /* 0x002fc60000011408 */
[----:B------:R2:W-:Y:S01]  /*1f410*/  STL [R1+0x18], R20 ;  /* 0x0000181401007387 */ /* 0x0005e20000100800 */
[----:B0-----:R-:W-:-:S03]  /*1f420*/  SHF.R.S32.HI R12, RZ, 0x1f, R9 ;  /* 0x0000001fff0c7819 */ /* 0x001fc60000011409 */
[----:B------:R3:W-:Y:S04]  /*1f430*/  STL [R1+0x14], R13 ;  /* 0x0000140d01007387 */ /* 0x0007e80000100800 */
[----:B------:R5:W-:Y:S01]  /*1f440*/  STL [R1+0x10], R12 ;  /* 0x0000100c01007387 */ /* 0x000be20000100800 */
[----:B--2---:R-:W-:Y:S02]  /*1f450*/  SHF.R.S32.HI R20, RZ, 0x1f, R49 ;  /* 0x0000001fff147819 */ /* 0x004fe40000011431 */
[----:B---3--:R-:W-:-:S03]  /*1f460*/  SHF.R.S32.HI R13, RZ, 0x1f, R50 ;  /* 0x0000001fff0d7819 */ /* 0x008fc60000011432 */
[----:B------:R-:W-:Y:S04]  /*1f470*/  STL [R1+0xc], R20 ;  /* 0x00000c1401007387 */ /* 0x000fe80000100800 */
[----:B------:R-:W-:Y:S01]  /*1f480*/  STL [R1+0x8], R13 ;  /* 0x0000080d01007387 */ /* 0x000fe20000100800 */
[----:B-----5:R-:W-:Y:S02]  /*1f490*/  SHF.R.S32.HI R12, RZ, 0x1f, R0 ;  /* 0x0000001fff0c7819 */ /* 0x020fe40000011400 */
[----:B----4-:R-:W-:-:S03]  /*1f4a0*/  SHF.R.S32.HI R0, RZ, 0x1f, R34 ;  /* 0x0000001fff007819 */ /* 0x010fc60000011422 */
[----:B------:R-:W-:Y:S04]  /*1f4b0*/  STL [R1+0x4], R12 ;  /* 0x0000040c01007387 */ /* 0x000fe80000100800 */
[----:B------:R0:W-:Y:S04]  /*1f4c0*/  STL [R1], R0 ;  /* 0x0000000001007387 */ /* 0x0001e80000100800 */
[----:B------:R-:W2:Y:S01]  /*1f4d0*/  LDL R34, [R1+0x15c] ;  /* 0x00015c0001227983 */ /* 0x000ea20000100800 */
[----:B------:R-:W-:-:S03]  /*1f4e0*/  SHF.R.S32.HI R50, RZ, 0x1f, R32 ;  /* 0x0000001fff327819 */ /* 0x000fc60000011420 */
[----:B------:R-:W3:Y:S01]  /*1f4f0*/  LDL R32, [R1+0x16c] ;  /* 0x00016c0001207983 */ /* 0x000ee20000100800 */
[----:B------:R-:W-:Y:S02]  /*1f500*/  SHF.R.S32.HI R49, RZ, 0x1f, R55 ;  /* 0x0000001fff317819 */ /* 0x000fe40000011437 */
[----:B------:R-:W-:Y:S02]  /*1f510*/  SHF.R.S32.HI R55, RZ, 0x1f, R44 ;  /* 0x0000001fff377819 */ /* 0x000fe4000001142c */
[----:B------:R-:W4:Y:S01]  /*1f520*/  LDL R44, [R1+0x170] ;  /* 0x00017000012c7983 */ /* 0x000f220000100800 */
[----:B0-----:R-:W-:-:S03]  /*1f530*/  SHF.R.S32.HI R0, RZ, 0x1f, R40 ;  /* 0x0000001fff007819 */ /* 0x001fc60000011428 */
[----:B------:R-:W5:Y:S04]  /*1f540*/  LDL R40, [R1+0x174] ;  /* 0x0001740001287983 */ /* 0x000f680000100800 */
[----:B------:R0:W-:Y:S01]  /*1f550*/  STL [R1+0xd0], R0 ;  /* 0x0000d00001007387 */ /* 0x0001e20000100800 */
[----:B------:R-:W-:-:S03]  /*1f560*/  SHF.R.S32.HI R12, RZ, 0x1f, R46 ;  /* 0x0000001fff0c7819 */ /* 0x000fc6000001142e */
[----:B------:R-:W5:Y:S01]  /*1f570*/  LDL R48, [R1+0x178] ;  /* 0x0001780001307983 */ /* 0x000f620000100800 */
[----:B0-----:R-:W-:-:S03]  /*1f580*/  SHF.R.S32.HI R0, RZ, 0x1f, R36 ;  /* 0x0000001fff007819 */ /* 0x001fc60000011424 */
[----:B------:R-:W-:Y:S04]  /*1f590*/  STL [R1+0xdc], R12 ;  /* 0x0000dc0c01007387 */ /* 0x000fe80000100800 */
[----:B------:R-:W5:Y:S04]  /*1f5a0*/  LDL R47, [R1+0x180] ;  /* 0x00018000012f7983 */ /* 0x000f680000100800 */
[----:B------:R2:W-:Y:S04]  /*1f5b0*/  STL [R1+0xe0], R0 ;  /* 0x0000e00001007387 */ /* 0x0005e80000100800 */
[----:B------:R-:W5:Y:S04]  /*1f5c0*/  LDL R45, [R1+0x1a0] ;  /* 0x0001a000012d7983 */ /* 0x000f680000100800 */
        /* <DEDUP_REMOVED lines=12> */
[----:B------:R-:W5:Y:S01]  /*1f690*/  LDL R26, [R1+0x33c] ;  /* 0x00033c00011a7983 */ /* 0x000f620000100800 */
[----:B--2---:R-:W-:-:S05]  /*1f6a0*/  SHF.R.S32.HI R0, RZ, 0x1f, R34 ;  /* 0x0000001fff007819 */ /* 0x004fca0000011422 */
[----:B------:R3:W-:Y:S04]  /*1f6b0*/  STL [R1+0xe4], R0 ;  /* 0x0000e40001007387 */ /* 0x0007e80000100800 */
[----:B------:R-:W2:Y:S04]  /*1f6c0*/  LDL R24, [R1+0x338] ;  /* 0x0003380001187983 */ /* 0x000ea80000100800 */
[----:B------:R-:W2:Y:S04]  /*1f6d0*/  LDL R22, [R1+0x334] ;  /* 0x0003340001167983 */ /* 0x000ea80000100800 */
[----:B------:R-:W2:Y:S01]  /*1f6e0*/  LDL R34, [R1+0x330] ;  /* 0x0003300001227983 */ /* 0x000ea20000100800 */
[----:B---3--:R-:W-:-:S03]  /*1f6f0*/  SHF.R.S32.HI R0, RZ, 0x1f, R32 ;  /* 0x0000001fff007819 */ /* 0x008fc60000011420 */
[----:B------:R-:W3:Y:S04]  /*1f700*/  LDL R20, [R1+0x32c] ;  /* 0x00032c0001147983 */ /* 0x000ee80000100800 */
[----:B------:R-:W3:Y:S04]  /*1f710*/  LDL R32, [R1+0x328] ;  /* 0x0003280001207983 */ /* 0x000ee80000100800 */
[----:B------:R4:W-:Y:S04]  /*1f720*/  STL [R1+0xe8], R0 ;  /* 0x0000e80001007387 */ /* 0x0009e80000100800 */
[----:B------:R-:W3:Y:S04]  /*1f730*/  LDL R13, [R1+0x324] ;  /* 0x00032400010d7983 */ /* 0x000ee80000100800 */
[----:B------:R-:W3:Y:S01]  /*1f740*/  LDL R12, [R1+0x320] ;  /* 0x00032000010c7983 */ /* 0x000ee20000100800 */
[----:B----4-:R-:W-:-:S05]  /*1f750*/  SHF.R.S32.HI R0, RZ, 0x1f, R44 ;  /* 0x0000001fff007819 */ /* 0x010fca000001142c */
[----:B------:R0:W-:Y:S04]  /*1f760*/  STL [R1+0xf4], R0 ;  /* 0x0000f40001007387 */ /* 0x0001e80000100800 */
[----:B------:R-:W4:Y:S01]  /*1f770*/  LDL R44, [R1+0x318] ;  /* 0x00031800012c7983 */ /* 0x000f220000100800 */
[----:B-----5:R-:W-:-:S03]  /*1f780*/  SHF.R.S32.HI R40, RZ, 0x1f, R40 ;  /* 0x0000001fff287819 */ /* 0x020fc60000011428 */
[----:B------:R-:W5:Y:S04]  /*1f790*/  LDL R46, [R1+0x314] ;  /* 0x00031400012e7983 */ /* 0x000f680000100800 */
[----:B0-----:R-:W4:Y:S04]  /*1f7a0*/  LDL R0, [R1+0x31c] ;  /* 0x00031c0001007983 */ /* 0x001f280000100800 */
[----:B------:R0:W-:Y:S01]  /*1f7b0*/  STL [R1+0x100], R40 ;  /* 0x0001002801007387 */ /* 0x0001e20000100800 */
[----:B------:R-:W-:-:S03]  /*1f7c0*/  SHF.R.S32.HI R48, RZ, 0x1f, R48 ;  /* 0x0000001fff307819 */ /* 0x000fc60000011430 */
[----:B0-----:R-:W5:Y:S04]  /*1f7d0*/  LDL R40, [R1+0x310] ;  /* 0x0003100001287983 */ /* 0x001f680000100800 */
[----:B------:R0:W-:Y:S02]  /*1f7e0*/  STL [R1+0x104], R48 ;  /* 0x0001043001007387 */ /* 0x0001e40000100800 */
[----:B0-----:R-:W-:Y:S02]  /*1f7f0*/  SHF.R.S32.HI R48, RZ, 0x1f, R47 ;  /* 0x0000001fff307819 */ /* 0x001fe4000001142f */
[----:B------:R-:W-:Y:S02]  /*1f800*/  SHF.R.S32.HI R47, RZ, 0x1f, R45 ;  /* 0x0000001fff2f7819 */ /* 0x000fe4000001142d */
[----:B------:R-:W-:-:S02]  /*1f810*/  SHF.R.S32.HI R45, RZ, 0x1f, R43 ;  /* 0x0000001fff2d7819 */ /* 0x000fc4000001142b */
[----:B------:R-:W-:Y:S01]  /*1f820*/  SHF.R.S32.HI R43, RZ, 0x1f, R42 ;  /* 0x0000001fff2b7819 */ /* 0x000fe2000001142a */
[----:B------:R-:W-:Y:S01]  /*1f830*/  STL [R1+0x118], R48 ;  /* 0x0001183001007387 */ /* 0x000fe20000100800 */
[----:B------:R-:W-:Y:S02]  /*1f840*/  SHF.R.S32.HI R42, RZ, 0x1f, R39 ;  /* 0x0000001fff2a7819 */ /* 0x000fe40000011427 */
[----:B------:R-:W-:Y:S01]  /*1f850*/  SHF.R.S32.HI R39, RZ, 0x1f, R37 ;  /* 0x0000001fff277819 */ /* 0x000fe20000011425 */
[----:B------:R-:W-:Y:S01]  /*1f860*/  STL [R1+0x11c], R47 ;  /* 0x00011c2f01007387 */ /* 0x000fe20000100800 */
[----:B------:R-:W-:-:S03]  /*1f870*/  SHF.R.S32.HI R37, RZ, 0x1f, R35 ;  /* 0x0000001fff257819 */ /* 0x000fc60000011423 */
        /* <DEDUP_REMOVED lines=8> */
[----:B------:R-:W-:Y:S04]  /*1f900*/  STL [R1+0x144], R37 ;  /* 0x0001442501007387 */ /* 0x000fe80000100800 */
[----:B------:R-:W-:Y:S01]  /*1f910*/  STL [R1+0x148], R35 ;  /* 0x0001482301007387 */ /* 0x000fe20000100800 */
[----:B------:R-:W-:-:S03]  /*1f920*/  SHF.R.S32.HI R28, RZ, 0x1f, R28 ;  /* 0x0000001fff1c7819 */ /* 0x000fc6000001141c */
[----:B------:R-:W-:Y:S01]  /*1f930*/  STL [R1+0x160], R33 ;  /* 0x0001602101007387 */ /* 0x000fe20000100800 */
[----:B------:R-:W-:-:S03]  /*1f940*/  SHF.R.S32.HI R29, RZ, 0x1f, R36 ;  /* 0x0000001fff1d7819 */ /* 0x000fc60000011424 */
[----:B------:R-:W-:Y:S04]  /*1f950*/  STL [R1+0x164], R31 ;  /* 0x0001641f01007387 */ /* 0x000fe80000100800 */
[----:B------:R-:W-:Y:S04]  /*1f960*/  STL [R1+0x168], R30 ;  /* 0x0001681e01007387 */ /* 0x000fe80000100800 */
[----:B------:R-:W5:Y:S04]  /*1f970*/  LDL R36, [R1+0x30c] ;  /* 0x00030c0001247983 */ /* 0x000f680000100800 */
[----:B------:R0:W-:Y:S04]  /*1f980*/  STL [R1+0x17c], R28 ;  /* 0x00017c1c01007387 */ /* 0x0001e80000100800 */
[----:B------:R-:W-:Y:S01]  /*1f990*/  STL [R1+0x184], R29 ;  /* 0x0001841d01007387 */ /* 0x000fe20000100800 */
[----:B0-----:R-:W-:-:S02]  /*1f9a0*/  SHF.R.S32.HI R28, RZ, 0x1f, R27 ;  /* 0x0000001fff1c7819 */ /* 0x001fc4000001141b */
[----:B------:R-:W-:-:S03]  /*1f9b0*/  SHF.R.S32.HI R27, RZ, 0x1f, R26 ;  /* 0x0000001fff1b7819 */ /* 0x000fc6000001141a */
[----:B------:R-:W-:Y:S04]  /*1f9c0*/  STL [R1+0x188], R28 ;  /* 0x0001881c01007387 */ /* 0x000fe80000100800 */
[----:B------:R-:W-:Y:S01]  /*1f9d0*/  STL [R1+0x18c], R27 ;  /* 0x00018c1b01007387 */ /* 0x000fe20000100800 */
[----:B--2---:R-:W-:Y:S02]  /*1f9e0*/  SHF.R.S32.HI R26, RZ, 0x1f, R24 ;  /* 0x0000001fff1a7819 */ /* 0x004fe40000011418 */
[----:B------:R-:W-:-:S03]  /*1f9f0*/  SHF.R.S32.HI R24, RZ, 0x1f, R22 ;  /* 0x0000001fff187819 */ /* 0x000fc60000011416 */
[----:B------:R-:W-:Y:S01]  /*1fa00*/  STL [R1+0x190], R26 ;  /* 0x0001901a01007387 */ /* 0x000fe20000100800 */
[----:B------:R-:W-:-:S03]  /*1fa10*/  SHF.R.S32.HI R22, RZ, 0x1f, R34 ;  /* 0x0000001fff167819 */ /* 0x000fc60000011422 */
[----:B------:R-:W2:Y:S01]  /*1fa20*/  LDL R34, [R1+0x308] ;  /* 0x0003080001227983 */ /* 0x000ea20000100800 */
[----:B---3--:R-:W-:-:S03]  /*1fa30*/  SHF.R.S32.HI R20, RZ, 0x1f, R20 ;  /* 0x0000001fff147819 */ /* 0x008fc60000011414 */
[----:B------:R-:W-:Y:S04]  /*1fa40*/  STL [R1+0x194], R24 ;  /* 0x0001941801007387 */ /* 0x000fe80000100800 */
[----:B------:R0:W-:Y:S02]  /*1fa50*/  STL [R1+0x198], R22 ;  /* 0x0001981601007387 */ /* 0x0001e40000100800 */
[----:B0-----:R-:W-:Y:S02]  /*1fa60*/  SHF.R.S32.HI R22, RZ, 0x1f, R32 ;  /* 0x0000001fff167819 */ /* 0x001fe40000011420 */
[----:B------:R-:W3:Y:S04]  /*1fa70*/  LDL R32, [R1+0x304] ;  /* 0x0003040001207983 */ /* 0x000ee80000100800 */
[----:B------:R0:W-:Y:S04]  /*1fa80*/  STL [R1+0x19c], R20 ;  /* 0x00019c1401007387 */ /* 0x0001e80000100800 */
[----:B------:R-:W-:Y:S01]  /*1fa90*/  STL [R1+0x1b4], R22 ;  /* 0x0001b41601007387 */ /* 0x000fe20000100800 */
[----:B0-----:R-:W-:-:S02]  /*1faa0*/  SHF.R.S32.HI R20, RZ, 0x1f, R13 ;  /* 0x0000001fff147819 */ /* 0x001fc4000001140d */
[----:B------:R-:W-:Y:S02]  /*1fab0*/  SHF.R.S32.HI R13, RZ, 0x1f, R12 ;  /* 0x0000001fff0d7819 */ /* 0x000fe4000001140c */
[----:B----4-:R-:W-:Y:S01]  /*1fac0*/  SHF.R.S32.HI R12, RZ, 0x1f, R0 ;  /* 0x0000001fff0c7819 */ /* 0x010fe20000011400 */
[----:B------:R-:W-:Y:S01]  /*1fad0*/  STL [R1+0x1b8], R20 ;  /* 0x0001b81401007387 */ /* 0x000fe20000100800 */
[----:B------:R-:W-:-:S03]  /*1fae0*/  SHF.R.S32.HI R0, RZ, 0x1f, R44 ;  /* 0x0000001fff007819 */ /* 0x000fc6000001142c */
[----:B------:R-:W-:Y:S04]  /*1faf0*/  STL [R1+0x1bc], R13 ;  /* 0x0001bc0d01007387 */ /* 0x000fe80000100800 */
[----:B------:R-:W4:Y:S04]  /*1fb00*/  LDL R44, [R1+0x300] ;  /* 0x00030000012c7983 */ /* 0x000f280000100800 */
[----:B------:R5:W-:Y:S04]  /*1fb10*/  STL [R1+0x1c4], R12 ;  /* 0x0001c40c01007387 */ /* 0x000be80000100800 */
[----:B------:R0:W-:Y:S04]  /*1fb20*/  STL [R1+0x1cc], R0 ;  /* 0x0001cc0001007387 */ /* 0x0001e80000100800 */
[----:B------:R-:W4:Y:S01]  /*1fb30*/  LDL R48, [R1+0x2fc] ;  /* 0x0002fc0001307983 */ /* 0x000f220000100800 */
[----:B-----5:R-:W-:-:S02]  /*1fb40*/  SHF.R.S32.HI R12, RZ, 0x1f, R46 ;  /* 0x0000001fff0c7819 */ /* 0x020fc4000001142e */
        /* <DEDUP_REMOVED lines=15> */
[----:B0-----:R-:W-:-:S03]  /*1fc40*/  SHF.R.S32.HI R0, RZ, 0x1f, R36 ;  /* 0x0000001fff007819 */ /* 0x001fc60000011424 */
[----:B------:R-:W5:Y:S04]  /*1fc50*/  LDL R28, [R1+0x2cc] ;  /* 0x0002cc00011c7983 */ /* 0x000f680000100800 */
[----:B------:R-:W5:Y:S04]  /*1fc60*/  LDL R27, [R1+0x2c4] ;  /* 0x0002c400011b7983 */ /* 0x000f680000100800 */
[----:B------:R-:W5:Y:S04]  /*1fc70*/  LDL R26, [R1+0x2c0] ;  /* 0x0002c000011a7983 */ /* 0x000f680000100800 */
[----:B------:R2:W-:Y:S04]  /*1fc80*/  STL [R1+0x1d8], R0 ;  /* 0x0001d80001007387 */ /* 0x0005e80000100800 */
[----:B------:R-:W5:Y:S04]  /*1fc90*/  LDL R24, [R1+0x2bc] ;  /* 0x0002bc0001187983 */ /* 0x000f680000100800 */
[----:B------:R-:W5:Y:S04]  /*1fca0*/  LDL R22, [R1+0x2b8] ;  /* 0x0002b80001167983 */ /* 0x000f680000100800 */
[----:B------:R-:W5:Y:S04]  /*1fcb0*/  LDL R36, [R1+0x2b4] ;  /* 0x0002b40001247983 */ /* 0x000f680000100800 */
[----:B------:R-:W5:Y:S01]  /*1fcc0*/  LDL R20, [R1+0x2b0] ;  /* 0x0002b00001147983 */ /* 0x000f620000100800 */
[----:B--2---:R-:W-:-:S03]  /*1fcd0*/  SHF.R.S32.HI R0, RZ, 0x1f, R34 ;  /* 0x0000001fff007819 */ /* 0x004fc60000011422 */
[----:B------:R-:W2:Y:S04]  /*1fce0*/  LDL R34, [R1+0x2ac] ;  /* 0x0002ac0001227983 */ /* 0x000ea80000100800 */
[----:B------:R3:W-:Y:S04]  /*1fcf0*/  STL [R1+0x1dc], R0 ;  /* 0x0001dc0001007387 */ /* 0x0007e80000100800 */
[----:B------:R-:W2:Y:S04]  /*1fd00*/  LDL R13, [R1+0x2a8] ;  /* 0x0002a800010d7983 */ /* 0x000ea80000100800 */
[----:B------:R-:W2:Y:S01]  /*1fd10*/  LDL R12, [R1+0x2a4] ;  /* 0x0002a400010c7983 */ /* 0x000ea20000100800 */
[----:B---3--:R-:W-:-:S05]  /*1fd20*/  SHF.R.S32.HI R0, RZ, 0x1f, R32 ;  /* 0x0000001fff007819 */ /* 0x008fca0000011420 */
[----:B------:R0:W-:Y:S04]  /*1fd30*/  STL [R1+0x1e0], R0 ;  /* 0x0001e00001007387 */ /* 0x0001e80000100800 */
[----:B------:R-:W3:Y:S04]  /*1fd40*/  LDL R32, [R1+0x29c] ;  /* 0x00029c0001207983 */ /* 0x000ee80000100800 */
[----:B------:R-:W3:Y:S04]  /*1fd50*/  LDL R46, [R1+0x298] ;  /* 0x00029800012e7983 */ /* 0x000ee80000100800 */
[----:B0-----:R-:W3:Y:S01]  /*1fd60*/  LDL R0, [R1+0x2a0] ;  /* 0x0002a00001007983 */ /* 0x001ee20000100800 */
[----:B----4-:R-:W-:-:S05]  /*1fd70*/  SHF.R.S32.HI R44, RZ, 0x1f, R44 ;  /* 0x0000001fff2c7819 */ /* 0x010fca000001142c */
[----:B------:R0:W-:Y:S04]  /*1fd80*/  STL [R1+0x1e4], R44 ;  /* 0x0001e42c01007387 */ /* 0x0001e80000100800 */
[----:B0-----:R-:W4:Y:S01]  /*1fd90*/  LDL R44, [R1+0x294] ;  /* 0x00029400012c7983 */ /* 0x001f220000100800 */
[----:B------:R-:W-:-:S05]  /*1fda0*/  SHF.R.S32.HI R48, RZ, 0x1f, R48 ;  /* 0x0000001fff307819 */ /* 0x000fca0000011430 */
[----:B------:R5:W-:Y:S02]  /*1fdb0*/  STL [R1+0x1e8], R48 ;  /* 0x0001e83001007387 */ /* 0x000be40000100800 */
[----:B-----5:R-:W-:Y:S02]  /*1fdc0*/  SHF.R.S32.HI R48, RZ, 0x1f, R47 ;  /* 0x0000001fff307819 */ /* 0x020fe4000001142f */
        /* <DEDUP_REMOVED lines=23> */
[----:B------:R-:W5:Y:S04]  /*1ff40*/  LDL R40, [R1+0x290] ;  /* 0x0002900001287983 */ /* 0x000f680000100800 */
[----:B------:R0:W-:Y:S04]  /*1ff50*/  STL [R1+0x21c], R28 ;  /* 0x00021c1c01007387 */ /* 0x0001e80000100800 */
[----:B------:R-:W-:Y:S01]  /*1ff60*/  STL [R1+0x220], R29 ;  /* 0x0002201d01007387 */ /* 0x000fe20000100800 */
[----:B0-----:R-:W-:Y:S02]  /*1ff70*/  SHF.R.S32.HI R28, RZ, 0x1f, R27 ;  /* 0x0000001fff1c7819 */ /* 0x001fe4000001141b */
[----:B------:R-:W-:-:S02]  /*1ff80*/  SHF.R.S32.HI R27, RZ, 0x1f, R26 ;  /* 0x0000001fff1b7819 */ /* 0x000fc4000001141a */
[----:B------:R-:W-:Y:S01]  /*1ff90*/  SHF.R.S32.HI R26, RZ, 0x1f, R24 ;  /* 0x0000001fff1a7819 */ /* 0x000fe20000011418 */
[----:B------:R-:W-:Y:S01]  /*1ffa0*/  STL [R1+0x224], R28 ;  /* 0x0002241c01007387 */ /* 0x000fe20000100800 */
[----:B------:R-:W-:Y:S02]  /*1ffb0*/  SHF.R.S32.HI R24, RZ, 0x1f, R22 ;  /* 0x0000001fff187819 */ /* 0x000fe40000011416 */
[----:B------:R-:W-:Y:S01]  /*1ffc0*/  SHF.R.S32.HI R22, RZ, 0x1f, R36 ;  /* 0x0000001fff167819 */ /* 0x000fe20000011424 */
[----:B------:R-:W-:Y:S01]  /*1ffd0*/  STL [R1+0x228], R27 ;  /* 0x0002281b01007387 */ /* 0x000fe20000100800 */
[----:B------:R-:W-:-:S03]  /*1ffe0*/  SHF.R.S32.HI R20, RZ, 0x1f, R20 ;  /* 0x0000001fff147819 */ /* 0x000fc60000011414 */
[----:B------:R-:W-:Y:S04]  /*1fff0*/  STL [R1+0x22c], R26 ;  /* 0x00022c1a01007387 */ /* 0x000fe80000100800 */
[----:B------:R-:W5:Y:S04]  /*20000*/  LDL R36, [R1+0x288] ;  /* 0x0002880001247983 */ /* 0x000f680000100800 */
[----:B------:R-:W-:Y:S04]  /*20010*/  STL [R1+0x230], R24 ;  /* 0x0002301801007387 */ /* 0x000fe80000100800 */
[----:B------:R2:W-:Y:S02]  /*20020*/  STL [R1+0x234], R22 ;  /* 0x0002341601007387 */ /* 0x0005e40000100800 */
[----:B--2---:R-:W-:-:S02]  /*20030*/  SHF.R.S32.HI R22, RZ, 0x1f, R34 ;  /* 0x0000001fff167819 */ /* 0x004fc40000011422 */
[----:B------:R-:W2:Y:S04]  /*20040*/  LDL R34, [R1+0x284] ;  /* 0x0002840001227983 */ /* 0x000ea80000100800 */
[----:B------:R0:W-:Y:S04]  /*20050*/  STL [R1+0x238], R20 ;  /* 0x0002381401007387 */ /* 0x0001e80000100800 */
[----:B------:R-:W-:Y:S01]  /*20060*/  STL [R1+0x23c], R22 ;  /* 0x00023c1601007387 */ /* 0x000fe20000100800 */
[----:B0-----:R-:W-:Y:S02]  /*20070*/  SHF.R.S32.HI R20, RZ, 0x1f, R13 ;  /* 0x0000001fff147819 */ /* 0x001fe4000001140d */
[----:B------:R-:W-:-:S03]  /*20080*/  SHF.R.S32.HI R13, RZ, 0x1f, R12 ;  /* 0x0000001fff0d7819 */ /* 0x000fc6000001140c */
[----:B------:R-:W-:Y:S04]  /*20090*/  STL [R1+0x240], R20 ;  /* 0x0002401401007387 */ /* 0x000fe80000100800 */
[----:B------:R-:W-:Y:S01]  /*200a0*/  STL [R1+0x244], R13 ;  /* 0x0002440d01007387 */ /* 0x000fe20000100800 */
[----:B---3--:R-:W-:Y:S02]  /*200b0*/  SHF.R.S32.HI R12, RZ, 0x1f, R0 ;  /* 0x0000001fff0c7819 */ /* 0x008fe40000011400 */
[----:B------:R-:W-:Y:S02]  /*200c0*/  SHF.R.S32.HI R0, RZ, 0x1f, R32 ;  /* 0x0000001fff007819 */ /* 0x000fe40000011420 */
[----:B------:R-:W3:Y:S04]  /*200d0*/  LDL R32, [R1+0x280] ;  /* 0x0002800001207983 */ /* 0x000ee80000100800 */
[----:B------:R0:W-:Y:S04]  /*200e0*/  STL [R1+0x248], R12 ;  /* 0x0002480c01007387 */ /* 0x0001e80000100800 */
[----:B------:R4:W-:Y:S04]  /*200f0*/  STL [R1+0x24c], R0 ;  /* 0x00024c0001007387 */ /* 0x0009e80000100800 */
[----:B------:R-:W3:Y:S01]  /*20100*/  LDL R48, [R1+0x27c] ;  /* 0x00027c0001307983 */ /* 0x000ee20000100800 */
[----:B0-----:R-:W-:-:S02]  /*20110*/  SHF.R.S32.HI R12, RZ, 0x1f, R46 ;  /* 0x0000001fff0c7819 */ /* 0x001fc4000001142e */
[----:B----4-:R-:W-:-:S03]  /*20120*/  SHF.R.S32.HI R0, RZ, 0x1f, R44 ;  /* 0x0000001fff007819 */ /* 0x010fc6000001142c */
[----:B------:R-:W-:Y:S04]  /*20130*/  STL [R1+0x250], R12 ;  /* 0x0002500c01007387 */ /* 0x000fe80000100800 */
[----:B------:R-:W4:Y:S04]  /*20140*/  LDL R47, [R1+0x278] ;  /* 0x00027800012f7983 */ /* 0x000f280000100800 */
[----:B------:R5:W-:Y:S04]  /*20150*/  STL [R1+0x254], R0 ;  /* 0x0002540001007387 */ /* 0x000be80000100800 */
[----:B------:R-:W4:Y:S04]  /*20160*/  LDL R45, [R1+0x274] ;  /* 0x00027400012d7983 */ /* 0x000f280000100800 */
        /* <DEDUP_REMOVED lines=11> */
[----:B------:R-:W4:Y:S01]  /*20220*/  LDL R27, [R1+0x3a0] ;  /* 0x0003a000011b7983 */ /* 0x000f220000100800 */
[----:B-----5:R-:W-:-:S03]  /*20230*/  SHF.R.S32.HI R0, RZ, 0x1f, R40 ;  /* 0x0000001fff007819 */ /* 0x020fc60000011428 */
[----:B------:R-:W5:Y:S04]  /*20240*/  LDL R26, [R1+0x3a8] ;  /* 0x0003a800011a7983 */ /* 0x000f680000100800 */
[----:B------:R0:W-:Y:S04]  /*20250*/  STL [R1+0x258], R0 ;  /* 0x0002580001007387 */ /* 0x0001e80000100800 */
[----:B------:R-:W5:Y:S04]  /*20260*/  LDL R24, [R1+0x3ac] ;  /* 0x0003ac0001187983 */ /* 0x000f680000100800 */
[----:B------:R-:W5:Y:S04]  /*20270*/  LDL R22, [R1+0x3b4] ;  /* 0x0003b40001167983 */ /* 0x000f680000100800 */
[----:B------:R-:W5:Y:S04]  /*20280*/  LDL R40, [R1+0x3bc] ;  /* 0x0003bc0001287983 */ /* 0x000f680000100800 */
[----:B------:R-:W5:Y:S01]  /*20290*/  LDL R20, [R1+0x3c4] ;  /* 0x0003c40001147983 */ /* 0x000f620000100800 */
[----:B0-----:R-:W-:-:S03]  /*202a0*/  SHF.R.S32.HI R0, RZ, 0x1f, R36 ;  /* 0x0000001fff007819 */ /* 0x001fc60000011424 */
[----:B------:R-:W5:Y:S04]  /*202b0*/  LDL R36, [R1+0x3cc] ;  /* 0x0003cc0001247983 */ /* 0x000f680000100800 */
[----:B------:R2:W-:Y:S04]  /*202c0*/  STL [R1+0x25c], R0 ;  /* 0x00025c0001007387 */ /* 0x0005e80000100800 */
[----:B------:R-:W5:Y:S04]  /*202d0*/  LDL R13, [R1+0x3d0] ;  /* 0x0003d000010d7983 */ /* 0x000f680000100800 */
[----:B------:R-:W5:Y:S01]  /*202e0*/  LDL R12, [R1+0x3d8] ;  /* 0x0003d800010c7983 */ /* 0x000f620000100800 */
[----:B--2---:R-:W-:-:S05]  /*202f0*/  SHF.R.S32.HI R0, RZ, 0x1f, R34 ;  /* 0x0000001fff007819 */ /* 0x004fca0000011422 */
[----:B------:R0:W-:Y:S04]  /*20300*/  STL [R1+0x260], R0 ;  /* 0x0002600001007387 */ /* 0x0001e80000100800 */
[----:B------:R-:W2:Y:S04]  /*20310*/  LDL R34, [R1+0x3e8] ;  /* 0x0003e80001227983 */ /* 0x000ea80000100800 */
[----:B------:R-:W2:Y:S04]  /*20320*/  LDL R46, [R1+0x3f0] ;  /* 0x0003f000012e7983 */ /* 0x000ea80000100800 */
[----:B0-----:R-:W2:Y:S01]  /*20330*/  LDL R0, [R1+0x3e0] ;  /* 0x0003e00001007983 */ /* 0x001ea20000100800 */
[----:B---3--:R-:W-:-:S05]  /*20340*/  SHF.R.S32.HI R32, RZ, 0x1f, R32 ;  /* 0x0000001fff207819 */ /* 0x008fca0000011420 */
[----:B------:R0:W-:Y:S01]  /*20350*/  STL [R1+0x264], R32 ;  /* 0x0002642001007387 */ /* 0x0001e20000100800 */
[----:B------:R-:W-:-:S03]  /*20360*/  SHF.R.S32.HI R48, RZ, 0x1f, R48 ;  /* 0x0000001fff307819 */ /* 0x000fc60000011430 */
[----:B0-----:R-:W3:Y:S04]  /*20370*/  LDL R32, [R1+0x3f4] ;  /* 0x0003f40001207983 */ /* 0x001ee80000100800 */
[----:B------:R4:W-:Y:S02]  /*20380*/  STL [R1+0x268], R48 ;  /* 0x0002683001007387 */ /* 0x0009e40000100800 */
[----:B----4-:R-:W-:Y:S02]  /*20390*/  SHF.R.S32.HI R48, RZ, 0x1f, R47 ;  /* 0x0000001fff307819 */ /* 0x010fe4000001142f */
        /* <DEDUP_REMOVED lines=22> */
[----:B------:R-:W4:Y:S01]  /*20500*/  LDL R44, [R1+0x3fc] ;  /* 0x0003fc00012c7983 */ /* 0x000f220000100800 */
[----:B------:R-:W-:-:S05]  /*20510*/  SHF.R.S32.HI R28, RZ, 0x1f, R28 ;  /* 0x0000001fff1c7819 */ /* 0x000fca000001141c */
[----:B------:R0:W-:Y:S04]  /*20520*/  STL [R1+0x3a4], R28 ;  /* 0x0003a41c01007387 */ /* 0x0001e80000100800 */
[----:B------:R-:W-:Y:S01]  /*20530*/  STL [R1+0x3b0], R29 ;  /* 0x0003b01d01007387 */ /* 0x000fe20000100800 */
[----:B0-----:R-:W-:Y:S02]  /*20540*/  SHF.R.S32.HI R28, RZ, 0x1f, R27 ;  /* 0x0000001fff1c7819 */ /* 0x001fe4000001141b */
[----:B-----5:R-:W-:Y:S02]  /*20550*/  SHF.R.S32.HI R27, RZ, 0x1f, R26 ;  /* 0x0000001fff1b7819 */ /* 0x020fe4000001141a */
[----:B------:R-:W-:Y:S01]  /*20560*/  SHF.R.S32.HI R26, RZ, 0x1f, R24 ;  /* 0x0000001fff1a7819 */ /* 0x000fe20000011418 */
[----:B------:R-:W-:Y:S01]  /*20570*/  STL [R1+0x3b8], R28 ;  /* 0x0003b81c01007387 */ /* 0x000fe20000100800 */
[----:B------:R-:W-:-:S02]  /*20580*/  SHF.R.S32.HI R24, RZ, 0x1f, R22 ;  /* 0x0000001fff187819 */ /* 0x000fc40000011416 */
[----:B------:R-:W-:Y:S01]  /*20590*/  SHF.R.S32.HI R22, RZ, 0x1f, R40 ;  /* 0x0000001fff167819 */ /* 0x000fe20000011428 */
[----:B------:R-:W-:Y:S04]  /*205a0*/  STL [R1+0x3c0], R27 ;  /* 0x0003c01b01007387 */ /* 0x000fe80000100800 */
[----:B------:R-:W-:Y:S04]  /*205b0*/  STL [R1+0x3c8], R26 ;  /* 0x0003c81a01007387 */ /* 0x000fe80000100800 */
[----:B------:R-:W5:Y:S04]  /*205c0*/  LDL R40, [R1+0x404] ;  /* 0x0004040001287983 */ /* 0x000f680000100800 */
[----:B------:R-:W-:Y:S01]  /*205d0*/  STL [R1+0x3d4], R24 ;  /* 0x0003d41801007387 */ /* 0x000fe20000100800 */
[----:B------:R-:W-:-:S03]  /*205e0*/  SHF.R.S32.HI R20, RZ, 0x1f, R20 ;  /* 0x0000001fff147819 */ /* 0x000fc60000011414 */
[----:B------:R0:W-:Y:S02]  /*205f0*/  STL [R1+0x3dc], R22 ;  /* 0x0003dc1601007387 */ /* 0x0001e40000100800 */
[----:B0-----:R-:W-:Y:S02]  /*20600*/  SHF.R.S32.HI R22, RZ, 0x1f, R36 ;  /* 0x0000001fff167819 */ /* 0x001fe40000011424 */
        /* <DEDUP_REMOVED lines=8> */
[----:B------:R-:W-:Y:S02]  /*20690*/  SHF.R.S32.HI R0, RZ, 0x1f, R34 ;  /* 0x0000001fff007819 */ /* 0x000fe40000011422 */
[----:B------:R-:W2:Y:S04]  /*206a0*/  LDL R34, [R1+0x414] ;  /* 0x0004140001227983 */ /* 0x000ea80000100800 */
[----:B------:R0:W-:Y:S04]  /*206b0*/  STL [R1+0x408], R12 ;  /* 0x0004080c01007387 */ /* 0x0001e80000100800 */
[----:B------:R3:W-:Y:S04]  /*206c0*/  STL [R1+0x410], R0 ;  /* 0x0004100001007387 */ /* 0x0007e80000100800 */
[----:B------:R-:W2:Y:S01]  /*206d0*/  LDL R48, [R1+0x418] ;  /* 0x0004180001307983 */ /* 0x000ea20000100800 */
[----:B0-----:R-:W-:-:S05]  /*206e0*/  SHF.R.S32.HI R12, RZ, 0x1f, R46 ;  /* 0x0000001fff0c7819 */ /* 0x001fca000001142e */
[----:B------:R-:W-:Y:S04]  /*206f0*/  STL [R1+0x41c], R12 ;  /* 0x00041c0c01007387 */ /* 0x000fe80000100800 */
[----:B------:R-:W2:Y:S01]  /*20700*/  LDL R47, [R1+0x420] ;  /* 0x00042000012f7983 */ /* 0x000ea20000100800 */
[----:B---3--:R-:W-:-:S05]  /*20710*/  SHF.R.S32.HI R0, RZ, 0x1f, R32 ;  /* 0x0000001fff007819 */ /* 0x008fca0000011420 */
[----:B------:R4:W-:Y:S04]  /*20720*/  STL [R1+0x424], R0 ;  /* 0x0004240001007387 */ /* 0x0009e80000100800 */
[----:B------:R-:W3:Y:S04]  /*20730*/  LDL R45, [R1+0x428] ;  /* 0x00042800012d7983 */ /* 0x000ee80000100800 */
        /* <DEDUP_REMOVED lines=12> */
[----:B------:R-:W3:Y:S01]  /*20800*/  LDL R26, [R1+0x488] ;  /* 0x00048800011a7983 */ /* 0x000ee20000100800 */
[----:B----4-:R-:W-:-:S05]  /*20810*/  SHF.R.S32.HI R0, RZ, 0x1f, R44 ;  /* 0x0000001fff007819 */ /* 0x010fca000001142c */
[----:B------:R5:W-:Y:S04]  /*20820*/  STL [R1+0x434], R0 ;  /* 0x0004340001007387 */ /* 0x000be80000100800 */
        /* <DEDUP_REMOVED lines=8> */
[----:B------:R-:W5:Y:S01]  /*208b0*/  LDL R12, [R1+0x4b8] ;  /* 0x0004b800010c7983 */ /* 0x000f620000100800 */
[----:B0-----:R-:W-:-:S05]  /*208c0*/  SHF.R.S32.HI R0, RZ, 0x1f, R36 ;  /* 0x0000001fff007819 */ /* 0x001fca0000011424 */
[----:B------:R0:W-:Y:S04]  /*208d0*/  STL [R1+0x444], R0 ;  /* 0x0004440001007387 */ /* 0x0001e80000100800 */
[----:B------:R-:W5:Y:S04]  /*208e0*/  LDL R36, [R1+0x4c8] ;  /* 0x0004c80001247983 */ /* 0x000f680000100800 */
[----:B------:R-:W5:Y:S04]  /*208f0*/  LDL R46, [R1+0x4d0] ;  /* 0x0004d000012e7983 */ /* 0x000f680000100800 */
[----:B0-----:R-:W5:Y:S01]  /*20900*/  LDL R0, [R1+0x4c0] ;  /* 0x0004c00001007983 */ /* 0x001f620000100800 */
[----:B--2---:R-:W-:-:S05]  /*20910*/  SHF.R.S32.HI R34, RZ, 0x1f, R34 ;  /* 0x0000001fff227819 */ /* 0x004fca0000011422 */
[----:B------:R0:W-:Y:S01]  /*20920*/  STL [R1+0x450], R34 ;  /* 0x0004502201007387 */ /* 0x0001e20000100800 */
[----:B------:R-:W-:-:S03]  /*20930*/  SHF.R.S32.HI R48, RZ, 0x1f, R48 ;  /* 0x0000001fff307819 */ /* 0x000fc60000011430 */
[----:B0-----:R-:W2:Y:S04]  /*20940*/  LDL R34, [R1+0x4d8] ;  /* 0x0004d80001227983 */ /* 0x001ea80000100800 */
[----:B------:R0:W-:Y:S02]  /*20950*/  STL [R1+0x458], R48 ;  /* 0x0004583001007387 */ /* 0x0001e40000100800 */
[----:B0-----:R-:W-:-:S05]  /*20960*/  SHF.R.S32.HI R48, RZ, 0x1f, R47 ;  /* 0x0000001fff307819 */ /* 0x001fca000001142f */
[----:B------:R-:W-:Y:S01]  /*20970*/  STL [R1+0x460], R48 ;  /* 0x0004603001007387 */ /* 0x000fe20000100800 */
[----:B---3--:R-:W-:Y:S02]  /*20980*/  SHF.R.S32.HI R47, RZ, 0x1f, R45 ;  /* 0x0000001fff2f7819 */ /* 0x008fe4000001142d */
        /* <DEDUP_REMOVED lines=20> */
[----:B------:R-:W3:Y:S01]  /*20ad0*/  LDL R32, [R1+0x4dc] ;  /* 0x0004dc0001207983 */ /* 0x000ee20000100800 */
[----:B------:R-:W-:-:S05]  /*20ae0*/  SHF.R.S32.HI R28, RZ, 0x1f, R28 ;  /* 0x0000001fff1c7819 */ /* 0x000fca000001141c */
[----:B------:R0:W-:Y:S04]  /*20af0*/  STL [R1+0x4bc], R28 ;  /* 0x0004bc1c01007387 */ /* 0x0001e80000100800 */
[----:B------:R-:W-:Y:S01]  /*20b00*/  STL [R1+0x4c4], R29 ;  /* 0x0004c41d01007387 */ /* 0x000fe20000100800 */
[----:B0-----:R-:W-:Y:S02]  /*20b10*/  SHF.R.S32.HI R28, RZ, 0x1f, R27 ;  /* 0x0000001fff1c7819 */ /* 0x001fe4000001141b */
[----:B------:R-:W-:Y:S02]  /*20b20*/  SHF.R.S32.HI R27, RZ, 0x1f, R26 ;  /* 0x0000001fff1b7819 */ /* 0x000fe4000001141a */
[----:B----4-:R-:W-:Y:S01]  /*20b30*/  SHF.R.S32.HI R26, RZ, 0x1f, R24 ;  /* 0x0000001fff1a7819 */ /* 0x010fe20000011418 */
[----:B------:R-:W-:Y:S01]  /*20b40*/  STL [R1+0x4cc], R28 ;  /* 0x0004cc1c01007387 */ /* 0x000fe20000100800 */
[----:B------:R-:W-:-:S03]  /*20b50*/  SHF.R.S32.HI R24, RZ, 0x1f, R22 ;  /* 0x0000001fff187819 */ /* 0x000fc60000011416 */
[----:B------:R-:W-:Y:S01]  /*20b60*/  STL [R1+0x4d4], R27 ;  /* 0x0004d41b01007387 */ /* 0x000fe20000100800 */
[----:B------:R-:W-:-:S03]  /*20b70*/  SHF.R.S32.HI R22, RZ, 0x1f, R44 ;  /* 0x0000001fff167819 */ /* 0x000fc6000001142c */
[----:B------:R-:W-:Y:S04]  /*20b80*/  STL [R1+0x4e0], R26 ;  /* 0x0004e01a01007387 */ /* 0x000fe80000100800 */
[----:B------:R-:W4:Y:S01]  /*20b90*/  LDL R44, [R1+0x4e4] ;  /* 0x0004e400012c7983 */ /* 0x000f220000100800 */
[----:B------:R-:W-:-:S03]  /*20ba0*/  SHF.R.S32.HI R20, RZ, 0x1f, R20 ;  /* 0x0000001fff147819 */ /* 0x000fc60000011414 */
[----:B------:R-:W-:Y:S04]  /*20bb0*/  STL [R1+0x4e8], R24 ;  /* 0x0004e81801007387 */ /* 0x000fe80000100800 */
[----:B------:R5:W-:Y:S02]  /*20bc0*/  STL [R1+0x4f0], R22 ;  /* 0x0004f01601007387 */ /* 0x000be40000100800 */
[----:B-----5:R-:W-:Y:S02]  /*20bd0*/  SHF.R.S32.HI R22, RZ, 0x1f, R40 ;  /* 0x0000001fff167819 */ /* 0x020fe40000011428 */
[----:B------:R-:W5:Y:S04]  /*20be0*/  LDL R40, [R1+0x4ec] ;  /* 0x0004ec0001287983 */ /* 0x000f680000100800 */
[----:B------:R0:W-:Y:S04]  /*20bf0*/  STL [R1+0x4f8], R20 ;  /* 0x0004f81401007387 */ /* 0x0001e80000100800 */
[----:B------:R-:W-:Y:S01]  /*20c00*/  STL [R1+0x504], R22 ;  /* 0x0005041601007387 */ /* 0x000fe20000100800 */
[----:B0-----:R-:W-:-:S02]  /*20c10*/  SHF.R.S32.HI R20, RZ, 0x1f, R13 ;  /* 0x0000001fff147819 */ /* 0x001fc4000001140d */
[----:B------:R-:W-:-:S03]  /*20c20*/  SHF.R.S32.HI R13, RZ, 0x1f, R12 ;  /* 0x0000001fff0d7819 */ /* 0x000fc6000001140c */
[----:B------:R-:W-:Y:S04]  /*20c30*/  STL [R1+0x50c], R20 ;  /* 0x00050c1401007387 */ /* 0x000fe80000100800 */
[----:B------:R-:W-:Y:S01]  /*20c40*/  STL [R1+0x514], R13 ;  /* 0x0005140d01007387 */ /* 0x000fe20000100800 */
[----:B------:R-:W-:Y:S02]  /*20c50*/  SHF.R.S32.HI R12, RZ, 0x1f, R0 ;  /* 0x0000001fff0c7819 */ /* 0x000fe40000011400 */
[----:B------:R-:W-:Y:S02]  /*20c60*/  SHF.R.S32.HI R0, RZ, 0x1f, R36 ;  /* 0x0000001fff007819 */ /* 0x000fe40000011424 */
[----:B------:R-:W5:Y:S04]  /*20c70*/  LDL R36, [R1+0x4f4] ;  /* 0x0004f40001247983 */ /* 0x000f680000100800 */
[----:B------:R0:W-:Y:S04]  /*20c80*/  STL [R1+0x51c], R12 ;  /* 0x00051c0c01007387 */ /* 0x0001e80000100800 */
[----:B------:R2:W-:Y:S04]  /*20c90*/  STL [R1+0x524], R0 ;  /* 0x0005240001007387 */ /* 0x0005e80000100800 */
[----:B------:R-:W5:Y:S01]  /*20ca0*/  LDL R48, [R1+0x4fc] ;  /* 0x0004fc0001307983 */ /* 0x000f620000100800 */
[----:B0-----:R-:W-:-:S05]  /*20cb0*/  SHF.R.S32.HI R12, RZ, 0x1f, R46 ;  /* 0x0000001fff0c7819 */ /* 0x001fca000001142e */
[----:B------:R-:W-:Y:S04]  /*20cc0*/  STL [R1+0x530], R12 ;  /* 0x0005300c01007387 */ /* 0x000fe80000100800 */
[----:B------:R-:W5:Y:S01]  /*20cd0*/  LDL R47, [R1+0x500] ;  /* 0x00050000012f7983 */ /* 0x000f620000100800 */
[----:B--2---:R-:W-:-:S05]  /*20ce0*/  SHF.R.S32.HI R0, RZ, 0x1f, R34 ;  /* 0x0000001fff007819 */ /* 0x004fca0000011422 */
[----:B------:R3:W-:Y:S04]  /*20cf0*/  STL [R1+0x538], R0 ;  /* 0x0005380001007387 */ /* 0x0007e80000100800 */
[----:B------:R-:W2:Y:S04]  /*20d00*/  LDL R45, [R1+0x508] ;  /* 0x00050800012d7983 */ /* 0x000ea80000100800 */
        /* <DEDUP_REMOVED lines=12> */
[----:B------:R-:W2:Y:S01]  /*20dd0*/  LDL R26, [R1+0x568] ;  /* 0x00056800011a7983 */ /* 0x000ea20000100800 */
[----:B---3--:R-:W-:-:S05]  /*20de0*/  SHF.R.S32.HI R0, RZ, 0x1f, R32 ;  /* 0x0000001fff007819 */ /* 0x008fca0000011420 */
[----:B------:R4:W-:Y:S04]  /*20df0*/  STL [R1+0x540], R0 ;  /* 0x0005400001007387 */ /* 0x0009e80000100800 */
[----:B------:R-:W3:Y:S04]  /*20e00*/  LDL R24, [R1+0x570] ;  /* 0x0005700001187983 */ /* 0x000ee80000100800 */
[----:B------:R-:W3:Y:S04]  /*20e10*/  LDL R22, [R1+0x574] ;  /* 0x0005740001167983 */ /* 0x000ee80000100800 */
[----:B------:R-:W3:Y:S04]  /*20e20*/  LDL R32, [R1+0x57c] ;  /* 0x00057c0001207983 */ /* 0x000ee80000100800 */
[----:B------:R-:W3:Y:S01]  /*20e30*/  LDL R20, [R1+0x584] ;  /* 0x0005840001147983 */ /* 0x000ee20000100800 */
[----:B----4-:R-:W-:-:S03]  /*20e40*/  SHF.R.S32.HI R0, RZ, 0x1f, R44 ;  /* 0x0000001fff007819 */ /* 0x010fc6000001142c */
[----:B------:R-:W4:Y:S04]  /*20e50*/  LDL R44, [R1+0x58c] ;  /* 0x00058c00012c7983 */ /* 0x000f280000100800 */
[----:B------:R5:W-:Y:S04]  /*20e60*/  STL [R1+0x548], R0 ;  /* 0x0005480001007387 */ /* 0x000be80000100800 */
[----:B------:R-:W4:Y:S04]  /*20e70*/  LDL R13, [R1+0x594] ;  /* 0x00059400010d7983 */ /* 0x000f280000100800 */
[----:B------:R-:W4:Y:S01]  /*20e80*/  LDL R12, [R1+0x598] ;  /* 0x00059800010c7983 */ /* 0x000f220000100800 */
[----:B-----5:R-:W-:-:S05]  /*20e90*/  SHF.R.S32.HI R0, RZ, 0x1f, R40 ;  /* 0x0000001fff007819 */ /* 0x020fca0000011428 */
[----:B------:R0:W-:Y:S04]  /*20ea0*/  STL [R1+0x554], R0 ;  /* 0x0005540001007387 */ /* 0x0001e80000100800 */
[----:B------:R-:W5:Y:S04]  /*20eb0*/  LDL R46, [R1+0x5a8] ;  /* 0x0005a800012e7983 */ /* 0x000f680000100800 */
[----:B------:R-:W5:Y:S04]  /*20ec0*/  LDL R40, [R1+0x5b0] ;  /* 0x0005b00001287983 */ /* 0x000f680000100800 */
[----:B0-----:R-:W5:Y:S01]  /*20ed0*/  LDL R0, [R1+0x5a0] ;  /* 0x0005a00001007983 */ /* 0x001f620000100800 */
[----:B------:R-:W-:-:S05]  /*20ee0*/  SHF.R.S32.HI R36, RZ, 0x1f, R36 ;  /* 0x0000001fff247819 */ /* 0x000fca0000011424 */
[----:B------:R0:W-:Y:S04]  /*20ef0*/  STL [R1+0x55c], R36 ;  /* 0x00055c2401007387 */ /* 0x0001e80000100800 */
[----:B0-----:R-:W5:Y:S01]  /*20f00*/  LDL R36, [R1+0x5b8] ;  /* 0x0005b80001247983 */ /* 0x001f620000100800 */
[----:B------:R-:W-:-:S05]  /*20f10*/  SHF.R.S32.HI R48, RZ, 0x1f, R48 ;  /* 0x0000001fff307819 */ /* 0x000fca0000011430 */
[----:B------:R0:W-:Y:S02]  /*20f20*/  STL [R1+0x564], R48 ;  /* 0x0005643001007387 */ /* 0x0001e40000100800 */
[----:B0-----:R-:W-:-:S05]  /*20f30*/  SHF.R.S32.HI R48, RZ, 0x1f, R47 ;  /* 0x0000001fff307819 */ /* 0x001fca000001142f */
[----:B------:R-:W-:Y:S01]  /*20f40*/  STL [R1+0x56c], R48 ;  /* 0x00056c3001007387 */ /* 0x000fe20000100800 */
[----:B--2---:R-:W-:Y:S02]  /*20f50*/  SHF.R.S32.HI R47, RZ, 0x1f, R45 ;  /* 0x0000001fff2f7819 */ /* 0x004fe4000001142d */
        /* <DEDUP_REMOVED lines=21> */
[----:B------:R-:W2:Y:S04]  /*210b0*/  LDL R34, [R1+0x5c0] ;  /* 0x0005c00001227983 */ /* 0x000ea80000100800 */
[----:B------:R0:W-:Y:S04]  /*210c0*/  STL [R1+0x5d0], R28 ;  /* 0x0005d01c01007387 */ /* 0x0001e80000100800 */
[----:B------:R-:W-:Y:S01]  /*210d0*/  STL [R1+0x5d8], R29 ;  /* 0x0005d81d01007387 */ /* 0x000fe20000100800 */
[----:B0-----:R-:W-:Y:S02]  /*210e0*/  SHF.R.S32.HI R28, RZ, 0x1f, R27 ;  /* 0x0000001fff1c7819 */ /* 0x001fe4000001141b */
[----:B------:R-:W-:-:S03]  /*210f0*/  SHF.R.S32.HI R27, RZ, 0x1f, R26 ;  /* 0x0000001fff1b7819 */ /* 0x000fc6000001141a */
[----:B------:R-:W-:Y:S01]  /*21100*/  STL [R1+0x5e0], R28 ;  /* 0x0005e01c01007387 */ /* 0x000fe20000100800 */
[----:B---3--:R-:W-:-:S03]  /*21110*/  SHF.R.S32.HI R26, RZ, 0x1f, R24 ;  /* 0x0000001fff1a7819 */ /* 0x008fc60000011418 */
[----:B------:R-:W-:Y:S01]  /*21120*/  STL [R1+0x5ec], R27 ;  /* 0x0005ec1b01007387 */ /* 0x000fe20000100800 */
[----:B------:R-:W-:-:S03]  /*21130*/  SHF.R.S32.HI R22, RZ, 0x1f, R22 ;  /* 0x0000001fff167819 */ /* 0x000fc60000011416 */
[----:B------:R-:W-:Y:S01]  /*21140*/  STL [R1+0x5f4], R26 ;  /* 0x0005f41a01007387 */ /* 0x000fe20000100800 */
[----:B------:R-:W-:-:S03]  /*21150*/  SHF.R.S32.HI R24, RZ, 0x1f, R32 ;  /* 0x0000001fff187819 */ /* 0x000fc60000011420 */
[----:B------:R-:W3:Y:S04]  /*21160*/  LDL R32, [R1+0x5c4] ;  /* 0x0005c40001207983 */ /* 0x000ee80000100800 */
[----:B------:R0:W-:Y:S04]  /*21170*/  STL [R1+0x5fc], R22 ;  /* 0x0005fc1601007387 */ /* 0x0001e80000100800 */
[----:B------:R-:W-:Y:S01]  /*21180*/  STL [R1+0x604], R24 ;  /* 0x0006041801007387 */ /* 0x000fe20000100800 */
[----:B0-----:R-:W-:Y:S02]  /*21190*/  SHF.R.S32.HI R22, RZ, 0x1f, R20 ;  /* 0x0000001fff167819 */ /* 0x001fe40000011414 */
[----:B----4-:R-:W-:-:S02]  /*211a0*/  SHF.R.S32.HI R20, RZ, 0x1f, R44 ;  /* 0x0000001fff147819 */ /* 0x010fc4000001142c */
[----:B------:R-:W4:Y:S04]  /*211b0*/  LDL R44, [R1+0x5cc] ;  /* 0x0005cc00012c7983 */ /* 0x000f280000100800 */
[----:B------:R0:W-:Y:S04]  /*211c0*/  STL [R1+0x610], R22 ;  /* 0x0006101601007387 */ /* 0x0001e80000100800 */
[----:B------:R1:W-:Y:S01]  /*211d0*/  STL [R1+0x618], R20 ;  /* 0x0006181401007387 */ /* 0x0003e20000100800 */
[----:B0-----:R-:W-:Y:S02]  /*211e0*/  SHF.R.S32.HI R22, RZ, 0x1f, R13 ;  /* 0x0000001fff167819 */ /* 0x001fe4000001140d */
[----:B-1----:R-:W-:-:S03]  /*211f0*/  SHF.R.S32.HI R20, RZ, 0x1f, R12 ;  /* 0x0000001fff147819 */ /* 0x002fc6000001140c */
[----:B------:R-:W-:Y:S04]  /*21200*/  STL [R1+0x620], R22 ;  /* 0x0006201601007387 */ /* 0x000fe80000100800 */
[----:B------:R-:W-:Y:S01]  /*21210*/  STL [R1+0x628], R20 ;  /* 0x0006281401007387 */ /* 0x000fe20000100800 */
[----:B-----5:R-:W-:Y:S02]  /*21220*/  SHF.R.S32.HI R12, RZ, 0x1f, R46 ;  /* 0x0000001fff0c7819 */ /* 0x020fe4000001142e */
[----:B------:R-:W-:Y:S02]  /*21230*/  SHF.R.S32.HI R13, RZ, 0x1f, R0 ;  /* 0x0000001fff0d7819 */ /* 0x000fe40000011400 */
[----:B------:R-:W5:Y:S04]  /*21240*/  LDL R0, [R1+0x5d4] ;  /* 0x0005d40001007983 */ /* 0x000f680000100800 */
[----:B------:R0:W-:Y:S04]  /*21250*/  STL [R1+0x634], R13 ;  /* 0x0006340d01007387 */ /* 0x0001e80000100800 */
[----:B------:R1:W-:Y:S04]  /*21260*/  STL [R1+0x63c], R12 ;  /* 0x00063c0c01007387 */ /* 0x0003e80000100800 */
[----:B------:R-:W5:Y:S01]  /*21270*/  LDL R48, [R1+0x5dc] ;  /* 0x0005dc0001307983 */ /* 0x000f620000100800 */
[----:B0-----:R-:W-:-:S05]  /*21280*/  SHF.R.S32.HI R13, RZ, 0x1f, R40 ;  /* 0x0000001fff0d7819 */ /* 0x001fca0000011428 */
[----:B------:R0:W-:Y:S04]  /*21290*/  STL [R1+0x644], R13 ;  /* 0x0006440d01007387 */ /* 0x0001e80000100800 */
[----:B------:R-:W5:Y:S01]  /*212a0*/  LDL R47, [R1+0x5e4] ;  /* 0x0005e400012f7983 */ /* 0x000f620000100800 */
[----:B-1----:R-:W-:-:S05]  /*212b0*/  SHF.R.S32.HI R12, RZ, 0x1f, R36 ;  /* 0x0000001fff0c7819 */ /* 0x002fca0000011424 */
        /* <DEDUP_REMOVED lines=10> */
[----:B0-----:R-:W5:Y:S04]  /*21360*/  LDL R13, [R1+0x62c] ;  /* 0x00062c00010d7983 */ /* 0x001f680000100800 */
[----:B-1----:R-:W5:Y:S04]  /*21370*/  LDL R12, [R1+0x630] ;  /* 0x00063000010c7983 */ /* 0x002f680000100800 */
[----:B------:R-:W5:Y:S04]  /*21380*/  LDL R28, [R1+0x638] ;  /* 0x00063800011c7983 */ /* 0x000f680000100800 */
[----:B------:R-:W5:Y:S04]  /*21390*/  LDL R46, [R1+0x640] ;  /* 0x00064000012e7983 */ /* 0x000f680000100800 */
[----:B------:R-:W5:Y:S01]  /*213a0*/  LDL R40, [R1+0x648] ;  /* 0x0006480001287983 */ /* 0x000f620000100800 */
[----:B--2---:R-:W-:-:S05]  /*213b0*/  SHF.R.S32.HI R20, RZ, 0x1f, R34 ;  /* 0x0000001fff147819 */ /* 0x004fca0000011422 */
[----:B------:R0:W-:Y:S04]  /*213c0*/  STL [R1+0x658], R20 ;  /* 0x0006581401007387 */ /* 0x0001e80000100800 */
[----:B------:R-:W2:Y:S04]  /*213d0*/  LDL R36, [R1+0x650] ;  /* 0x0006500001247983 */ /* 0x000ea80000100800 */
[----:B------:R-:W2:Y:S04]  /*213e0*/  LDL R34, [R1+0x654] ;  /* 0x0006540001227983 */ /* 0x000ea80000100800 */
[----:B0-----:R-:W2:Y:S04]  /*213f0*/  LDL R20, [R1+0x65c] ;  /* 0x00065c0001147983 */ /* 0x001ea80000100800 */
[----:B------:R-:W2:Y:S01]  /*21400*/  LDL R29, [R1+0x66c] ;  /* 0x00066c00011d7983 */ /* 0x000ea20000100800 */
[----:B---3--:R-:W-:-:S03]  /*21410*/  SHF.R.S32.HI R22, RZ, 0x1f, R32 ;  /* 0x0000001fff167819 */ /* 0x008fc60000011420 */
[----:B------:R-:W3:Y:S04]  /*21420*/  LDL R32, [R1+0x664] ;  /* 0x0006640001207983 */ /* 0x000ee80000100800 */
[----:B------:R4:W-:Y:S04]  /*21430*/  STL [R1+0x660], R22 ;  /* 0x0006601601007387 */ /* 0x0009e80000100800 */
[----:B------:R-:W3:Y:S01]  /*21440*/  LDL R27, [R1+0x678] ;  /* 0x00067800011b7983 */ /* 0x000ee20000100800 */
[----:B----4-:R-:W-:-:S03]  /*21450*/  SHF.R.S32.HI R22, RZ, 0x1f, R44 ;  /* 0x0000001fff167819 */ /* 0x010fc6000001142c */
[----:B------:R-:W4:Y:S04]  /*21460*/  LDL R44, [R1+0x674] ;  /* 0x00067400012c7983 */ /* 0x000f280000100800 */
[----:B------:R0:W-:Y:S04]  /*21470*/  STL [R1+0x668], R22 ;  /* 0x0006681601007387 */ /* 0x0001e80000100800 */
[----:B------:R-:W4:Y:S04]  /*21480*/  LDL R26, [R1+0x680] ;  /* 0x00068000011a7983 */ /* 0x000f280000100800 */
[----:B------:R-:W4:Y:S04]  /*21490*/  LDL R24, [R1+0x690] ;  /* 0x0006900001187983 */ /* 0x000f280000100800 */
[----:B0-----:R-:W4:Y:S01]  /*214a0*/  LDL R22, [R1+0x688] ;  /* 0x0006880001167983 */ /* 0x001f220000100800 */
[----:B-----5:R-:W-:-:S05]  /*214b0*/  SHF.R.S32.HI R0, RZ, 0x1f, R0 ;  /* 0x0000001fff007819 */ /* 0x020fca0000011400 */
[----:B------:R0:W-:Y:S01]  /*214c0*/  STL [R1+0x670], R0 ;  /* 0x0006700001007387 */ /* 0x0001e20000100800 */
[----:B------:R-:W-:-:S03]  /*214d0*/  SHF.R.S32.HI R48, RZ, 0x1f, R48 ;  /* 0x0000001fff307819 */ /* 0x000fc60000011430 */
[----:B0-----:R-:W5:Y:S04]  /*214e0*/  LDL R0, [R1+0x698] ;  /* 0x0006980001007983 */ /* 0x001f680000100800 */
[----:B------:R0:W-:Y:S01]  /*214f0*/  STL [R1+0x67c], R48 ;  /* 0x00067c3001007387 */ /* 0x0001e20000100800 */
[----:B------:R-:W-:-:S03]  /*21500*/  SHF.R.S32.HI R47, RZ, 0x1f, R47 ;  /* 0x0000001fff2f7819 */ /* 0x000fc6000001142f */
[----:B0-----:R-:W5:Y:S04]  /*21510*/  LDL.LU R48, [R1+0x57d8] ;  /* 0x0057d80001307983 */ /* 0x001f680000300800 */
[----:B------:R0:W-:Y:S01]  /*21520*/  STL [R1+0x684], R47 ;  /* 0x0006842f01007387 */ /* 0x0001e20000100800 */
[----:B------:R-:W-:Y:S02]  /*21530*/  SHF.R.S32.HI R45, RZ, 0x1f, R45 ;  /* 0x0000001fff2d7819 */ /* 0x000fe4000001142d */
[----:B------:R-:W-:Y:S01]  /*21540*/  SHF.R.S32.HI R43, RZ, 0x1f, R43 ;  /* 0x0000001fff2b7819 */ /* 0x000fe2000001142b */
[----:B0-----:R-:W5:Y:S01]  /*21550*/  LDL.LU R47, [R1+0x57d4] ;  /* 0x0057d400012f7983 */ /* 0x001f620000300800 */
[----:B------:R-:W-:-:S03]  /*21560*/  SHF.R.S32.HI R42, RZ, 0x1f, R42 ;  /* 0x0000001fff2a7819 */ /* 0x000fc6000001142a */
        /* <DEDUP_REMOVED lines=8> */
[----:B0-----:R-:W5:Y:S04]  /*215f0*/  LDL.LU R43, [R1+0x57cc] ;  /* 0x0057cc00012b7983 */ /* 0x001f680000300800 */
[----:B------:R0:W-:Y:S01]  /*21600*/  STL [R1+0x69c], R42 ;  /* 0x00069c2a01007387 */ /* 0x0001e20000100800 */
[----:B------:R-:W-:-:S03]  /*21610*/  SHF.R.S32.HI R30, RZ, 0x1f, R30 ;  /* 0x0000001fff1e7819 */ /* 0x000fc6000001141e */
        /* <DEDUP_REMOVED lines=16> */
[----:B------:R0:W-:Y:S04]  /*21720*/  STL [R1+0x6cc], R30 ;  /* 0x0006cc1e01007387 */ /* 0x0001e80000100800 */
[----:B0-----:R-:W5:Y:S04]  /*21730*/  LDL.LU R30, [R1+0x57b0] ;  /* 0x0057b000011e7983 */ /* 0x001f680000300800 */
[----:B------:R0:W-:Y:S04]  /*21740*/  STL [R1+0x6d0], R13 ;  /* 0x0006d00d01007387 */ /* 0x0001e80000100800 */
[----:B0-----:R-:W5:Y:S04]  /*21750*/  LDL.LU R13, [R1+0x57ac] ;  /* 0x0057ac00010d7983 */ /* 0x001f680000300800 */
[----:B------:R0:W-:Y:S04]  /*21760*/  STL [R1+0x6d4], R12 ;  /* 0x0006d40c01007387 */ /* 0x0001e80000100800 */
[----:B0-----:R-:W5:Y:S04]  /*21770*/  LDL.LU R12, [R1+0x57a8] ;  /* 0x0057a800010c7983 */ /* 0x001f680000300800 */
[----:B------:R0:W-:Y:S04]  /*21780*/  STL [R1+0x6d8], R28 ;  /* 0x0006d81c01007387 */ /* 0x0001e80000100800 */
[----:B0-----:R-:W5:Y:S04]  /*21790*/  LDL.LU R28, [R1+0xb8] ;  /* 0x0000b800011c7983 */ /* 0x001f680000300800 */
[----:B------:R0:W-:Y:S01]  /*217a0*/  STL [R1+0x6dc], R46 ;  /* 0x0006dc2e01007387 */ /* 0x0001e20000100800 */
[----:B--2---:R-:W-:-:S03]  /*217b0*/  SHF.R.S32.HI R36, RZ, 0x1f, R36 ;  /* 0x0000001fff247819 */ /* 0x004fc60000011424 */
[----:B0-----:R-:W2:Y:S01]  /*217c0*/  LDL.LU R46, [R1+0x57a4] ;  /* 0x0057a400012e7983 */ /* 0x001ea20000300800 */
[----:B------:R-:W-:-:S03]  /*217d0*/  SHF.R.S32.HI R34, RZ, 0x1f, R34 ;  /* 0x0000001fff227819 */ /* 0x000fc60000011422 */
[----:B------:R0:W-:Y:S01]  /*217e0*/  STL [R1+0x6e0], R40 ;  /* 0x0006e02801007387 */ /* 0x0001e20000100800 */
[----:B------:R-:W-:Y:S02]  /*217f0*/  SHF.R.S32.HI R20, RZ, 0x1f, R20 ;  /* 0x0000001fff147819 */ /* 0x000fe40000011414 */
[----:B------:R-:W-:Y:S01]  /*21800*/  SHF.R.S32.HI R29, RZ, 0x1f, R29 ;  /* 0x0000001fff1d7819 */ /* 0x000fe2000001141d */
[----:B0-----:R-:W2:Y:S04]  /*21810*/  LDL.LU R40, [R1+0x57a0] ;  /* 0x0057a00001287983 */ /* 0x001ea80000300800 */
[----:B------:R0:W-:Y:S01]  /*21820*/  STL [R1+0x6e4], R36 ;  /* 0x0006e42401007387 */ /* 0x0001e20000100800 */
[----:B---3--:R-:W-:-:S03]  /*21830*/  SHF.R.S32.HI R32, RZ, 0x1f, R32 ;  /* 0x0000001fff207819 */ /* 0x008fc60000011420 */
[----:B0-----:R-:W3:Y:S04]  /*21840*/  LDL.LU R36, [R1+0x579c] ;  /* 0x00579c0001247983 */ /* 0x001ee80000300800 */
[----:B------:R0:W-:Y:S04]  /*21850*/  STL [R1+0x6e8], R34 ;  /* 0x0006e82201007387 */ /* 0x0001e80000100800 */
[----:B0-----:R-:W2:Y:S01]  /*21860*/  LDL.LU R34, [R1+0x5798] ;  /* 0x0057980001227983 */ /* 0x001ea20000300800 */
[----:B----4-:R-:W-:-:S03]  /*21870*/  SHF.R.S32.HI R44, RZ, 0x1f, R44 ;  /* 0x0000001fff2c7819 */ /* 0x010fc6000001142c */
[----:B------:R0:W-:Y:S04]  /*21880*/  STL [R1+0x6ec], R20 ;  /* 0x0006ec1401007387 */ /* 0x0001e80000100800 */
[----:B0-----:R-:W4:Y:S04]  /*21890*/  LDL.LU R20, [R1+0xc0] ;  /* 0x0000c00001147983 */ /* 0x001f280000300800 */
[----:B------:R0:W-:Y:S04]  /*218a0*/  STL [R1+0x6f4], R32 ;  /* 0x0006f42001007387 */ /* 0x0001e80000100800 */
[----:B0-----:R-:W2:Y:S04]  /*218b0*/  LDL.LU R32, [R1+0x5794] ;  /* 0x0057940001207983 */ /* 0x001ea80000300800 */
[----:B------:R0:W-:Y:S04]  /*218c0*/  STL [R1+0x6f8], R29 ;  /* 0x0006f81d01007387 */ /* 0x0001e80000100800 */
[----:B0-----:R-:W3:Y:S04]  /*218d0*/  LDL.LU R29, [R1+0xb4] ;  /* 0x0000b400011d7983 */ /* 0x001ee80000300800 */
[----:B------:R0:W-:Y:S04]  /*218e0*/  STL [R1+0x6fc], R44 ;  /* 0x0006fc2c01007387 */ /* 0x0001e80000100800 */
[----:B0-----:R-:W3:Y:S01]  /*218f0*/  LDL.LU R44, [R1+0x5790] ;  /* 0x00579000012c7983 */ /* 0x001ee20000300800 */
[----:B------:R-:W-:-:S05]  /*21900*/  SHF.R.S32.HI R27, RZ, 0x1f, R27 ;  /* 0x0000001fff1b7819 */ /* 0x000fca000001141b */
[----:B------:R0:W-:Y:S01]  /*21910*/  STL [R1+0x700], R27 ;  /* 0x0007001b01007387 */ /* 0x0001e20000100800 */
[----:B------:R-:W-:Y:S02]  /*21920*/  SHF.R.S32.HI R24, RZ, 0x1f, R24 ;  /* 0x0000001fff187819 */ /* 0x000fe40000011418 */
[----:B-----5:R-:W-:Y:S02]  /*21930*/  SHF.R.S32.HI R0, RZ, 0x1f, R0 ;  /* 0x0000001fff007819 */ /* 0x020fe40000011400 */
[----:B0-----:R-:W-:Y:S02]  /*21940*/  SHF.R.S32.HI R27, RZ, 0x1f, R26 ;  /* 0x0000001fff1b7819 */ /* 0x001fe4000001141a */
[----:B------:R-:W-:Y:S02]  /*21950*/  SHF.R.S32.HI R26, RZ, 0x1f, R22 ;  /* 0x0000001fff1a7819 */ /* 0x000fe40000011416 */
[----:B------:R-:W5:Y:S04]  /*21960*/  LDL.LU R22, [R1+0xbc] ;  /* 0x0000bc0001167983 */ /* 0x000f680000300800 */
[----:B------:R-:W-:Y:S04]  /*21970*/  STL [R1+0x704], R27 ;  /* 0x0007041b01007387 */ /* 0x000fe80000100800 */
[----:B------:R0:W-:Y:S04]  /*21980*/  STL [R1+0x708], R26 ;  /* 0x0007081a01007387 */ /* 0x0001e80000100800 */
[----:B0-----:R-:W4:Y:S04]  /*21990*/  LDL.LU R26, [R1+0xb0] ;  /* 0x0000b000011a7983 */ /* 0x001f280000300800 */
[----:B------:R-:W-:Y:S04]  /*219a0*/  STL [R1+0x70c], R24 ;  /* 0x00070c1801007387 */ /* 0x000fe80000100800 */
[----:B------:R2:W-:Y:S02]  /*219b0*/  STL [R1+0x710], R0 ;  /* 0x0007100001007387 */ /* 0x0005e40000100800 */
[----:B--2---:R-:W-:-:S02]  /*219c0*/  SHF.R.S32.HI R0, RZ, 0x1f, R32 ;  /* 0x0000001fff007819 */ /* 0x004fc40000011420 */
[----:B---3--:R-:W-:Y:S02]  /*219d0*/  SHF.R.S32.HI R24, RZ, 0x1f, R44 ;  /* 0x0000001fff187819 */ /* 0x008fe4000001142c */
[----:B------:R-:W2:Y:S04]  /*219e0*/  LDL.LU R44, [R1+0x578c] ;  /* 0x00578c00012c7983 */ /* 0x000ea80000300800 */
[----:B------:R-:W3:Y:S04]  /*219f0*/  LDL.LU R32, [R1+0x5788] ;  /* 0x0057880001207983 */ /* 0x000ee80000300800 */
[----:B------:R0:W-:Y:S02]  /*21a00*/  STL [R1+0x714], R24 ;  /* 0x0007141801007387 */ /* 0x0001e40000100800 */
[----:B0-----:R-:W-:-:S02]  /*21a10*/  SHF.R.S32.HI R24, RZ, 0x1f, R34 ;  /* 0x0000001fff187819 */ /* 0x001fc40000011422 */
[----:B------:R-:W2:Y:S04]  /*21a20*/  LDL.LU R34, [R1+0x5784] ;  /* 0x0057840001227983 */ /* 0x000ea80000300800 */
[----:B------:R0:W-:Y:S02]  /*21a30*/  STL [R1+0x718], R0 ;  /* 0x0007180001007387 */ /* 0x0001e40000100800 */
[----:B0-----:R-:W-:Y:S02]  /*21a40*/  SHF.R.S32.HI R0, RZ, 0x1f, R36 ;  /* 0x0000001fff007819 */ /* 0x001fe40000011424 */
[----:B------:R-:W4:Y:S04]  /*21a50*/  LDL.LU R36, [R1+0x5780] ;  /* 0x0057800001247983 */ /* 0x000f280000300800 */
[----:B------:R0:W-:Y:S02]  /*21a60*/  STL [R1+0x71c], R24 ;  /* 0x00071c1801007387 */ /* 0x0001e40000100800 */
[----:B0-----:R-:W-:-:S02]  /*21a70*/  SHF.R.S32.HI R24, RZ, 0x1f, R40 ;  /* 0x0000001fff187819 */ /* 0x001fc40000011428 */
[----:B------:R-:W5:Y:S04]  /*21a80*/  LDL.LU R40, [R1+0x577c] ;  /* 0x00577c0001287983 */ /* 0x000f680000300800 */
[----:B------:R0:W-:Y:S02]  /*21a90*/  STL [R1+0x720], R0 ;  /* 0x0007200001007387 */ /* 0x0001e40000100800 */
[----:B0-----:R-:W-:Y:S02]  /*21aa0*/  SHF.R.S32.HI R0, RZ, 0x1f, R46 ;  /* 0x0000001fff007819 */ /* 0x001fe4000001142e */
[----:B------:R-:W5:Y:S04]  /*21ab0*/  LDL.LU R46, [R1+0x5778] ;  /* 0x00577800012e7983 */ /* 0x000f680000300800 */
[----:B------:R3:W-:Y:S02]  /*21ac0*/  STL [R1+0x724], R24 ;  /* 0x0007241801007387 */ /* 0x0007e40000100800 */
[----:B---3--:R-:W-:-:S05]  /*21ad0*/  IADD3 R24, P4, PT, R12, R32, RZ ;  /* 0x000000200c187210 */ /* 0x008fca0007f9e0ff */
[----:B------:R0:W-:Y:S04]  /*21ae0*/  STL [R1+0x4c80], R24 ;  /* 0x004c801801007387 */ /* 0x0001e80000100800 */
[----:B0-----:R-:W3:Y:S01]  /*21af0*/  LDL.LU R24, [R1+0xac] ;  /* 0x0000ac0001187983 */ /* 0x001ee20000300800 */
[----:B--2---:R-:W-:-:S05]  /*21b00*/  IADD3 R27, P6, PT, R12, R34, RZ ;  /* 0x000000220c1b7210 */ /* 0x004fca0007fde0ff */
[----:B------:R4:W-:Y:S02]  /*21b10*/  STL [R1+0x4c84], R27 ;  /* 0x004c841b01007387 */ /* 0x0009e40000100800 */
[----:B----4-:R-:W-:-:S05]  /*21b20*/  IADD3 R27, P3, PT, R12, R36, RZ ;  /* 0x000000240c1b7210 */ /* 0x010fca0007f7e0ff */
[----:B------:R5:W-:Y:S02]  /*21b30*/  STL [R1+0x4c88], R27 ;  /* 0x004c881b01007387 */ /* 0x000be40000100800 */
[----:B-----5:R-:W-:Y:S02]  /*21b40*/  IADD3 R27, P2, PT, R12, R40, RZ ;  /* 0x000000280c1b7210 */ /* 0x020fe40007f5e0ff */
[----:B------:R-:W2:Y:S04]  /*21b50*/  LDL.LU R12, [R1+0x5774] ;  /* 0x00577400010c7983 */ /* 0x000ea80000300800 */
[----:B------:R0:W-:Y:S02]  /*21b60*/  STL [R1+0x4c70], R27 ;  /* 0x004c701b01007387 */ /* 0x0001e40000100800 */
[----:B0-----:R-:W-:-:S05]  /*21b70*/  IADD3 R27, P1, PT, R13, R32, RZ ;  /* 0x000000200d1b7210 */ /* 0x001fca0007f3e0ff */
[----:B------:R0:W-:Y:S02]  /*21b80*/  STL [R1+0x4c74], R27 ;  /* 0x004c741b01007387 */ /* 0x0001e40000100800 */
[----:B0-----:R-:W-:-:S05]  /*21b90*/  IADD3 R27, P0, PT, R13, R34, RZ ;  /* 0x000000220d1b7210 */ /* 0x001fca0007f1e0ff */
[----:B------:R0:W-:Y:S02]  /*21ba0*/  STL [R1+0x4c78], R27 ;  /* 0x004c781b01007387 */ /* 0x0001e40000100800 */
[----:B0-----:R-:W-:-:S05]  /*21bb0*/  IMAD.X R27, R28, 0x1, R44, P4 ;  /* 0x000000011c1b7824 */ /* 0x001fca00020e062c */
[----:B------:R0:W-:Y:S02]  /*21bc0*/  STL [R1+0x4c68], R27 ;  /* 0x004c681b01007387 */ /* 0x0001e40000100800 */
[C---:B0-----:R-:W-:Y:S02]  /*21bd0*/  IADD3 R27, P5, PT, R13.reuse, R36, RZ ;  /* 0x000000240d1b7210 */ /* 0x041fe40007fbe0ff */
[----:B------:R-:W-:-:S03]  /*21be0*/  IADD3 R13, P4, PT, R13, R40, RZ ;  /* 0x000000280d0d7210 */ /* 0x000fc60007f9e0ff */
[----:B------:R0:W-:Y:S02]  /*21bf0*/  STL [R1+0x4c7c], R27 ;  /* 0x004c7c1b01007387 */ /* 0x0001e40000100800 */
[----:B0-----:R-:W-:-:S05]  /*21c00*/  IMAD.X R27, R28, 0x1, R46, P6 ;  /* 0x000000011c1b7824 */ /* 0x001fca00030e062e */
[----:B------:R0:W-:Y:S04]  /*21c10*/  STL [R1+0x4c6c], R27 ;  /* 0x004c6c1b01007387 */ /* 0x0001e80000100800 */
[----:B0-----:R-:W4:Y:S04]  /*21c20*/  LDL.LU R27, [R1+0xa8] ;  /* 0x0000a800011b7983 */ /* 0x001f280000300800 */
[----:B------:R2:W-:Y:S02]  /*21c30*/  STL [R1+0x4c60], R13 ;  /* 0x004c600d01007387 */ /* 0x0005e40000100800 */
[----:B--2---:R-:W-:-:S05]  /*21c40*/  IMAD.X R13, R28, 0x1, R12, P3 ;  /* 0x000000011c0d7824 */ /* 0x004fca00018e060c */
[----:B------:R0:W-:Y:S02]  /*21c50*/  STL [R1+0x4c5c], R13 ;  /* 0x004c5c0d01007387 */ /* 0x0001e40000100800 */
[----:B0-----:R-:W-:-:S05]  /*21c60*/  IADD3 R13, P3, PT, R20, R32, RZ ;  /* 0x00000020140d7210 */ /* 0x001fca0007f7e0ff */
[----:B------:R0:W-:Y:S04]  /*21c70*/  STL [R1+0x4c64], R13 ;  /* 0x004c640d01007387 */ /* 0x0001e80000100800 */
[----:B0-----:R-:W2:Y:S02]  /*21c80*/  LDL.LU R13, [R1+0x5770] ;  /* 0x00577000010d7983 */ /* 0x001ea40000300800 */
[----:B--2---:R-:W-:-:S05]  /*21c90*/  IMAD.X R28, R28, 0x1, R13, P2 ;  /* 0x000000011c1c7824 */ /* 0x004fca00010e060d */
[----:B------:R0:W-:Y:S02]  /*21ca0*/  STL [R1+0x4c48], R28 ;  /* 0x004c481c01007387 */ /* 0x0001e40000100800 */
[----:B0-----:R-:W-:-:S05]  /*21cb0*/  IADD3 R28, P2, PT, R20, R34, RZ ;  /* 0x00000022141c7210 */ /* 0x001fca0007f5e0ff */
[----:B------:R0:W-:Y:S02]  /*21cc0*/  STL [R1+0x4c54], R28 ;  /* 0x004c541c01007387 */ /* 0x0001e40000100800 */
[----:B0-----:R-:W-:-:S05]  /*21cd0*/  IMAD.X R28, R29, 0x1, R44, P1 ;  /* 0x000000011d1c7824 */ /* 0x001fca00008e062c */
[----:B------:R0:W-:Y:S02]  /*21ce0*/  STL [R1+0x4c4c], R28 ;  /* 0x004c4c1c01007387 */ /* 0x0001e40000100800 */
[----:B0-----:R-:W-:-:S05]  /*21cf0*/  IADD3 R28, P1, PT, R20, R36, RZ ;  /* 0x00000024141c7210 */ /* 0x001fca0007f3e0ff */
[----:B------:R0:W-:Y:S02]  /*21d00*/  STL [R1+0x4c58], R28 ;  /* 0x004c581c01007387 */ /* 0x0001e40000100800 */
[----:B0-----:R-:W-:Y:S01]  /*21d10*/  IMAD.X R28, R29, 0x1, R46, P0 ;  /* 0x000000011d1c7824 */ /* 0x001fe200000e062e */
[----:B------:R-:W-:-:S04]  /*21d20*/  IADD3 R20, P0, PT, R20, R40, RZ ;  /* 0x0000002814147210 */ /* 0x000fc80007f1e0ff */
[----:B------:R0:W-:Y:S04]  /*21d30*/  STL [R1+0x4c50], R28 ;  /* 0x004c501c01007387 */ /* 0x0001e80000100800 */
[----:B0-----:R-:W2:Y:S04]  /*21d40*/  LDL.LU R28, [R1+0x576c] ;  /* 0x00576c00011c7983 */ /* 0x001ea80000300800 */
[----:B------:R0:W-:Y:S02]  /*21d50*/  STL [R1+0x4c40], R20 ;  /* 0x004c401401007387 */ /* 0x0001e40000100800 */
[----:B0-----:R-:W-:-:S05]  /*21d60*/  IMAD.X R20, R29, 0x1, R12, P5 ;  /* 0x000000011d147824 */ /* 0x001fca00028e060c */
[----:B------:R0:W-:Y:S02]  /*21d70*/  STL [R1+0x4c3c], R20 ;  /* 0x004c3c1401007387 */ /* 0x0001e40000100800 */
[----:B0-----:R-:W-:-:S05]  /*21d80*/  IADD3 R20, P5, PT, R22, R32, RZ ;  /* 0x0000002016147210 */ /* 0x001fca0007fbe0ff */
[----:B------:R0:W-:Y:S04]  /*21d90*/  STL [R1+0x4c44], R20 ;  /* 0x004c441401007387 */ /* 0x0001e80000100800 */
[----:B0-----:R-:W5:Y:S01]  /*21da0*/  LDL.LU R20, [R1+0x5768] ;  /* 0x0057680001147983 */ /* 0x001f620000300800 */
[----:B------:R-:W-:-:S05]  /*21db0*/  IMAD.X R29, R29, 0x1, R13, P4 ;  /* 0x000000011d1d7824 */ /* 0x000fca00020e060d */
        /* <DEDUP_REMOVED lines=14> */
[----:B-----5:R-:W-:-:S05]  /*21ea0*/  IADD3 R22, P1, PT, R20, R32, RZ ;  /* 0x0000002014167210 */ /* 0x020fca0007f3e0ff */
[----:B------:R0:W-:Y:S04]  /*21eb0*/  STL [R1+0x4c24], R22 ;  /* 0x004c241601007387 */ /* 0x0001e80000100800 */
[----:B0-----:R-:W5:Y:S01]  /*21ec0*/  LDL.LU R22, [R1+0x5764] ;  /* 0x0057640001167983 */ /* 0x001f620000300800 */
[----:B------:R-:W-:-:S05]  /*21ed0*/  IMAD.X R26, R26, 0x1, R13, P0 ;  /* 0x000000011a1a7824 */ /* 0x000fca00000e060d */
[----:B------:R0:W-:Y:S02]  /*21ee0*/  STL [R1+0x4c08], R26 ;  /* 0x004c081a01007387 */ /* 0x0001e40000100800 */
[----:B0-----:R-:W-:-:S05]  /*21ef0*/  IADD3 R26, P0, PT, R20, R34, RZ ;  /* 0x00000022141a7210 */ /* 0x001fca0007f1e0ff */
[----:B------:R3:W-:Y:S02]  /*21f00*/  STL [R1+0x4c14], R26 ;  /* 0x004c141a01007387 */ /* 0x0007e40000100800 */
[----:B---3--:R-:W-:-:S05]  /*21f10*/  IMAD.X R26, R24, 0x1, R44, P5 ;  /* 0x00000001181a7824 */ /* 0x008fca00028e062c */
[----:B------:R0:W-:Y:S02]  /*21f20*/  STL [R1+0x4c0c], R26 ;  /* 0x004c0c1a01007387 */ /* 0x0001e40000100800 */
[----:B0-----:R-:W-:-:S05]  /*21f30*/  IADD3 R26, P5, PT, R20, R36, RZ ;  /* 0x00000024141a7210 */ /* 0x001fca0007fbe0ff */
[----:B------:R0:W-:Y:S02]  /*21f40*/  STL [R1+0x4c18], R26 ;  /* 0x004c181a01007387 */ /* 0x0001e40000100800 */
[----:B0-----:R-:W-:-:S05]  /*21f50*/  IMAD.X R26, R24, 0x1, R46, P4 ;  /* 0x00000001181a7824 */ /* 0x001fca00020e062e */
[----:B------:R0:W-:Y:S02]  /*21f60*/  STL [R1+0x4c10], R26 ;  /* 0x004c101a01007387 */ /* 0x0001e40000100800 */
[----:B0-----:R-:W-:Y:S02]  /*21f70*/  IADD3 R26, P4, PT, R20, R40, RZ ;  /* 0x00000028141a7210 */ /* 0x001fe40007f9e0ff */
[----:B------:R-:W3:Y:S04]  /*21f80*/  LDL.LU R20, [R1+0xa4] ;  /* 0x0000a40001147983 */ /* 0x000ee80000300800 */
[----:B------:R0:W-:Y:S02]  /*21f90*/  STL [R1+0x4c00], R26 ;  /* 0x004c001a01007387 */ /* 0x0001e40000100800 */
[----:B0-----:R-:W-:-:S02]  /*21fa0*/  IMAD.X R26, R24, 0x1, R12, P3 ;  /* 0x00000001181a7824 */ /* 0x001fc400018e060c */
[----:B------:R-:W-:-:S03]  /*21fb0*/  IMAD.X R24, R24, 0x1, R13, P2 ;  /* 0x0000000118187824 */ /* 0x000fc600010e060d */
[----:B------:R5:W-:Y:S02]  /*21fc0*/  STL [R1+0x4bfc], R26 ;  /* 0x004bfc1a01007387 */ /* 0x000be40000100800 */
[----:B-----5:R-:W-:-:S05]  /*21fd0*/  IADD3 R26, P3, PT, R22, R32, RZ ;  /* 0x00000020161a7210 */ /* 0x020fca0007f7e0ff */
[----:B------:R0:W-:Y:S04]  /*21fe0*/  STL [R1+0x4c04], R26 ;  /* 0x004c041a01007387 */ /* 0x0001e80000100800 */
[----:B0-----:R-:W5:Y:S04]  /*21ff0*/  LDL.LU R26, [R1+0x5760] ;  /* 0x00576000011a7983 */ /* 0x001f680000300800 */
[----:B------:R0:W-:Y:S02]  /*22000*/  STL [R1+0x4be8], R24 ;  /* 0x004be81801007387 */ /* 0x0001e40000100800 */
[----:B0-----:R-:W-:-:S05]  /*22010*/  IADD3 R24, P2, PT, R22, R34, RZ ;  /* 0x0000002216187210 */ /* 0x001fca0007f5e0ff */
[----:B------:R4:W-:Y:S02]  /*22020*/  STL [R1+0x4bf4], R24 ;  /* 0x004bf41801007387 */ /* 0x0009e40000100800 */
[----:B----4-:R-:W-:-:S05]  /*22030*/  IMAD.X R24, R27, 0x1, R44, P1 ;  /* 0x000000011b187824 */ /* 0x010fca00008e062c */
[----:B------:R0:W-:Y:S02]  /*22040*/  STL [R1+0x4bec], R24 ;  /* 0x004bec1801007387 */ /* 0x0001e40000100800 */
[----:B0-----:R-:W-:-:S05]  /*22050*/  IADD3 R24, P1, PT, R22, R36, RZ ;  /* 0x0000002416187210 */ /* 0x001fca0007f3e0ff */
[----:B------:R0:W-:Y:S02]  /*22060*/  STL [R1+0x4bf8], R24 ;  /* 0x004bf81801007387 */ /* 0x0001e40000100800 */
[----:B0-----:R-:W-:-:S05]  /*22070*/  IMAD.X R24, R27, 0x1, R46, P0 ;  /* 0x000000011b187824 */ /* 0x001fca00000e062e */
[----:B------:R0:W-:Y:S04]  /*22080*/  STL [R1+0x4bf0], R24 ;  /* 0x004bf01801007387 */ /* 0x0001e80000100800 */
[----:B0-----:R-:W4:Y:S01]  /*22090*/  LDL.LU R24, [R1+0x575c] ;  /* 0x00575c0001187983 */ /* 0x001f220000300800 */
[----:B------:R-:W-:-:S05]  /*220a0*/  IADD3 R22, P0, PT, R22, R40, RZ ;  /* 0x0000002816167210 */ /* 0x000fca0007f1e0ff */
[----:B------:R0:W-:Y:S02]  /*220b0*/  STL [R1+0x4be0], R22 ;  /* 0x004be01601007387 */ /* 0x0001e40000100800 */
[----:B0-----:R-:W-:-:S05]  /*220c0*/  IMAD.X R22, R27, 0x1, R12, P5 ;  /* 0x000000011b167824 */ /* 0x001fca00028e060c */
[----:B------:R4:W-:Y:S01]  /*220d0*/  STL [R1+0x4bdc], R22 ;  /* 0x004bdc1601007387 */ /* 0x0009e20000100800 */
[----:B------:R-:W-:Y:S01]  /*220e0*/  IMAD.X R27, R27, 0x1, R13, P4 ;  /* 0x000000011b1b7824 */ /* 0x000fe200020e060d */
[----:B----4-:R-:W-:-:S05]  /*220f0*/  IADD3 R22, P5, PT, R24, R32, RZ ;  /* 0x0000002018167210 */ /* 0x010fca0007fbe0ff */
[----:B------:R0:W-:Y:S04]  /*22100*/  STL [R1+0x4be4], R22 ;  /* 0x004be41601007387 */ /* 0x0001e80000100800 */
[----:B------:R3:W-:Y:S01]  /*22110*/  STL [R1+0x4bc8], R27 ;  /* 0x004bc81b01007387 */ /* 0x0007e20000100800 */
[----:B0-----:R-:W-:Y:S01]  /*22120*/  IADD3 R22, P4, PT, R24, R34, RZ ;  /* 0x0000002218167210 */ /* 0x001fe20007f9e0ff */
[----:B---3--:R-:W-:-:S04]  /*22130*/  IMAD.X R27, R20, 0x1, R44, P3 ;  /* 0x00000001141b7824 */ /* 0x008fc800018e062c */
[----:B------:R0:W-:Y:S04]  /*22140*/  STL [R1+0x4bd4], R22 ;  /* 0x004bd41601007387 */ /* 0x0001e80000100800 */
[----:B------:R1:W-:Y:S01]  /*22150*/  STL [R1+0x4bcc], R27 ;  /* 0x004bcc1b01007387 */ /* 0x0003e20000100800 */
[----:B0-----:R-:W-:Y:S01]  /*22160*/  IADD3 R22, P3, PT, R24, R36, RZ ;  /* 0x0000002418167210 */ /* 0x001fe20007f7e0ff */
[----:B-1----:R-:W-:-:S04]  /*22170*/  IMAD.X R27, R20, 0x1, R46, P2 ;  /* 0x00000001141b7824 */ /* 0x002fc800010e062e */
[----:B------:R0:W-:Y:S02]  /*22180*/  STL [R1+0x4bd8], R22 ;  /* 0x004bd81601007387 */ /* 0x0001e40000100800 */
[----:B0-----:R-:W-:Y:S02]  /*22190*/  IADD3 R22, P2, PT, R24, R40, RZ ;  /* 0x0000002818167210 */ /* 0x001fe40007f5e0ff */
[----:B------:R-:W3:Y:S04]  /*221a0*/  LDL.LU R24, [R1+0x98] ;  /* 0x0000980001187983 */ /* 0x000ee80000300800 */
[----:B------:R0:W-:Y:S04]  /*221b0*/  STL [R1+0x4bd0], R27 ;  /* 0x004bd01b01007387 */ /* 0x0001e80000100800 */
[----:B------:R1:W-:Y:S01]  /*221c0*/  STL [R1+0x4bc0], R22 ;  /* 0x004bc01601007387 */ /* 0x0003e20000100800 */
[----:B0-----:R-:W-:-:S03]  /*221d0*/  IMAD.X R27, R20, 0x1, R12, P1 ;  /* 0x00000001141b7824 */ /* 0x001fc600008e060c */
[----:B-1----:R-:W4:Y:S01]  /*221e0*/  LDL.LU R22, [R1+0x94] ;  /* 0x0000940001167983 */ /* 0x002f220000300800 */
        /* <DEDUP_REMOVED lines=8> */
[----:B--2---:R-:W-:-:S05]  /*22270*/  IMAD.X R20, R29, 0x1, R44, P5 ;  /* 0x000000011d147824 */ /* 0x004fca00028e062c */
[----:B------:R0:W-:Y:S02]  /*22280*/  STL [R1+0x4bac], R20 ;  /* 0x004bac1401007387 */ /* 0x0001e40000100800 */
[----:B0-----:R-:W-:-:S05]  /*22290*/  IADD3 R20, P5, PT, R26, R36, RZ ;  /* 0x000000241a147210 */ /* 0x001fca0007fbe0ff */
[----:B------:R0:W-:Y:S02]  /*222a0*/  STL [R1+0x4bb8], R20 ;  /* 0x004bb81401007387 */ /* 0x0001e40000100800 */
[----:B0-----:R-:W-:-:S05]  /*222b0*/  IMAD.X R20, R29, 0x1, R46, P4 ;  /* 0x000000011d147824 */ /* 0x001fca00020e062e */
[----:B------:R0:W-:Y:S02]  /*222c0*/  STL [R1+0x4bb0], R20 ;  /* 0x004bb01401007387 */ /* 0x0001e40000100800 */
[----:B0-----:R-:W-:Y:S02]  /*222d0*/  IADD3 R20, P4, PT, R26, R40, RZ ;  /* 0x000000281a147210 */ /* 0x001fe40007f9e0ff */
[----:B------:R-:W2:Y:S04]  /*222e0*/  LDL.LU R26, [R1+0x9c] ;  /* 0x00009c00011a7983 */ /* 0x000ea80000300800 */
[----:B------:R0:W-:Y:S02]  /*222f0*/  STL [R1+0x4ba0], R20 ;  /* 0x004ba01401007387 */ /* 0x0001e40000100800 */
[----:B0-----:R-:W-:-:S05]  /*22300*/  IMAD.X R20, R29, 0x1, R12, P3 ;  /* 0x000000011d147824 */ /* 0x001fca00018e060c */
[----:B------:R5:W-:Y:S01]  /*22310*/  STL [R1+0x4b9c], R20 ;  /* 0x004b9c1401007387 */ /* 0x000be20000100800 */
[----:B------:R-:W-:Y:S01]  /*22320*/  IMAD.X R29, R29, 0x1, R13, P2 ;  /* 0x000000011d1d7824 */ /* 0x000fe200010e060d */
[----:B-----5:R-:W-:-:S05]  /*22330*/  IADD3 R20, P3, PT, R27, R32, RZ ;  /* 0x000000201b147210 */ /* 0x020fca0007f7e0ff */
[----:B------:R0:W-:Y:S04]  /*22340*/  STL [R1+0x4ba4], R20 ;  /* 0x004ba41401007387 */ /* 0x0001e80000100800 */
[----:B------:R2:W-:Y:S01]  /*22350*/  STL [R1+0x4b88], R29 ;  /* 0x004b881d01007387 */ /* 0x0005e20000100800 */
[----:B0-----:R-:W-:-:S05]  /*22360*/  IADD3 R20, P2, PT, R27, R34, RZ ;  /* 0x000000221b147210 */ /* 0x001fca0007f5e0ff */
[----:B------:R0:W-:Y:S01]  /*22370*/  STL [R1+0x4b94], R20 ;  /* 0x004b941401007387 */ /* 0x0001e20000100800 */
[----:B--2---:R-:W-:Y:S01]  /*22380*/  IMAD.X R29, R26, 0x1, R44, P1 ;  /* 0x000000011a1d7824 */ /* 0x004fe200008e062c */
[----:B0-----:R-:W-:-:S04]  /*22390*/  IADD3 R20, P1, PT, R27, R36, RZ ;  /* 0x000000241b147210 */ /* 0x001fc80007f3e0ff */
[----:B------:R0:W-:Y:S04]  /*223a0*/  STL [R1+0x4b8c], R29 ;  /* 0x004b8c1d01007387 */ /* 0x0001e80000100800 */
[----:B------:R1:W-:Y:S01]  /*223b0*/  STL [R1+0x4b98], R20 ;  /* 0x004b981401007387 */ /* 0x0003e20000100800 */
[C---:B0-----:R-:W-:Y:S01]  /*223c0*/  IMAD.X R29, R26.reuse, 0x1, R46, P0 ;  /* 0x000000011a1d7824 */ /* 0x041fe200000e062e */
[----:B-1----:R-:W-:Y:S02]  /*223d0*/  IADD3 R20, P0, PT, R27, R40, RZ ;  /* 0x000000281b147210 */ /* 0x002fe40007f1e0ff */
[----:B------:R-:W2:Y:S04]  /*223e0*/  LDL.LU R27, [R1+0x90] ;  /* 0x00009000011b7983 */ /* 0x000ea80000300800 */
[----:B------:R0:W-:Y:S04]  /*223f0*/  STL [R1+0x4b90], R29 ;  /* 0x004b901d01007387 */ /* 0x0001e80000100800 */
[----:B------:R1:W-:Y:S01]  /*22400*/  STL [R1+0x4b80], R20 ;  /* 0x004b801401007387 */ /* 0x0003e20000100800 */
[----:B0-----:R-:W-:-:S03]  /*22410*/  IMAD.X R29, R26, 0x1, R12, P5 ;  /* 0x000000011a1d7824 */ /* 0x001fc600028e060c */
[----:B-1----:R-:W5:Y:S04]  /*22420*/  LDL.LU R20, [R1+0x8c] ;  /* 0x00008c0001147983 */ /* 0x002f680000300800 */
[----:B------:R0:W-:Y:S02]  /*22430*/  STL [R1+0x4b7c], R29 ;  /* 0x004b7c1d01007387 */ /* 0x0001e40000100800 */
[----:B0-----:R-:W-:-:S05]  /*22440*/  IADD3 R29, P5, PT, R28, R32, RZ ;  /* 0x000000201c1d7210 */ /* 0x001fca0007fbe0ff */
[----:B------:R0:W-:Y:S04]  /*22450*/  STL [R1+0x4b84], R29 ;  /* 0x004b841d01007387 */ /* 0x0001e80000100800 */
[----:B0-----:R-:W2:Y:S01]  /*22460*/  LDL.LU R29, [R1+0x5754] ;  /* 0x00575400011d7983 */ /* 0x001ea20000300800 */
        /* <DEDUP_REMOVED lines=10> */
[----:B0-----:R-:W-:Y:S01]  /*22510*/  IADD3 R26, P2, PT, R28, R40, RZ ;  /* 0x000000281c1a7210 */ /* 0x001fe20007f5e0ff */
[----:B------:R-:W-:-:S04]  /*22520*/  IMAD.X R28, R24, 0x1, R12, P1 ;  /* 0x00000001181c7824 */ /* 0x000fc800008e060c */
[----:B------:R0:W-:Y:S01]  /*22530*/  STL [R1+0x4b60], R26 ;  /* 0x004b601a01007387 */ /* 0x0001e20000100800 */
[----:B------:R-:W-:-:S03]  /*22540*/  IMAD.X R24, R24, 0x1, R13, P0 ;  /* 0x0000000118187824 */ /* 0x000fc600000e060d */
[----:B0-----:R-:W3:Y:S04]  /*22550*/  LDL.LU R26, [R1+0x88] ;  /* 0x00008800011a7983 */ /* 0x001ee80000300800 */
[----:B------:R2:W-:Y:S02]  /*22560*/  STL [R1+0x4b5c], R28 ;  /* 0x004b5c1c01007387 */ /* 0x0005e40000100800 */
[----:B--2---:R-:W-:-:S05]  /*22570*/  IADD3 R28, P1, PT, R29, R32, RZ ;  /* 0x000000201d1c7210 */ /* 0x004fca0007f3e0ff */
[----:B------:R0:W-:Y:S04]  /*22580*/  STL [R1+0x4b64], R28 ;  /* 0x004b641c01007387 */ /* 0x0001e80000100800 */
[----:B------:R4:W-:Y:S01]  /*22590*/  STL [R1+0x4b48], R24 ;  /* 0x004b481801007387 */ /* 0x0009e20000100800 */
[----:B0-----:R-:W-:Y:S01]  /*225a0*/  IADD3 R28, P0, PT, R29, R34, RZ ;  /* 0x000000221d1c7210 */ /* 0x001fe20007f1e0ff */
[----:B----4-:R-:W-:-:S04]  /*225b0*/  IMAD.X R24, R22, 0x1, R44, P5 ;  /* 0x0000000116187824 */ /* 0x010fc800028e062c */
[----:B------:R0:W-:Y:S04]  /*225c0*/  STL [R1+0x4b54], R28 ;  /* 0x004b541c01007387 */ /* 0x0001e80000100800 */
[----:B------:R1:W-:Y:S01]  /*225d0*/  STL [R1+0x4b4c], R24 ;  /* 0x004b4c1801007387 */ /* 0x0003e20000100800 */
[----:B0-----:R-:W-:Y:S01]  /*225e0*/  IADD3 R28, P5, PT, R29, R36, RZ ;  /* 0x000000241d1c7210 */ /* 0x001fe20007fbe0ff */
[----:B-1----:R-:W-:-:S04]  /*225f0*/  IMAD.X R24, R22, 0x1, R46, P4 ;  /* 0x0000000116187824 */ /* 0x002fc800020e062e */
[----:B------:R-:W-:Y:S04]  /*22600*/  STL [R1+0x4b58], R28 ;  /* 0x004b581c01007387 */ /* 0x000fe80000100800 */
[----:B------:R0:W-:Y:S04]  /*22610*/  STL [R1+0x4b50], R24 ;  /* 0x004b501801007387 */ /* 0x0001e80000100800 */
[----:B0-----:R-:W2:Y:S01]  /*22620*/  LDL.LU R24, [R1+0x84] ;  /* 0x0000840001187983 */ /* 0x001ea20000300800 */
[----:B------:R-:W-:Y:S01]  /*22630*/  IADD3 R28, P4, PT, R29, R40, RZ ;  /* 0x000000281d1c7210 */ /* 0x000fe20007f9e0ff */
[----:B------:R-:W-:-:S04]  /*22640*/  IMAD.X R29, R22, 0x1, R12, P3 ;  /* 0x00000001161d7824 */ /* 0x000fc800018e060c */
[----:B------:R0:W-:Y:S04]  /*22650*/  STL [R1+0x4b40], R28 ;  /* 0x004b401c01007387 */ /* 0x0001e80000100800 */
[----:B------:R1:W-:Y:S01]  /*22660*/  STL [R1+0x4b3c], R29 ;  /* 0x004b3c1d01007387 */ /* 0x0003e20000100800 */
[----:B0-----:R-:W-:Y:S01]  /*22670*/  IADD3 R28, P3, PT, R30, R32, RZ ;  /* 0x000000201e1c7210 */ /* 0x001fe20007f7e0ff */
[----:B-1----:R-:W-:Y:S01]  /*22680*/  IMAD.X R29, R22, 0x1, R13, P2 ;  /* 0x00000001161d7824 */ /* 0x002fe200010e060d */
[----:B------:R-:W-:-:S03]  /*22690*/  IADD3 R22, P2, PT, R30, R34, RZ ;  /* 0x000000221e167210 */ /* 0x000fc60007f5e0ff */
[----:B------:R0:W-:Y:S04]  /*226a0*/  STL [R1+0x4b44], R28 ;  /* 0x004b441c01007387 */ /* 0x0001e80000100800 */
[----:B------:R1:W-:Y:S04]  /*226b0*/  STL [R1+0x4b28], R29 ;  /* 0x004b281d01007387 */ /* 0x0003e80000100800 */
[----:B------:R4:W-:Y:S01]  /*226c0*/  STL [R1+0x4b34], R22 ;  /* 0x004b341601007387 */ /* 0x0009e20000100800 */
[----:B0-----:R-:W-:Y:S01]  /*226d0*/  IMAD.X R28, R27, 0x1, R44, P1 ;  /* 0x000000011b1c7824 */ /* 0x001fe200008e062c */
[----:B-1----:R-:W-:-:S04]  /*226e0*/  IADD3 R29, P1, PT, R30, R36, RZ ;  /* 0x000000241e1d7210 */ /* 0x002fc80007f3e0ff */
[----:B------:R0:W-:Y:S01]  /*226f0*/  STL [R1+0x4b2c], R28 ;  /* 0x004b2c1c01007387 */ /* 0x0001e20000100800 */
[----:B----4-:R-:W-:-:S03]  /*22700*/  IMAD.X R22, R27, 0x1, R46, P0 ;  /* 0x000000011b167824 */ /* 0x010fc600000e062e */
[----:B------:R1:W-:Y:S04]  /*22710*/  STL [R1+0x4b38], R29 ;  /* 0x004b381d01007387 */ /* 0x0003e80000100800 */
[----:B------:R4:W-:Y:S01]  /*22720*/  STL [R1+0x4b30], R22 ;  /* 0x004b301601007387 */ /* 0x0009e20000100800 */
[----:B0-----:R-:W-:Y:S01]  /*22730*/  IADD3 R28, P0, PT, R30, R40, RZ ;  /* 0x000000281e1c7210 */ /* 0x001fe20007f1e0ff */
[----:B-1----:R-:W-:Y:S02]  /*22740*/  IMAD.X R29, R27, 0x1, R12, P5 ;  /* 0x000000011b1d7824 */ /* 0x002fe400028e060c */
[----:B----4-:R-:W4:Y:S04]  /*22750*/  LDL.LU R22, [R1+0x80] ;  /* 0x0000800001167983 */ /* 0x010f280000300800 */
        /* <DEDUP_REMOVED lines=8> */
[----:B-----5:R-:W-:Y:S01]  /*227e0*/  IMAD.X R28, R20, 0x1, R44, P3 ;  /* 0x00000001141c7824 */ /* 0x020fe200018e062c */
[----:B0-----:R-:W-:-:S04]  /*227f0*/  IADD3 R29, P3, PT, R31, R36, RZ ;  /* 0x000000241f1d7210 */ /* 0x001fc80007f7e0ff */
[----:B------:R0:W-:Y:S01]  /*22800*/  STL [R1+0x4b0c], R28 ;  /* 0x004b0c1c01007387 */ /* 0x0001e20000100800 */
[----:B-1----:R-:W-:-:S03]  /*22810*/  IMAD.X R27, R20, 0x1, R46, P2 ;  /* 0x00000001141b7824 */ /* 0x002fc600010e062e */
[----:B------:R1:W-:Y:S04]  /*22820*/  STL [R1+0x4b18], R29 ;  /* 0x004b181d01007387 */ /* 0x0003e80000100800 */
[----:B------:R5:W-:Y:S01]  /*22830*/  STL [R1+0x4b10], R27 ;  /* 0x004b101b01007387 */ /* 0x000be20000100800 */
[----:B0-----:R-:W-:Y:S01]  /*22840*/  IADD3 R28, P2, PT, R31, R40, RZ ;  /* 0x000000281f1c7210 */ /* 0x001fe20007f5e0ff */
[C---:B-1----:R-:W-:Y:S02]  /*22850*/  IMAD.X R29, R20.reuse, 0x1, R12, P1 ;  /* 0x00000001141d7824 */ /* 0x042fe400008e060c */
[----:B-----5:R-:W5:Y:S04]  /*22860*/  LDL.LU R27, [R1+0x7c] ;  /* 0x00007c00011b7983 */ /* 0x020f680000300800 */
[----:B------:R0:W-:Y:S04]  /*22870*/  STL [R1+0x4b00], R28 ;  /* 0x004b001c01007387 */ /* 0x0001e80000100800 */
[----:B------:R1:W-:Y:S01]  /*22880*/  STL [R1+0x4afc], R29 ;  /* 0x004afc1d01007387 */ /* 0x0003e20000100800 */
[C---:B0-----:R-:W-:Y:S01]  /*22890*/  IADD3 R28, P1, PT, R33.reuse, R32, RZ ;  /* 0x00000020211c7210 */ /* 0x041fe20007f3e0ff */
[----:B-1----:R-:W-:Y:S01]  /*228a0*/  IMAD.X R29, R20, 0x1, R13, P0 ;  /* 0x00000001141d7824 */ /* 0x002fe200000e060d */
[----:B------:R-:W-:-:S03]  /*228b0*/  IADD3 R20, P0, PT, R33, R34, RZ ;  /* 0x0000002221147210 */ /* 0x000fc60007f1e0ff */
[----:B------:R3:W-:Y:S04]  /*228c0*/  STL [R1+0x4b04], R28 ;  /* 0x004b041c01007387 */ /* 0x0007e80000100800 */
[----:B------:R0:W-:Y:S04]  /*228d0*/  STL [R1+0x4ae8], R29 ;  /* 0x004ae81d01007387 */ /* 0x0001e80000100800 */
[----:B------:R1:W-:Y:S01]  /*228e0*/  STL [R1+0x4af4], R20 ;  /* 0x004af41401007387 */ /* 0x0003e20000100800 */
[----:B---3--:R-:W-:Y:S01]  /*228f0*/  IMAD.X R28, R26, 0x1, R44, P5 ;  /* 0x000000011a1c7824 */ /* 0x008fe200028e062c */
[----:B0-----:R-:W-:-:S04]  /*22900*/  IADD3 R29, P5, PT, R33, R36, RZ ;  /* 0x00000024211d7210 */ /* 0x001fc80007fbe0ff */
[----:B------:R0:W-:Y:S01]  /*22910*/  STL [R1+0x4aec], R28 ;  /* 0x004aec1c01007387 */ /* 0x0001e20000100800 */
[----:B-1----:R-:W-:-:S03]  /*22920*/  IMAD.X R20, R26, 0x1, R46, P4 ;  /* 0x000000011a147824 */ /* 0x002fc600020e062e */
[----:B------:R1:W-:Y:S04]  /*22930*/  STL [R1+0x4af8], R29 ;  /* 0x004af81d01007387 */ /* 0x0003e80000100800 */
[----:B------:R3:W-:Y:S01]  /*22940*/  STL [R1+0x4af0], R20 ;  /* 0x004af01401007387 */ /* 0x0007e20000100800 */
[----:B0-----:R-:W-:Y:S01]  /*22950*/  IADD3 R28, P4, PT, R33, R40, RZ ;  /* 0x00000028211c7210 */ /* 0x001fe20007f9e0ff */
[C---:B-1----:R-:W-:Y:S02]  /*22960*/  IMAD.X R29, R26.reuse, 0x1, R12, P3 ;  /* 0x000000011a1d7824 */ /* 0x042fe400018e060c */
[----:B---3--:R-:W3:Y:S04]  /*22970*/  LDL.LU R20, [R1+0x78] ;  /* 0x0000780001147983 */ /* 0x008ee80000300800 */
        /* <DEDUP_REMOVED lines=8> */
[C---:B--2---:R-:W-:Y:S01]  /*22a00*/  IMAD.X R28, R24.reuse, 0x1, R44, P1 ;  /* 0x00000001181c7824 */ /* 0x044fe200008e062c */
[----:B0-----:R-:W-:Y:S01]  /*22a10*/  IADD3 R29, P1, PT, R35, R36, RZ ;  /* 0x00000024231d7210 */ /* 0x001fe20007f3e0ff */
[----:B-1----:R-:W-:-:S03]  /*22a20*/  IMAD.X R26, R24, 0x1, R46, P0 ;  /* 0x00000001181a7824 */ /* 0x002fc600000e062e */
[----:B------:R-:W-:Y:S04]  /*22a30*/  STL [R1+0x4acc], R28 ;  /* 0x004acc1c01007387 */ /* 0x000fe80000100800 */
[----:B------:R-:W-:Y:S04]  /*22a40*/  STL [R1+0x4ad8], R29 ;  /* 0x004ad81d01007387 */ /* 0x000fe80000100800 */
[----:B------:R0:W-:Y:S04]  /*22a50*/  STL [R1+0x4ad0], R26 ;  /* 0x004ad01a01007387 */ /* 0x0001e80000100800 */
[----:B0-----:R-:W2:Y:S01]  /*22a60*/  LDL.LU R26, [R1+0x74] ;  /* 0x00007400011a7983 */ /* 0x001ea20000300800 */
[----:B------:R-:W-:Y:S01]  /*22a70*/  IADD3 R28, P0, PT, R35, R40, RZ ;  /* 0x00000028231c7210 */ /* 0x000fe20007f1e0ff */
[----:B------:R-:W-:-:S04]  /*22a80*/  IMAD.X R29, R24, 0x1, R12, P5 ;  /* 0x00000001181d7824 */ /* 0x000fc800028e060c */
        /* <DEDUP_REMOVED lines=8> */
[----:B----4-:R-:W-:Y:S01]  /*22b10*/  IMAD.X R28, R22, 0x1, R44, P3 ;  /* 0x00000001161c7824 */ /* 0x010fe200018e062c */
[----:B0-----:R-:W-:-:S04]  /*22b20*/  IADD3 R29, P3, PT, R37, R36, RZ ;  /* 0x00000024251d7210 */ /* 0x001fc80007f7e0ff */
[----:B------:R0:W-:Y:S01]  /*22b30*/  STL [R1+0x4aac], R28 ;  /* 0x004aac1c01007387 */ /* 0x0001e20000100800 */
[----:B-1----:R-:W-:-:S03]  /*22b40*/  IMAD.X R24, R22, 0x1, R46, P2 ;  /* 0x0000000116187824 */ /* 0x002fc600010e062e */
[----:B------:R1:W-:Y:S04]  /*22b50*/  STL [R1+0x4ab8], R29 ;  /* 0x004ab81d01007387 */ /* 0x0003e80000100800 */
[----:B------:R4:W-:Y:S01]  /*22b60*/  STL [R1+0x4ab0], R24 ;  /* 0x004ab01801007387 */ /* 0x0009e20000100800 */
[----:B0-----:R-:W-:Y:S01]  /*22b70*/  IADD3 R28, P2, PT, R37, R40, RZ ;  /* 0x00000028251c7210 */ /* 0x001fe20007f5e0ff */
[C---:B-1----:R-:W-:Y:S02]  /*22b80*/  IMAD.X R29, R22.reuse, 0x1, R12, P1 ;  /* 0x00000001161d7824 */ /* 0x042fe400008e060c */
[----:B----4-:R-:W4:Y:S04]  /*22b90*/  LDL.LU R24, [R1+0x70] ;  /* 0x0000700001187983 */ /* 0x010f280000300800 */
        /* <DEDUP_REMOVED lines=83> */
[----:B-1----:R-:W-:Y:S02]  /*230d0*/  IMAD.X R29, R22, 0x1, R12, P5 ;  /* 0x00000001161d7824 */ /* 0x002fe400028e060c */
[----:B-----5:R-:W5:Y:S04]  /*230e0*/  LDL.LU R24, [R1+0x5c] ;  /* 0x00005c0001187983 */ /* 0x020f680000300800 */
        /* <DEDUP_REMOVED lines=15> */
[----:B-1----:R-:W-:Y:S02]  /*231e0*/  IMAD.X R29, R27, 0x1, R12, P1 ;  /* 0x000000011b1d7824 */ /* 0x002fe400008e060c */
[----:B---3--:R-:W3:Y:S04]  /*231f0*/  LDL.LU R22, [R1+0x58] ;  /* 0x0000580001167983 */ /* 0x008ee80000300800 */
        /* <DEDUP_REMOVED lines=27> */
[----:B------:R-:W-:Y:S01]  /*233b0*/  STL [R1+0x49ac], R28 ;  /* 0x0049ac1c01007387 */ /* 0x000fe20000100800 */
[C---:B-1----:R-:W-:Y:S01]  /*233c0*/  IMAD.X R20, R26.reuse, 0x1, R46, P0 ;  /* 0x000000011a147824 */ /* 0x042fe200000e062e */
[----:B------:R-:W-:Y:S02]  /*233d0*/  IADD3 R17, P0, PT, R17, R40, RZ ;  /* 0x0000002811117210 */ /* 0x000fe40007f1e0ff */
[----:B------:R0:W-:Y:S04]  /*233e0*/  STL [R1+0x49b8], R15 ;  /* 0x0049b80f01007387 */ /* 0x0001e80000100800 */
[----:B------:R1:W-:Y:S01]  /*233f0*/  STL [R1+0x49b0], R20 ;  /* 0x0049b01401007387 */ /* 0x0003e20000100800 */
[----:B0-----:R-:W-:-:S03]  /*23400*/  IMAD.X R15, R26, 0x1, R12, P5 ;  /* 0x000000011a0f7824 */ /* 0x001fc600028e060c */
[----:B-1----:R-:W4:Y:S04]  /*23410*/  LDL.LU R20, [R1+0x50] ;  /* 0x0000500001147983 */ /* 0x002f280000300800 */
        /* <DEDUP_REMOVED lines=33> */
[----:B---3--:R-:W3:Y:S01]  /*23630*/  LDL.LU R24, [R1+0x48] ;  /* 0x0000480001187983 */ /* 0x008ee20000300800 */
[----:B------:R-:W-:-:S03]  /*23640*/  IADD3 R25, P3, PT, R11, R32, RZ ;  /* 0x000000200b197210 */ /* 0x000fc60007f7e0ff */
[----:B------:R-:W-:Y:S04]  /*23650*/  STL [R1+0x4960], R17 ;  /* 0x0049601101007387 */ /* 0x000fe80000100800 */
[----:B------:R0:W-:Y:S04]  /*23660*/  STL [R1+0x495c], R15 ;  /* 0x00495c0f01007387 */ /* 0x0001e80000100800 */
[----:B------:R-:W-:Y:S01]  /*23670*/  STL [R1+0x4964], R25 ;  /* 0x0049641901007387 */ /* 0x000fe20000100800 */
[----:B0-----:R-:W-:Y:S01]  /*23680*/  IMAD.X R15, R22, 0x1, R13, P2 ;  /* 0x00000001160f7824 */ /* 0x001fe200010e060d */
[----:B------:R-:W-:-:S04]  /*23690*/  IADD3 R17, P2, PT, R11, R34, RZ ;  /* 0x000000220b117210 */ /* 0x000fc80007f5e0ff */
[----:B------:R0:W-:Y:S04]  /*236a0*/  STL [R1+0x4948], R15 ;  /* 0x0049480f01007387 */ /* 0x0001e80000100800 */
[----:B------:R1:W-:Y:S01]  /*236b0*/  STL [R1+0x4954], R17 ;  /* 0x0049541101007387 */ /* 0x0003e20000100800 */
[----:B--2---:R-:W-:Y:S01]  /*236c0*/  IMAD.X R22, R27, 0x1, R44, P1 ;  /* 0x000000011b167824 */ /* 0x004fe200008e062c */
[----:B0-----:R-:W-:Y:S01]  /*236d0*/  IADD3 R15, P1, PT, R11, R36, RZ ;  /* 0x000000240b0f7210 */ /* 0x001fe20007f3e0ff */
[----:B-1----:R-:W-:-:S03]  /*236e0*/  IMAD.X R17, R27, 0x1, R46, P0 ;  /* 0x000000011b117824 */ /* 0x002fc600000e062e */
[----:B------:R0:W-:Y:S04]  /*236f0*/  STL [R1+0x494c], R22 ;  /* 0x00494c1601007387 */ /* 0x0001e80000100800 */
[----:B------:R1:W-:Y:S04]  /*23700*/  STL [R1+0x4958], R15 ;  /* 0x0049580f01007387 */ /* 0x0003e80000100800 */
[----:B------:R2:W-:Y:S04]  /*23710*/  STL [R1+0x4950], R17 ;  /* 0x0049501101007387 */ /* 0x0005e80000100800 */
[----:B0-----:R-:W3:Y:S01]  /*23720*/  LDL.LU R22, [R1+0x44] ;  /* 0x0000440001167983 */ /* 0x001ee20000300800 */
[----:B------:R-:W-:Y:S01]  /*23730*/  IADD3 R11, P0, PT, R11, R40, RZ ;  /* 0x000000280b0b7210 */ /* 0x000fe20007f1e0ff */
[----:B-1----:R-:W-:-:S04]  /*23740*/  IMAD.X R15, R27, 0x1, R12, P5 ;  /* 0x000000011b0f7824 */ /* 0x002fc800028e060c */
[----:B------:R0:W-:Y:S01]  /*23750*/  STL [R1+0x4940], R11 ;  /* 0x0049400b01007387 */ /* 0x0001e20000100800 */
[----:B--2---:R-:W-:-:S03]  /*23760*/  IMAD.X R17, R27, 0x1, R13, P4 ;  /* 0x000000011b117824 */ /* 0x004fc600020e060d */
[----:B------:R1:W-:Y:S01]  /*23770*/  STL [R1+0x493c], R15 ;  /* 0x00493c0f01007387 */ /* 0x0003e20000100800 */
[C---:B0-----:R-:W-:Y:S02]  /*23780*/  IADD3 R11, P5, PT, R4.reuse, R32, RZ ;  /* 0x00000020040b7210 */ /* 0x041fe40007fbe0ff */
[----:B-1----:R-:W-:-:S03]  /*23790*/  IADD3 R15, P4, PT, R4, R34, RZ ;  /* 0x00000022040f7210 */ /* 0x002fc60007f9e0ff */
[----:B------:R4:W-:Y:S04]  /*237a0*/  STL [R1+0x4944], R11 ;  /* 0x0049440b01007387 */ /* 0x0009e80000100800 */
[----:B------:R0:W-:Y:S04]  /*237b0*/  STL [R1+0x4928], R17 ;  /* 0x0049281101007387 */ /* 0x0001e80000100800 */
[----:B------:R1:W-:Y:S01]  /*237c0*/  STL [R1+0x4934], R15 ;  /* 0x0049340f01007387 */ /* 0x0003e20000100800 */
[----:B----4-:R-:W-:Y:S01]  /*237d0*/  IMAD.X R11, R20, 0x1, R44, P3 ;  /* 0x00000001140b7824 */ /* 0x010fe200018e062c */
[----:B0-----:R-:W-:Y:S01]  /*237e0*/  IADD3 R17, P3, PT, R4, R36, RZ ;  /* 0x0000002404117210 */ /* 0x001fe20007f7e0ff */
[----:B-1----:R-:W-:-:S03]  /*237f0*/  IMAD.X R15, R20, 0x1, R46, P2 ;  /* 0x00000001140f7824 */ /* 0x002fc600010e062e */
[----:B------:R0:W-:Y:S04]  /*23800*/  STL [R1+0x492c], R11 ;  /* 0x00492c0b01007387 */ /* 0x0001e80000100800 */
[----:B------:R-:W-:Y:S04]  /*23810*/  STL [R1+0x4938], R17 ;  /* 0x0049381101007387 */ /* 0x000fe80000100800 */
[----:B------:R1:W-:Y:S01]  /*23820*/  STL [R1+0x4930], R15 ;  /* 0x0049300f01007387 */ /* 0x0003e20000100800 */
[----:B0-----:R-:W-:Y:S01]  /*23830*/  IADD3 R11, P2, PT, R4, R40, RZ ;  /* 0x00000028040b7210 */ /* 0x001fe20007f5e0ff */
[----:B------:R-:W-:-:S02]  /*23840*/  IMAD.X R4, R20, 0x1, R12, P1 ;  /* 0x0000000114047824 */ /* 0x000fc400008e060c */
[----:B------:R-:W2:Y:S04]  /*23850*/  LDL.LU R27, [R1+0x40] ;  /* 0x00004000011b7983 */ /* 0x000ea80000300800 */
[----:B------:R-:W-:Y:S01]  /*23860*/  STL [R1+0x4920], R11 ;  /* 0x0049200b01007387 */ /* 0x000fe20000100800 */
[----:B-1----:R-:W-:-:S03]  /*23870*/  IADD3 R15, P1, PT, R10, R32, RZ ;  /* 0x000000200a0f7210 */ /* 0x002fc60007f3e0ff */
[----:B------:R0:W-:Y:S04]  /*23880*/  STL [R1+0x491c], R4 ;  /* 0x00491c0401007387 */ /* 0x0001e80000100800 */
[----:B------:R5:W-:Y:S01]  /*23890*/  STL [R1+0x4924], R15 ;  /* 0x0049240f01007387 */ /* 0x000be20000100800 */
[----:B0-----:R-:W-:Y:S01]  /*238a0*/  IMAD.X R4, R20, 0x1, R13, P0 ;  /* 0x0000000114047824 */ /* 0x001fe200000e060d */
[----:B------:R-:W-:-:S04]  /*238b0*/  IADD3 R11, P0, PT, R10, R34, RZ ;  /* 0x000000220a0b7210 */ /* 0x000fc80007f1e0ff */
[----:B------:R0:W-:Y:S04]  /*238c0*/  STL [R1+0x4908], R4 ;  /* 0x0049080401007387 */ /* 0x0001e80000100800 */
[----:B------:R1:W-:Y:S01]  /*238d0*/  STL [R1+0x4914], R11 ;  /* 0x0049140b01007387 */ /* 0x0003e20000100800 */
[----:B-----5:R-:W-:Y:S01]  /*238e0*/  IMAD.X R15, R26, 0x1, R44, P5 ;  /* 0x000000011a0f7824 */ /* 0x020fe200028e062c */
[----:B0-----:R-:W-:Y:S01]  /*238f0*/  IADD3 R4, P5, PT, R10, R36, RZ ;  /* 0x000000240a047210 */ /* 0x001fe20007fbe0ff */
[----:B-1----:R-:W-:-:S03]  /*23900*/  IMAD.X R11, R26, 0x1, R46, P4 ;  /* 0x000000011a0b7824 */ /* 0x002fc600020e062e */
[----:B------:R-:W-:Y:S01]  /*23910*/  STL [R1+0x490c], R15 ;  /* 0x00490c0f01007387 */ /* 0x000fe20000100800 */
[----:B------:R-:W-:-:S03]  /*23920*/  IADD3 R10, P4, PT, R10, R40, RZ ;  /* 0x000000280a0a7210 */ /* 0x000fc60007f9e0ff */
[----:B------:R0:W-:Y:S04]  /*23930*/  STL [R1+0x4918], R4 ;  /* 0x0049180401007387 */ /* 0x0001e80000100800 */
[----:B------:R-:W-:Y:S04]  /*23940*/  STL [R1+0x4910], R11 ;  /* 0x0049100b01007387 */ /* 0x000fe80000100800 */
[----:B------:R-:W4:Y:S01]  /*23950*/  LDL.LU R20, [R1+0x3c] ;  /* 0x00003c0001147983 */ /* 0x000f220000300800 */
[----:B0-----:R-:W-:-:S03]  /*23960*/  IMAD.X R4, R26, 0x1, R12, P3 ;  /* 0x000000011a047824 */ /* 0x001fc600018e060c */
        /* <DEDUP_REMOVED lines=9> */
[----:B0-----:R-:W-:Y:S01]  /*23a00*/  IADD3 R4, P1, PT, R14, R36, RZ ;  /* 0x000000240e047210 */ /* 0x001fe20007f3e0ff */
[----:B-1----:R-:W-:-:S03]  /*23a10*/  IMAD.X R11, R24, 0x1, R46, P0 ;  /* 0x00000001180b7824 */ /* 0x002fc600000e062e */
[----:B------:R0:W-:Y:S04]  /*23a20*/  STL [R1+0x48ec], R10 ;  /* 0x0048ec0a01007387 */ /* 0x0001e80000100800 */
[----:B------:R1:W-:Y:S04]  /*23a30*/  STL [R1+0x48f8], R4 ;  /* 0x0048f80401007387 */ /* 0x0003e80000100800 */
[----:B------:R-:W-:Y:S01]  /*23a40*/  STL [R1+0x48f0], R11 ;  /* 0x0048f00b01007387 */ /* 0x000fe20000100800 */
[----:B0-----:R-:W-:-:S03]  /*23a50*/  IADD3 R10, P0, PT, R14, R40, RZ ;  /* 0x000000280e0a7210 */ /* 0x001fc60007f1e0ff */
[----:B------:R-:W3:Y:S01]  /*23a60*/  LDL.LU R26, [R1+0x38] ;  /* 0x00003800011a7983 */ /* 0x000ee20000300800 */
[----:B-1----:R-:W-:-:S03]  /*23a70*/  IMAD.X R4, R24, 0x1, R12, P5 ;  /* 0x0000000118047824 */ /* 0x002fc600028e060c */
        /* <DEDUP_REMOVED lines=9> */
[----:B-1----:R-:W-:Y:S01]  /*23b10*/  IADD3 R4, P3, PT, R16, R36, RZ ;  /* 0x0000002410047210 */ /* 0x002fe20007f7e0ff */
[----:B-----5:R-:W-:-:S03]  /*23b20*/  IMAD.X R11, R22, 0x1, R46, P2 ;  /* 0x00000001160b7824 */ /* 0x020fc600010e062e */
[----:B------:R0:W-:Y:S04]  /*23b30*/  STL [R1+0x48cc], R10 ;  /* 0x0048cc0a01007387 */ /* 0x0001e80000100800 */
[----:B------:R1:W-:Y:S04]  /*23b40*/  STL [R1+0x48d8], R4 ;  /* 0x0048d80401007387 */ /* 0x0003e80000100800 */
[----:B------:R-:W-:Y:S04]  /*23b50*/  STL [R1+0x48d0], R11 ;  /* 0x0048d00b01007387 */ /* 0x000fe80000100800 */
[----:B------:R-:W5:Y:S01]  /*23b60*/  LDL.LU R24, [R1+0x34] ;  /* 0x0000340001187983 */ /* 0x000f620000300800 */
[----:B0-----:R-:W-:Y:S01]  /*23b70*/  IADD3 R10, P2, PT, R16, R40, RZ ;  /* 0x00000028100a7210 */ /* 0x001fe20007f5e0ff */
[----:B-1----:R-:W-:-:S04]  /*23b80*/  IMAD.X R4, R22, 0x1, R12, P1 ;  /* 0x0000000116047824 */ /* 0x002fc800008e060c */
        /* <DEDUP_REMOVED lines=11> */
[----:B------:R0:W-:Y:S04]  /*23c40*/  STL [R1+0x48ac], R10 ;  /* 0x0048ac0a01007387 */ /* 0x0001e80000100800 */
[----:B------:R1:W-:Y:S04]  /*23c50*/  STL [R1+0x48b8], R4 ;  /* 0x0048b80401007387 */ /* 0x0003e80000100800 */
[----:B------:R-:W-:Y:S01]  /*23c60*/  STL [R1+0x48b0], R11 ;  /* 0x0048b00b01007387 */ /* 0x000fe20000100800 */
[----:B0-----:R-:W-:-:S03]  /*23c70*/  IADD3 R10, P4, PT, R18, R40, RZ ;  /* 0x00000028120a7210 */ /* 0x001fc60007f9e0ff */
[----:B------:R-:W2:Y:S01]  /*23c80*/  LDL.LU R22, [R1+0x30] ;  /* 0x0000300001167983 */ /* 0x000ea20000300800 */
        /* <DEDUP_REMOVED lines=9> */
[C---:B----4-:R-:W-:Y:S01]  /*23d20*/  IMAD.X R10, R20.reuse, 0x1, R44, P1 ;  /* 0x00000001140a7824 */ /* 0x050fe200008e062c */
[----:B0-----:R-:W-:Y:S01]  /*23d30*/  IADD3 R4, P1, PT, R23, R36, RZ ;  /* 0x0000002417047210 */ /* 0x001fe20007f3e0ff */
[----:B-1----:R-:W-:-:S03]  /*23d40*/  IMAD.X R11, R20, 0x1, R46, P0 ;  /* 0x00000001140b7824 */ /* 0x002fc600000e062e */
[----:B------:R0:W-:Y:S04]  /*23d50*/  STL [R1+0x488c], R10 ;  /* 0x00488c0a01007387 */ /* 0x0001e80000100800 */
[----:B------:R1:W-:Y:S04]  /*23d60*/  STL [R1+0x4898], R4 ;  /* 0x0048980401007387 */ /* 0x0003e80000100800 */
[----:B------:R-:W-:Y:S01]  /*23d70*/  STL [R1+0x4890], R11 ;  /* 0x0048900b01007387 */ /* 0x000fe20000100800 */
[----:B0-----:R-:W-:-:S03]  /*23d80*/  IADD3 R10, P0, PT, R23, R40, RZ ;  /* 0x00000028170a7210 */ /* 0x001fc60007f1e0ff */
[----:B------:R-:W4:Y:S01]  /*23d90*/  LDL.LU R27, [R1+0x2c] ;  /* 0x00002c00011b7983 */ /* 0x000f220000300800 */
        /* <DEDUP_REMOVED lines=26> */
[C---:B-----5:R-:W-:Y:S01]  /*23f40*/  IMAD.X R10, R24.reuse, 0x1, R44, P5 ;  /* 0x00000001180a7824 */ /* 0x060fe200028e062c */
[----:B0-----:R-:W-:Y:S01]  /*23f50*/  IADD3 R4, P5, PT, R19, R36, RZ ;  /* 0x0000002413047210 */ /* 0x001fe20007fbe0ff */
[----:B-1----:R-:W-:-:S03]  /*23f60*/  IMAD.X R11, R24, 0x1, R46, P4 ;  /* 0x00000001180b7824 */ /* 0x002fc600020e062e */
        /* <DEDUP_REMOVED lines=18> */
[----:B------:R1:W-:Y:S01]  /*24090*/  STL [R1+0x4838], R4 ;  /* 0x0048380401007387 */ /* 0x0003e20000100800 */
[----:B0-----:R-:W-:-:S03]  /*240a0*/  IADD3 R10, P0, PT, R21, R40, RZ ;  /* 0x00000028150a7210 */ /* 0x001fc60007f1e0ff */
[----:B------:R-:W-:Y:S01]  /*240b0*/  STL [R1+0x4830], R11 ;  /* 0x0048300b01007387 */ /* 0x000fe20000100800 */
[----:B-1----:R-:W-:-:S03]  /*240c0*/  IMAD.X R4, R22, 0x1, R12, P5 ;  /* 0x0000000116047824 */ /* 0x002fc600028e060c */
[----:B------:R-:W2:Y:S04]  /*240d0*/  LDL.LU R24, [R1+0x20] ;  /* 0x0000200001187983 */ /* 0x000ea80000300800 */
        /* <DEDUP_REMOVED lines=12> */
[----:B------:R1:W-:Y:S01]  /*241a0*/  STL [R1+0x4818], R4 ;  /* 0x0048180401007387 */ /* 0x0003e20000100800 */
[----:B0-----:R-:W-:-:S03]  /*241b0*/  IADD3 R10, P2, PT, R2, R40, RZ ;  /* 0x00000028020a7210 */ /* 0x001fc60007f5e0ff */
[----:B------:R-:W-:Y:S01]  /*241c0*/  STL [R1+0x4810], R11 ;  /* 0x0048100b01007387 */ /* 0x000fe20000100800 */
[----:B-1----:R-:W-:-:S03]  /*241d0*/  IMAD.X R4, R27, 0x1, R12, P1 ;  /* 0x000000011b047824 */ /* 0x002fc600008e060c */
[----:B------:R-:W-:Y:S01]  /*241e0*/  STL [R1+0x4800], R10 ;  /* 0x0048000a01007387 */ /* 0x000fe20000100800 */
[----:B------:R-:W-:-:S03]  /*241f0*/  IADD3 R2, P1, PT, R3, R32, RZ ;  /* 0x0000002003027210 */ /* 0x000fc60007f3e0ff */
[----:B------:R-:W4:Y:S04]  /*24200*/  LDL.LU R22, [R1+0x1c] ;  /* 0x00001c0001167983 */ /* 0x000f280000300800 */
[----:B------:R0:W-:Y:S04]  /*24210*/  STL [R1+0x47fc], R4 ;  /* 0x0047fc0401007387 */ /* 0x0001e80000100800 */
[----:B------:R3:W-:Y:S01]  /*24220*/  STL [R1+0x4804], R2 ;  /* 0x0048040201007387 */ /* 0x0007e20000100800 */
[----:B0-----:R-:W-:Y:S01]  /*24230*/  IMAD.X R4, R27, 0x1, R13, P0 ;  /* 0x000000011b047824 */ /* 0x001fe200000e060d */
[----:B------:R-:W-:-:S04]  /*24240*/  IADD3 R10, P0, PT, R3, R34, RZ ;  /* 0x00000022030a7210 */ /* 0x000fc80007f1e0ff */
[----:B------:R0:W-:Y:S04]  /*24250*/  STL [R1+0x47e8], R4 ;  /* 0x0047e80401007387 */ /* 0x0001e80000100800 */
[----:B------:R1:W-:Y:S01]  /*24260*/  STL [R1+0x47f4], R10 ;  /* 0x0047f40a01007387 */ /* 0x0003e20000100800 */
[C---:B---3--:R-:W-:Y:S01]  /*24270*/  IMAD.X R2, R20.reuse, 0x1, R44, P5 ;  /* 0x0000000114027824 */ /* 0x048fe200028e062c */
[----:B0-----:R-:W-:Y:S01]  /*24280*/  IADD3 R4, P5, PT, R3, R36, RZ ;  /* 0x0000002403047210 */ /* 0x001fe20007fbe0ff */
[----:B-1----:R-:W-:-:S03]  /*24290*/  IMAD.X R10, R20, 0x1, R46, P4 ;  /* 0x00000001140a7824 */ /* 0x002fc600020e062e */
[----:B------:R0:W-:Y:S04]  /*242a0*/  STL [R1+0x47ec], R2 ;  /* 0x0047ec0201007387 */ /* 0x0001e80000100800 */
[----:B------:R1:W-:Y:S01]  /*242b0*/  STL [R1+0x47f8], R4 ;  /* 0x0047f80401007387 */ /* 0x0003e20000100800 */
[----:B0-----:R-:W-:-:S03]  /*242c0*/  IADD3 R2, P4, PT, R3, R40, RZ ;  /* 0x0000002803027210 */ /* 0x001fc60007f9e0ff */
[----:B------:R-:W-:Y:S01]  /*242d0*/  STL [R1+0x47f0], R10 ;  /* 0x0047f00a01007387 */ /* 0x000fe20000100800 */
[----:B-1----:R-:W-:-:S03]  /*242e0*/  IMAD.X R4, R20, 0x1, R12, P3 ;  /* 0x0000000114047824 */ /* 0x002fc600018e060c */
[----:B------:R0:W-:Y:S01]  /*242f0*/  STL [R1+0x47e0], R2 ;  /* 0x0047e00201007387 */ /* 0x0001e20000100800 */
[----:B------:R-:W-:-:S03]  /*24300*/  IADD3 R3, P3, PT, R5, R32, RZ ;  /* 0x0000002005037210 */ /* 0x000fc60007f7e0ff */
[----:B------:R1:W-:Y:S01]  /*24310*/  STL [R1+0x47dc], R4 ;  /* 0x0047dc0401007387 */ /* 0x0003e20000100800 */
[----:B0-----:R-:W-:-:S03]  /*24320*/  IMAD.X R2, R20, 0x1, R13, P2 ;  /* 0x0000000114027824 */ /* 0x001fc600010e060d */
[----:B------:R-:W3:Y:S01]  /*24330*/  LDL.LU R20, [R1+0x18] ;  /* 0x0000180001147983 */ /* 0x000ee20000300800 */
[----:B-1----:R-:W-:-:S03]  /*24340*/  IADD3 R4, P2, PT, R5, R34, RZ ;  /* 0x0000002205047210 */ /* 0x002fc60007f5e0ff */
        /* <DEDUP_REMOVED lines=8> */
[----:B------:R5:W-:Y:S01]  /*243d0*/  STL [R1+0x47d0], R4 ;  /* 0x0047d00401007387 */ /* 0x000be20000100800 */
[----:B0-----:R-:W-:Y:S01]  /*243e0*/  IADD3 R3, P0, PT, R5, R40, RZ ;  /* 0x0000002805037210 */ /* 0x001fe20007f1e0ff */
[----:B-1----:R-:W-:-:S04]  /*243f0*/  IMAD.X R2, R26, 0x1, R12, P5 ;  /* 0x000000011a027824 */ /* 0x002fc800028e060c */
[----:B------:R0:W-:Y:S01]  /*24400*/  STL [R1+0x47c0], R3 ;  /* 0x0047c00301007387 */ /* 0x0001e20000100800 */
[----:B-----5:R-:W-:-:S03]  /*24410*/  IADD3 R4, P5, PT, R6, R32, RZ ;  /* 0x0000002006047210 */ /* 0x020fc60007fbe0ff */
[----:B------:R1:W-:Y:S04]  /*24420*/  STL [R1+0x47bc], R2 ;  /* 0x0047bc0201007387 */ /* 0x0003e80000100800 */
[----:B------:R-:W-:Y:S04]  /*24430*/  STL [R1+0x47c4], R4 ;  /* 0x0047c40401007387 */ /* 0x000fe80000100800 */
[----:B------:R-:W5:Y:S01]  /*24440*/  LDL.LU R28, [R1+0x14] ;  /* 0x00001400011c7983 */ /* 0x000f620000300800 */
[----:B0-----:R-:W-:Y:S01]  /*24450*/  IMAD.X R3, R26, 0x1, R13, P4 ;  /* 0x000000011a037824 */ /* 0x001fe200020e060d */
[----:B-1----:R-:W-:-:S04]  /*24460*/  IADD3 R2, P4, PT, R6, R34, RZ ;  /* 0x0000002206027210 */ /* 0x002fc80007f9e0ff */
[----:B------:R2:W-:Y:S04]  /*24470*/  STL [R1+0x47a8], R3 ;  /* 0x0047a80301007387 */ /* 0x0005e80000100800 */
[----:B------:R0:W-:Y:S01]  /*24480*/  STL [R1+0x47b4], R2 ;  /* 0x0047b40201007387 */ /* 0x0001e20000100800 */
[----:B--2---:R-:W-:Y:S01]  /*24490*/  IMAD.X R3, R24, 0x1, R44, P3 ;  /* 0x0000000118037824 */ /* 0x004fe200018e062c */
[----:B0-----:R-:W-:Y:S01]  /*244a0*/  IADD3 R2, P3, PT, R6, R36, RZ ;  /* 0x0000002406027210 */ /* 0x001fe20007f7e0ff */
[----:B------:R-:W-:-:S03]  /*244b0*/  IMAD.X R4, R24, 0x1, R46, P2 ;  /* 0x0000000118047824 */ /* 0x000fc600010e062e */
[----:B------:R0:W-:Y:S04]  /*244c0*/  STL [R1+0x47ac], R3 ;  /* 0x0047ac0301007387 */ /* 0x0001e80000100800 */
[----:B------:R1:W-:Y:S04]  /*244d0*/  STL [R1+0x47b8], R2 ;  /* 0x0047b80201007387 */ /* 0x0003e80000100800 */
[----:B------:R2:W-:Y:S01]  /*244e0*/  STL [R1+0x47b0], R4 ;  /* 0x0047b00401007387 */ /* 0x0005e20000100800 */
[----:B0-----:R-:W-:-:S03]  /*244f0*/  IADD3 R3, P2, PT, R6, R40, RZ ;  /* 0x0000002806037210 */ /* 0x001fc60007f5e0ff */
[----:B------:R-:W5:Y:S01]  /*24500*/  LDL.LU R26, [R1+0xcc] ;  /* 0x0000cc00011a7983 */ /* 0x000f620000300800 */
[C---:B-1----:R-:W-:Y:S01]  /*24510*/  IMAD.X R2, R24.reuse, 0x1, R12, P1 ;  /* 0x0000000118027824 */ /* 0x042fe200008e060c */
[----:B--2---:R-:W-:Y:S02]  /*24520*/  IADD3 R4, P1, PT, R7, R32, RZ ;  /* 0x0000002007047210 */ /* 0x004fe40007f3e0ff */
[----:B------:R0:W-:Y:S04]  /*24530*/  STL [R1+0x47a0], R3 ;  /* 0x0047a00301007387 */ /* 0x0001e80000100800 */
[----:B------:R1:W-:Y:S04]  /*24540*/  STL [R1+0x479c], R2 ;  /* 0x00479c0201007387 */ /* 0x0003e80000100800 */
[----:B------:R4:W-:Y:S01]  /*24550*/  STL [R1+0x47a4], R4 ;  /* 0x0047a40401007387 */ /* 0x0009e20000100800 */
[----:B0-----:R-:W-:-:S03]  /*24560*/  IMAD.X R3, R24, 0x1, R13, P0 ;  /* 0x0000000118037824 */ /* 0x001fc600000e060d */
[----:B------:R-:W2:Y:S01]  /*24570*/  LDL.LU R24, [R1+0x10] ;  /* 0x0000100001187983 */ /* 0x000ea20000300800 */
[----:B-1----:R-:W-:-:S03]  /*24580*/  IADD3 R2, P0, PT, R7, R34, RZ ;  /* 0x0000002207027210 */ /* 0x002fc60007f1e0ff */
        /* <DEDUP_REMOVED lines=8> */
[----:B------:R0:W-:Y:S01]  /*24610*/  STL [R1+0x4790], R2 ;  /* 0x0047900201007387 */ /* 0x0001e20000100800 */
[----:B-1----:R-:W-:-:S03]  /*24620*/  IMAD.X R3, R22, 0x1, R12, P3 ;  /* 0x0000000116037824 */ /* 0x002fc600018e060c */
[----:B------:R-:W-:Y:S04]  /*24630*/  STL [R1+0x4780], R4 ;  /* 0x0047800401007387 */ /* 0x000fe80000100800 */
[----:B------:R-:W4:Y:S01]  /*24640*/  LDL.LU R31, [R1+0xd4] ;  /* 0x0000d400011f7983 */ /* 0x000f220000300800 */
[----:B0-----:R-:W-:-:S03]  /*24650*/  IADD3 R2, P3, PT, R8, R32, RZ ;  /* 0x0000002008027210 */ /* 0x001fc60007f7e0ff */
[----:B------:R0:W-:Y:S04]  /*24660*/  STL [R1+0x477c], R3 ;  /* 0x00477c0301007387 */ /* 0x0001e80000100800 */
[----:B------:R1:W-:Y:S01]  /*24670*/  STL [R1+0x4784], R2 ;  /* 0x0047840201007387 */ /* 0x0003e20000100800 */
[----:B0-----:R-:W-:-:S03]  /*24680*/  IMAD.X R3, R22, 0x1, R13, P2 ;  /* 0x0000000116037824 */ /* 0x001fc600010e060d */
[----:B------:R-:W4:Y:S01]  /*24690*/  LDL.LU R22, [R1+0xc] ;  /* 0x00000c0001167983 */ /* 0x000f220000300800 */
[----:B-1----:R-:W-:-:S03]  /*246a0*/  IADD3 R2, P2, PT, R8, R34, RZ ;  /* 0x0000002208027210 */ /* 0x002fc60007f5e0ff */
[----:B------:R3:W-:Y:S04]  /*246b0*/  STL [R1+0x4768], R3 ;  /* 0x0047680301007387 */ /* 0x0007e80000100800 */
[----:B------:R0:W-:Y:S01]  /*246c0*/  STL [R1+0x4774], R2 ;  /* 0x0047740201007387 */ /* 0x0001e20000100800 */
[----:B---3--:R-:W-:Y:S01]  /*246d0*/  IMAD.X R3, R20, 0x1, R44, P1 ;  /* 0x0000000114037824 */ /* 0x008fe200008e062c */
[----:B0-----:R-:W-:Y:S01]  /*246e0*/  IADD3 R2, P1, PT, R8, R36, RZ ;  /* 0x0000002408027210 */ /* 0x001fe20007f3e0ff */
[----:B------:R-:W-:-:S03]  /*246f0*/  IMAD.X R4, R20, 0x1, R46, P0 ;  /* 0x0000000114047824 */ /* 0x000fc600000e062e */
[----:B------:R0:W-:Y:S04]  /*24700*/  STL [R1+0x476c], R3 ;  /* 0x00476c0301007387 */ /* 0x0001e80000100800 */
[----:B------:R1:W-:Y:S04]  /*24710*/  STL [R1+0x4778], R2 ;  /* 0x0047780201007387 */ /* 0x0003e80000100800 */
[----:B------:R-:W-:Y:S01]  /*24720*/  STL [R1+0x4770], R4 ;  /* 0x0047700401007387 */ /* 0x000fe20000100800 */
[----:B0-----:R-:W-:-:S03]  /*24730*/  IADD3 R3, P0, PT, R8, R40, RZ ;  /* 0x0000002808037210 */ /* 0x001fc60007f1e0ff */
[----:B------:R-:W3:Y:S01]  /*24740*/  LDL.LU R30, [R1+0xd8] ;  /* 0x0000d800011e7983 */ /* 0x000ee20000300800 */
[----:B-1----:R-:W-:-:S03]  /*24750*/  IMAD.X R2, R20, 0x1, R12, P5 ;  /* 0x0000000114027824 */ /* 0x002fc600028e060c */
[----:B------:R0:W-:Y:S04]  /*24760*/  STL [R1+0x4760], R3 ;  /* 0x0047600301007387 */ /* 0x0001e80000100800 */
[----:B------:R1:W-:Y:S04]  /*24770*/  STL [R1+0x475c], R2 ;  /* 0x00475c0201007387 */ /* 0x0003e80000100800 */
[----:B------:R-:W3:Y:S01]  /*24780*/  LDL.LU R27, [R1+0x8] ;  /* 0x00000800011b7983 */ /* 0x000ee20000300800 */
[----:B0-----:R-:W-:Y:S01]  /*24790*/  IADD3 R3, P5, PT, R9, R32, RZ ;  /* 0x0000002009037210 */ /* 0x001fe20007fbe0ff */
[----:B-1----:R-:W-:-:S04]  /*247a0*/  IMAD.X R2, R20, 0x1, R13, P4 ;  /* 0x0000000114027824 */ /* 0x002fc800020e060d */
[----:B------:R0:W-:Y:S04]  /*247b0*/  STL [R1+0x4764], R3 ;  /* 0x0047640301007387 */ /* 0x0001e80000100800 */
[----:B------:R5:W-:Y:S01]  /*247c0*/  STL [R1+0x4748], R2 ;  /* 0x0047480201007387 */ /* 0x000be20000100800 */
[----:B0-----:R-:W-:-:S05]  /*247d0*/  IADD3 R3, P4, PT, R9, R34, RZ ;  /* 0x0000002209037210 */ /* 0x001fca0007f9e0ff */
[----:B------:R0:W-:Y:S01]  /*247e0*/  STL [R1+0x4754], R3 ;  /* 0x0047540301007387 */ /* 0x0001e20000100800 */
[----:B-----5:R-:W-:Y:S01]  /*247f0*/  IMAD.X R2, R28, 0x1, R44, P3 ;  /* 0x000000011c027824 */ /* 0x020fe200018e062c */
[----:B------:R-:W-:-:S04]  /*24800*/  IADD3 R4, P3, PT, R9, R36, RZ ;  /* 0x0000002409047210 */ /* 0x000fc80007f7e0ff */
[----:B------:R1:W-:Y:S04]  /*24810*/  STL [R1+0x474c], R2 ;  /* 0x00474c0201007387 */ /* 0x0003e80000100800 */
[----:B------:R-:W-:Y:S04]  /*24820*/  STL [R1+0x4758], R4 ;  /* 0x0047580401007387 */ /* 0x000fe80000100800 */
[----:B------:R-:W5:Y:S01]  /*24830*/  LDL.LU R29, [R1+0xec] ;  /* 0x0000ec00011d7983 */ /* 0x000f620000300800 */
[----:B0-----:R-:W-:Y:S01]  /*24840*/  IMAD.X R3, R28, 0x1, R46, P2 ;  /* 0x000000011c037824 */ /* 0x001fe200010e062e */
[----:B-1----:R-:W-:-:S04]  /*24850*/  IADD3 R2, P2, PT, R9, R40, RZ ;  /* 0x0000002809027210 */ /* 0x002fc80007f5e0ff */
[----:B------:R0:W-:Y:S04]  /*24860*/  STL [R1+0x4750], R3 ;  /* 0x0047500301007387 */ /* 0x0001e80000100800 */
[----:B------:R1:W-:Y:S04]  /*24870*/  STL [R1+0x4740], R2 ;  /* 0x0047400201007387 */ /* 0x0003e80000100800 */
[----:B------:R-:W5:Y:S01]  /*24880*/  LDL.LU R20, [R1+0x4] ;  /* 0x0000040001147983 */ /* 0x000f620000300800 */
[----:B0-----:R-:W-:-:S05]  /*24890*/  IMAD.X R3, R28, 0x1, R12, P1 ;  /* 0x000000011c037824 */ /* 0x001fca00008e060c */
[----:B------:R0:W-:Y:S01]  /*248a0*/  STL [R1+0x473c], R3 ;  /* 0x00473c0301007387 */ /* 0x0001e20000100800 */
[----:B-1----:R-:W-:Y:S01]  /*248b0*/  IADD3 R2, P1, PT, R26, R32, RZ ;  /* 0x000000201a027210 */ /* 0x002fe20007f3e0ff */
[----:B0-----:R-:W-:-:S04]  /*248c0*/  IMAD.X R3, R28, 0x1, R13, P0 ;  /* 0x000000011c037824 */ /* 0x001fc800000e060d */
[----:B------:R0:W-:Y:S04]  /*248d0*/  STL [R1+0x4744], R2 ;  /* 0x0047440201007387 */ /* 0x0001e80000100800 */
[----:B------:R1:W-:Y:S01]  /*248e0*/  STL [R1+0x471c], R3 ;  /* 0x00471c0301007387 */ /* 0x0003e20000100800 */
[----:B0-----:R-:W-:Y:S01]  /*248f0*/  IADD3 R2, P0, PT, R26, R34, RZ ;  /* 0x000000221a027210 */ /* 0x001fe20007f1e0ff */
[----:B--2---:R-:W-:Y:S01]  /*24900*/  IMAD.X R4, R24, 0x1, R44, P5 ;  /* 0x0000000118047824 */ /* 0x004fe200028e062c */
[----:B-1----:R-:W-:-:S03]  /*24910*/  IADD3 R3, P5, PT, R26, R36, RZ ;  /* 0x000000241a037210 */ /* 0x002fc60007fbe0ff */
[----:B------:R0:W-:Y:S04]  /*24920*/  STL [R1+0x472c], R2 ;  /* 0x00472c0201007387 */ /* 0x0001e80000100800 */
[----:B------:R-:W-:Y:S04]  /*24930*/  STL [R1+0x4720], R4 ;  /* 0x0047200401007387 */ /* 0x000fe80000100800 */
[----:B------:R-:W2:Y:S01]  /*24940*/  LDL.LU R28, [R1+0xf0] ;  /* 0x0000f000011c7983 */ /* 0x000ea20000300800 */
[----:B0-----:R-:W-:-:S03]  /*24950*/  IMAD.X R2, R24, 0x1, R46, P4 ;  /* 0x0000000118027824 */ /* 0x001fc600020e062e */
[----:B------:R0:W-:Y:S04]  /*24960*/  STL [R1+0x4730], R3 ;  /* 0x0047300301007387 */ /* 0x0001e80000100800 */
[----:B------:R1:W-:Y:S01]  /*24970*/  STL [R1+0x4724], R2 ;  /* 0x0047240201007387 */ /* 0x0003e20000100800 */
[----:B0-----:R-:W-:-:S03]  /*24980*/  IADD3 R3, P4, PT, R26, R40, RZ ;  /* 0x000000281a037210 */ /* 0x001fc60007f9e0ff */
[----:B------:R-:W2:Y:S01]  /*24990*/  LDL.LU R26, [R1] ;  /* 0x00000000011a7983 */ /* 0x000ea20000300800 */
[----:B-1----:R-:W-:-:S03]  /*249a0*/  IMAD.X R2, R24, 0x1, R12, P3 ;  /* 0x0000000118027824 */ /* 0x002fc600018e060c */
[----:B------:R-:W-:Y:S04]  /*249b0*/  STL [R1+0x4734], R3 ;  /* 0x0047340301007387 */ /* 0x000fe80000100800 */
[----:B------:R0:W-:Y:S02]  /*249c0*/  STL [R1+0x4728], R2 ;  /* 0x0047280201007387 */ /* 0x0001e40000100800 */
[----:B0-----:R-:W-:Y:S01]  /*249d0*/  IMAD.X R2, R24, 0x1, R13, P2 ;  /* 0x0000000118027824 */ /* 0x001fe200010e060d */
[C---:B----4-:R-:W-:Y:S02]  /*249e0*/  IADD3 R3, P3, PT, R31.reuse, R32, RZ ;  /* 0x000000201f037210 */ /* 0x050fe40007f7e0ff */
[----:B------:R-:W-:-:S03]  /*249f0*/  IADD3 R4, P2, PT, R31, R34, RZ ;  /* 0x000000221f047210 */ /* 0x000fc60007f5e0ff */
[----:B------:R0:W-:Y:S04]  /*24a00*/  STL [R1+0x4738], R3 ;  /* 0x0047380301007387 */ /* 0x0001e80000100800 */
[----:B------:R1:W-:Y:S04]  /*24a10*/  STL [R1+0x46fc], R2 ;  /* 0x0046fc0201007387 */ /* 0x0003e80000100800 */
[----:B------:R4:W-:Y:S01]  /*24a20*/  STL [R1+0x470c], R4 ;  /* 0x00470c0401007387 */ /* 0x0009e20000100800 */
[----:B0-----:R-:W-:-:S03]  /*24a30*/  IMAD.X R3, R22, 0x1, R44, P1 ;  /* 0x0000000116037824 */ /* 0x001fc600008e062c */
[----:B------:R-:W2:Y:S01]  /*24a40*/  LDL.LU R24, [R1+0xf8] ;  /* 0x0000f80001187983 */ /* 0x000ea20000300800 */
[----:B-1----:R-:W-:-:S03]  /*24a50*/  IADD3 R2, P1, PT, R31, R36, RZ ;  /* 0x000000241f027210 */ /* 0x002fc60007f3e0ff */
[----:B------:R0:W-:Y:S01]  /*24a60*/  STL [R1+0x4700], R3 ;  /* 0x0047000301007387 */ /* 0x0001e20000100800 */
[----:B----4-:R-:W-:-:S03]  /*24a70*/  IMAD.X R4, R22, 0x1, R12, P5 ;  /* 0x0000000116047824 */ /* 0x010fc600028e060c */
[----:B------:R1:W-:Y:S01]  /*24a80*/  STL [R1+0x4710], R2 ;  /* 0x0047100201007387 */ /* 0x0003e20000100800 */
[----:B0-----:R-:W-:Y:S01]  /*24a90*/  IMAD.X R3, R22, 0x1, R46, P0 ;  /* 0x0000000116037824 */ /* 0x001fe200000e062e */
[----:B-1----:R-:W-:-:S04]  /*24aa0*/  IADD3 R2, P0, PT, R31, R40, RZ ;  /* 0x000000281f027210 */ /* 0x002fc80007f1e0ff */
[----:B------:R-:W-:Y:S04]  /*24ab0*/  STL [R1+0x4704], R3 ;  /* 0x0047040301007387 */ /* 0x000fe80000100800 */
[----:B------:R0:W-:Y:S04]  /*24ac0*/  STL [R1+0x4714], R2 ;  /* 0x0047140201007387 */ /* 0x0001e80000100800 */
[----:B------:R1:W-:Y:S01]  /*24ad0*/  STL [R1+0x4708], R4 ;  /* 0x0047080401007387 */ /* 0x0003e20000100800 */
[----:B0-----:R-:W-:Y:S01]  /*24ae0*/  IMAD.X R2, R22, 0x1, R13, P4 ;  /* 0x0000000116027824 */ /* 0x001fe200020e060d */
[----:B---3--:R-:W-:-:S02]  /*24af0*/  IADD3 R3, P5, PT, R30, R32, RZ ;  /* 0x000000201e037210 */ /* 0x008fc40007fbe0ff */
[----:B-1----:R-:W-:-:S03]  /*24b00*/  IADD3 R4, P4, PT, R30, R34, RZ ;  /* 0x000000221e047210 */ /* 0x002fc60007f9e0ff */
[----:B------:R0:W-:Y:S04]  /*24b10*/  STL [R1+0x4718], R3 ;  /* 0x0047180301007387 */ /* 0x0001e80000100800 */
[----:B------:R1:W-:Y:S04]  /*24b20*/  STL [R1+0x46dc], R2 ;  /* 0x0046dc0201007387 */ /* 0x0003e80000100800 */
[----:B------:R3:W-:Y:S01]  /*24b30*/  STL [R1+0x46ec], R4 ;  /* 0x0046ec0401007387 */ /* 0x0007e20000100800 */
[----:B0-----:R-:W-:-:S03]  /*24b40*/  IMAD.X R3, R27, 0x1, R44, P3 ;  /* 0x000000011b037824 */ /* 0x001fc600018e062c */
[----:B------:R-:W4:Y:S01]  /*24b50*/  LDL.LU R22, [R1+0xfc] ;  /* 0x0000fc0001167983 */ /* 0x000f220000300800 */
[----:B-1----:R-:W-:-:S03]  /*24b60*/  IADD3 R2, P3, PT, R30, R36, RZ ;  /* 0x000000241e027210 */ /* 0x002fc60007f7e0ff */
[----:B------:R0:W-:Y:S01]  /*24b70*/  STL [R1+0x46e0], R3 ;  /* 0x0046e00301007387 */ /* 0x0001e20000100800 */
[----:B---3--:R-:W-:-:S03]  /*24b80*/  IMAD.X R4, R27, 0x1, R12, P1 ;  /* 0x000000011b047824 */ /* 0x008fc600008e060c */
[----:B------:R1:W-:Y:S01]  /*24b90*/  STL [R1+0x46f0], R2 ;  /* 0x0046f00201007387 */ /* 0x0003e20000100800 */
[----:B0-----:R-:W-:Y:S01]  /*24ba0*/  IMAD.X R3, R27, 0x1, R46, P2 ;  /* 0x000000011b037824 */ /* 0x001fe200010e062e */
[----:B-1----:R-:W-:-:S04]  /*24bb0*/  IADD3 R2, P2, PT, R30, R40, RZ ;  /* 0x000000281e027210 */ /* 0x002fc80007f5e0ff */
[----:B------:R-:W-:Y:S04]  /*24bc0*/  STL [R1+0x46e4], R3 ;  /* 0x0046e40301007387 */ /* 0x000fe80000100800 */
[----:B------:R0:W-:Y:S04]  /*24bd0*/  STL [R1+0x46f4], R2 ;  /* 0x0046f40201007387 */ /* 0x0001e80000100800 */
[----:B------:R1:W-:Y:S01]  /*24be0*/  STL [R1+0x46e8], R4 ;  /* 0x0046e80401007387 */ /* 0x0003e20000100800 */
[----:B0-----:R-:W-:Y:S01]  /*24bf0*/  IMAD.X R2, R27, 0x1, R13, P0 ;  /* 0x000000011b027824 */ /* 0x001fe200000e060d */
[----:B-----5:R-:W-:-:S02]  /*24c00*/  IADD3 R3, P1, PT, R29, R32, RZ ;  /* 0x000000201d037210 */ /* 0x020fc40007f3e0ff */
[----:B-1----:R-:W-:-:S03]  /*24c10*/  IADD3 R4, P0, PT, R29, R34, RZ ;  /* 0x000000221d047210 */ /* 0x002fc60007f1e0ff */
[----:B------:R0:W-:Y:S04]  /*24c20*/  STL [R1+0x46f8], R3 ;  /* 0x0046f80301007387 */ /* 0x0001e80000100800 */
[----:B------:R1:W-:Y:S04]  /*24c30*/  STL [R1+0x46bc], R2 ;  /* 0x0046bc0201007387 */ /* 0x0003e80000100800 */
[----:B------:R3:W-:Y:S04]  /*24c40*/  STL [R1+0x46cc], R4 ;  /* 0x0046cc0401007387 */ /* 0x0007e80000100800 */
[----:B------:R-:W5:Y:S01]  /*24c50*/  LDL.LU R27, [R1+0x108] ;  /* 0x00010800011b7983 */ /* 0x000f620000300800 */
[----:B0-----:R-:W-:Y:S01]  /*24c60*/  IMAD.X R3, R20, 0x1, R44, P5 ;  /* 0x0000000114037824 */ /* 0x001fe200028e062c */
[----:B-1----:R-:W-:-:S04]  /*24c70*/  IADD3 R2, P5, PT, R29, R36, RZ ;  /* 0x000000241d027210 */ /* 0x002fc80007fbe0ff */
        /* <DEDUP_REMOVED lines=9> */
[----:B--2---:R-:W-:-:S02]  /*24d10*/  IADD3 R3, P3, PT, R28, R32, RZ ;  /* 0x000000201c037210 */ /* 0x004fc40007f7e0ff */
[----:B-1----:R-:W-:-:S03]  /*24d20*/  IADD3 R4, P2, PT, R28, R34, RZ ;  /* 0x000000221c047210 */ /* 0x002fc60007f5e0ff */
[----:B------:R0:W-:Y:S04]  /*24d30*/  STL [R1+0x46d8], R3 ;  /* 0x0046d80301007387 */ /* 0x0001e80000100800 */
[----:B------:R1:W-:Y:S04]  /*24d40*/  STL [R1+0x469c], R2 ;  /* 0x00469c0201007387 */ /* 0x0003e80000100800 */
[----:B------:R2:W-:Y:S01]  /*24d50*/  STL [R1+0x46ac], R4 ;  /* 0x0046ac0401007387 */ /* 0x0005e20000100800 */
[----:B0-----:R-:W-:-:S03]  /*24d60*/  IMAD.X R3, R26, 0x1, R44, P1 ;  /* 0x000000011a037824 */ /* 0x001fc600008e062c */
[----:B------:R-:W3:Y:S01]  /*24d70*/  LDL.LU R20, [R1+0x10c] ;  /* 0x00010c0001147983 */ /* 0x000ee20000300800 */
[----:B-1----:R-:W-:-:S03]  /*24d80*/  IADD3 R2, P1, PT, R28, R36, RZ ;  /* 0x000000241c027210 */ /* 0x002fc60007f3e0ff */
[----:B------:R0:W-:Y:S01]  /*24d90*/  STL [R1+0x46a0], R3 ;  /* 0x0046a00301007387 */ /* 0x0001e20000100800 */
[----:B--2---:R-:W-:-:S03]  /*24da0*/  IMAD.X R4, R26, 0x1, R12, P5 ;  /* 0x000000011a047824 */ /* 0x004fc600028e060c */
[----:B------:R1:W-:Y:S01]  /*24db0*/  STL [R1+0x46b0], R2 ;  /* 0x0046b00201007387 */ /* 0x0003e20000100800 */
[----:B0-----:R-:W-:Y:S01]  /*24dc0*/  IMAD.X R3, R26, 0x1, R46, P0 ;  /* 0x000000011a037824 */ /* 0x001fe200000e062e */
[----:B-1----:R-:W-:-:S04]  /*24dd0*/  IADD3 R2, P0, PT, R28, R40, RZ ;  /* 0x000000281c027210 */ /* 0x002fc80007f1e0ff */
[----:B------:R-:W-:Y:S01]  /*24de0*/  STL [R1+0x46a4], R3 ;  /* 0x0046a40301007387 */ /* 0x000fe20000100800 */
[----:B------:R-:W-:-:S03]  /*24df0*/  SHF.R.S32.HI R61, RZ, 0x1f, R61 ;  /* 0x0000001fff3d7819 */ /* 0x000fc6000001143d */
[----:B------:R0:W-:Y:S04]  /*24e00*/  STL [R1+0x46b4], R2 ;  /* 0x0046b40201007387 */ /* 0x0001e80000100800 */
[----:B------:R1:W-:Y:S01]  /*24e10*/  STL [R1+0x46a8], R4 ;  /* 0x0046a80401007387 */ /* 0x0003e20000100800 */
[----:B0-----:R-:W-:Y:S01]  /*24e20*/  IMAD.X R2, R26, 0x1, R13, P4 ;  /* 0x000000011a027824 */ /* 0x001fe200020e060d */
[C---:B------:R-:W-:Y:S02]  /*24e30*/  IADD3 R3, P5, PT, R24.reuse, R32, RZ ;  /* 0x0000002018037210 */ /* 0x040fe40007fbe0ff */
        /* <DEDUP_REMOVED lines=17> */
[C---:B----4-:R-:W-:Y:S02]  /*24f50*/  IADD3 R3, P1, PT, R22.reuse, R32, RZ ;  /* 0x0000002016037210 */ /* 0x050fe40007f3e0ff */
        /* <DEDUP_REMOVED lines=8> */
[----:B--2---:R-:W-:-:S03]  /*24fe0*/  IMAD.X R4, R60, 0x1, R12, P3 ;  /* 0x000000013c047824 */ /* 0x004fc600018e060c */
        /* <DEDUP_REMOVED lines=13> */
[----:B------:R-:W-:-:S05]  /*250c0*/  SHF.R.S32.HI R59, RZ, 0x1f, R59 ;  /* 0x0000001fff3b7819 */ /* 0x000fca000001143b */
[----:B0-----:R-:W-:Y:S01]  /*250d0*/  IMAD.X R3, R59, 0x1, R44, P1 ;  /* 0x000000013b037824 */ /* 0x001fe200008e062c */
[----:B-1----:R-:W-:-:S04]  /*250e0*/  IADD3 R2, P1, PT, R27, R36, RZ ;  /* 0x000000241b027210 */ /* 0x002fc80007f3e0ff */
[----:B------:R0:W-:Y:S04]  /*250f0*/  STL [R1+0x4640], R3 ;  /* 0x0046400301007387 */ /* 0x0001e80000100800 */
[----:B------:R1:W-:Y:S01]  /*25100*/  STL [R1+0x4650], R2 ;  /* 0x0046500201007387 */ /* 0x0003e20000100800 */
[C---:B--2---:R-:W-:Y:S02]  /*25110*/  IMAD.X R4, R59.reuse, 0x1, R12, P5 ;  /* 0x000000013b047824 */ /* 0x044fe400028e060c */
        /* <DEDUP_REMOVED lines=9> */
[----:B------:R1:W-:Y:S01]  /*251b0*/  STL [R1+0x461c], R2 ;  /* 0x00461c0201007387 */ /* 0x0003e20000100800 */
[----:B0-----:R-:W-:-:S03]  /*251c0*/  IMAD.X R3, R49, 0x1, R44, P3 ;  /* 0x0000000131037824 */ /* 0x001fc600018e062c */
[----:B------:R0:W-:Y:S01]  /*251d0*/  STL [R1+0x462c], R4 ;  /* 0x00462c0401007387 */ /* 0x0001e20000100800 */
[----:B-1----:R-:W-:-:S03]  /*251e0*/  IADD3 R2, P3, PT, R20, R36, RZ ;  /* 0x0000002414027210 */ /* 0x002fc60007f7e0ff */
[----:B------:R-:W2:Y:S04]  /*251f0*/  LDL.LU R27, [R1+0x128] ;  /* 0x00012800011b7983 */ /* 0x000ea80000300800 */
[----:B------:R1:W-:Y:S04]  /*25200*/  STL [R1+0x4620], R3 ;  /* 0x0046200301007387 */ /* 0x0003e80000100800 */
[----:B------:R3:W-:Y:S01]  /*25210*/  STL [R1+0x4630], R2 ;  /* 0x0046300201007387 */ /* 0x0007e20000100800 */
[C---:B0-----:R-:W-:Y:S02]  /*25220*/  IMAD.X R4, R49.reuse, 0x1, R12, P1 ;  /* 0x0000000131047824 */ /* 0x041fe400008e060c */
[----:B-1----:R-:W-:Y:S01]  /*25230*/  IMAD.X R3, R49, 0x1, R46, P2 ;  /* 0x0000000131037824 */ /* 0x002fe200010e062e */
[----:B---3--:R-:W-:-:S04]  /*25240*/  IADD3 R2, P2, PT, R20, R40, RZ ;  /* 0x0000002814027210 */ /* 0x008fc80007f5e0ff */
[----:B------:R0:W-:Y:S04]  /*25250*/  STL [R1+0x4624], R3 ;  /* 0x0046240301007387 */ /* 0x0001e80000100800 */
[----:B------:R1:W-:Y:S04]  /*25260*/  STL [R1+0x4634], R2 ;  /* 0x0046340201007387 */ /* 0x0003e80000100800 */
[----:B------:R3:W-:Y:S01]  /*25270*/  STL [R1+0x4628], R4 ;  /* 0x0046280401007387 */ /* 0x0007e20000100800 */
[C---:B0-----:R-:W-:Y:S01]  /*25280*/  IADD3 R3, P1, PT, R26.reuse, R32, RZ ;  /* 0x000000201a037210 */ /* 0x041fe20007f3e0ff */
[----:B-1----:R-:W-:Y:S01]  /*25290*/  IMAD.X R2, R49, 0x1, R13, P0 ;  /* 0x0000000131027824 */ /* 0x002fe200000e060d */
[----:B---3--:R-:W-:-:S03]  /*252a0*/  IADD3 R4, P0, PT, R26, R34, RZ ;  /* 0x000000221a047210 */ /* 0x008fc60007f1e0ff */
[----:B------:R0:W-:Y:S04]  /*252b0*/  STL [R1+0x4638], R3 ;  /* 0x0046380301007387 */ /* 0x0001e80000100800 */
[----:B------:R1:W-:Y:S01]  /*252c0*/  STL [R1+0x45fc], R2 ;  /* 0x0045fc0201007387 */ /* 0x0003e20000100800 */
[----:B0-----:R-:W-:-:S03]  /*252d0*/  IMAD.X R3, R50, 0x1, R44, P5 ;  /* 0x0000000132037824 */ /* 0x001fc600028e062c */
[----:B------:R0:W-:Y:S01]  /*252e0*/  STL [R1+0x460c], R4 ;  /* 0x00460c0401007387 */ /* 0x0001e20000100800 */
[----:B-1----:R-:W-:-:S03]  /*252f0*/  IADD3 R2, P5, PT, R26, R36, RZ ;  /* 0x000000241a027210 */ /* 0x002fc60007fbe0ff */
[----:B------:R-:W3:Y:S04]  /*25300*/  LDL.LU R20, [R1+0x130] ;  /* 0x0001300001147983 */ /* 0x000ee80000300800 */
[----:B------:R1:W-:Y:S04]  /*25310*/  STL [R1+0x4600], R3 ;  /* 0x0046000301007387 */ /* 0x0003e80000100800 */
[----:B------:R1:W-:Y:S01]  /*25320*/  STL [R1+0x4610], R2 ;  /* 0x0046100201007387 */ /* 0x0003e20000100800 */
[C---:B0-----:R-:W-:Y:S02]  /*25330*/  IMAD.X R4, R50.reuse, 0x1, R12, P3 ;  /* 0x0000000132047824 */ /* 0x041fe400018e060c */
[----:B-1----:R-:W-:Y:S01]  /*25340*/  IMAD.X R3, R50, 0x1, R46, P4 ;  /* 0x0000000132037824 */ /* 0x002fe200020e062e */
[----:B------:R-:W-:-:S04]  /*25350*/  IADD3 R2, P4, PT, R26, R40, RZ ;  /* 0x000000281a027210 */ /* 0x000fc80007f9e0ff */
        /* <DEDUP_REMOVED lines=8> */
[----:B------:R1:W-:Y:S01]  /*253e0*/  STL [R1+0x45dc], R2 ;  /* 0x0045dc0201007387 */ /* 0x0003e20000100800 */
[----:B0-----:R-:W-:-:S03]  /*253f0*/  IMAD.X R3, R51, 0x1, R44, P1 ;  /* 0x0000000133037824 */ /* 0x001fc600008e062c */
[----:B------:R0:W-:Y:S01]  /*25400*/  STL [R1+0x45ec], R4 ;  /* 0x0045ec0401007387 */ /* 0x0001e20000100800 */
[----:B-1----:R-:W-:-:S03]  /*25410*/  IADD3 R2, P1, PT, R24, R36, RZ ;  /* 0x0000002418027210 */ /* 0x002fc60007f3e0ff */
[----:B------:R-:W4:Y:S04]  /*25420*/  LDL.LU R26, [R1+0x134] ;  /* 0x00013400011a7983 */ /* 0x000f280000300800 */
[----:B------:R1:W-:Y:S01]  /*25430*/  STL [R1+0x45e0], R3 ;  /* 0x0045e00301007387 */ /* 0x0003e20000100800 */
[----:B0-----:R-:W-:-:S03]  /*25440*/  IMAD.X R4, R51, 0x1, R12, P5 ;  /* 0x0000000133047824 */ /* 0x001fc600028e060c */
[----:B------:R0:W-:Y:S01]  /*25450*/  STL [R1+0x45f0], R2 ;  /* 0x0045f00201007387 */ /* 0x0001e20000100800 */
[----:B-1----:R-:W-:Y:S01]  /*25460*/  IMAD.X R3, R51, 0x1, R46, P0 ;  /* 0x0000000133037824 */ /* 0x002fe200000e062e */
[----:B0-----:R-:W-:-:S04]  /*25470*/  IADD3 R2, P0, PT, R24, R40, RZ ;  /* 0x0000002818027210 */ /* 0x001fc80007f1e0ff */
        /* <DEDUP_REMOVED lines=9> */
[----:B------:R-:W4:Y:S01]  /*25510*/  LDL.LU R24, [R1+0x138] ;  /* 0x0001380001187983 */ /* 0x000f220000300800 */
[----:B------:R-:W-:-:S05]  /*25520*/  SHF.R.S32.HI R52, RZ, 0x1f, R52 ;  /* 0x0000001fff347819 */ /* 0x000fca0000011434 */
[----:B0-----:R-:W-:Y:S01]  /*25530*/  IMAD.X R3, R52, 0x1, R44, P3 ;  /* 0x0000000134037824 */ /* 0x001fe200018e062c */
[----:B-1----:R-:W-:Y:S01]  /*25540*/  IADD3 R2, P3, PT, R22, R36, RZ ;  /* 0x0000002416027210 */ /* 0x002fe20007f7e0ff */
[----:B-----5:R-:W-:-:S03]  /*25550*/  IMAD.X R4, R52, 0x1, R46, P2 ;  /* 0x0000000134047824 */ /* 0x020fc600010e062e */
[----:B------:R0:W-:Y:S01]  /*25560*/  STL [R1+0x45c0], R3 ;  /* 0x0045c00301007387 */ /* 0x0001e20000100800 */
[----:B------:R-:W-:-:S03]  /*25570*/  SHF.R.S32.HI R53, RZ, 0x1f, R53 ;  /* 0x0000001fff357819 */ /* 0x000fc60000011435 */
[----:B------:R1:W-:Y:S04]  /*25580*/  STL [R1+0x45d0], R2 ;  /* 0x0045d00201007387 */ /* 0x0003e80000100800 */
[----:B------:R-:W-:Y:S01]  /*25590*/  STL [R1+0x45c4], R4 ;  /* 0x0045c40401007387 */ /* 0x000fe20000100800 */
[----:B0-----:R-:W-:Y:S01]  /*255a0*/  IADD3 R3, P2, PT, R22, R40, RZ ;  /* 0x0000002816037210 */ /* 0x001fe20007f5e0ff */
[----:B-1----:R-:W-:-:S04]  /*255b0*/  IMAD.X R2, R52, 0x1, R12, P1 ;  /* 0x0000000134027824 */ /* 0x002fc800008e060c */
[----:B------:R0:W-:Y:S04]  /*255c0*/  STL [R1+0x45d4], R3 ;  /* 0x0045d40301007387 */ /* 0x0001e80000100800 */
[----:B------:R1:W-:Y:S01]  /*255d0*/  STL [R1+0x45c8], R2 ;  /* 0x0045c80201007387 */ /* 0x0003e20000100800 */
[----:B0-----:R-:W-:Y:S01]  /*255e0*/  IMAD.X R3, R52, 0x1, R13, P0 ;  /* 0x0000000134037824 */ /* 0x001fe200000e060d */
[C---:B--2---:R-:W-:Y:S02]  /*255f0*/  IADD3 R4, P1, PT, R27.reuse, R32, RZ ;  /* 0x000000201b047210 */ /* 0x044fe40007f3e0ff */
[----:B-1----:R-:W-:-:S03]  /*25600*/  IADD3 R2, P0, PT, R27, R34, RZ ;  /* 0x000000221b027210 */ /* 0x002fc60007f1e0ff */
[----:B------:R0:W-:Y:S04]  /*25610*/  STL [R1+0x45d8], R4 ;  /* 0x0045d80401007387 */ /* 0x0001e80000100800 */
[----:B------:R1:W-:Y:S01]  /*25620*/  STL [R1+0x459c], R3 ;  /* 0x00459c0301007387 */ /* 0x0003e20000100800 */
[----:B0-----:R-:W-:-:S03]  /*25630*/  IMAD.X R4, R53, 0x1, R44, P5 ;  /* 0x0000000135047824 */ /* 0x001fc600028e062c */
[----:B------:R0:W-:Y:S01]  /*25640*/  STL [R1+0x45ac], R2 ;  /* 0x0045ac0201007387 */ /* 0x0001e20000100800 */
[----:B-1----:R-:W-:-:S03]  /*25650*/  IADD3 R3, P5, PT, R27, R36, RZ ;  /* 0x000000241b037210 */ /* 0x002fc60007fbe0ff */
[----:B------:R1:W-:Y:S04]  /*25660*/  STL [R1+0x45a0], R4 ;  /* 0x0045a00401007387 */ /* 0x0003e80000100800 */
[----:B------:R-:W2:Y:S01]  /*25670*/  LDL.LU R22, [R1+0x14c] ;  /* 0x00014c0001167983 */ /* 0x000ea20000300800 */
[----:B0-----:R-:W-:Y:S01]  /*25680*/  IMAD.X R2, R53, 0x1, R46, P4 ;  /* 0x0000000135027824 */ /* 0x001fe200020e062e */
[----:B-1----:R-:W-:Y:S02]  /*25690*/  IADD3 R4, P4, PT, R27, R40, RZ ;  /* 0x000000281b047210 */ /* 0x002fe40007f9e0ff */
[----:B------:R0:W-:Y:S01]  /*256a0*/  STL [R1+0x45b0], R3 ;  /* 0x0045b00301007387 */ /* 0x0001e20000100800 */
[----:B------:R-:W-:-:S03]  /*256b0*/  SHF.R.S32.HI R54, RZ, 0x1f, R54 ;  /* 0x0000001fff367819 */ /* 0x000fc60000011436 */
[----:B------:R-:W-:Y:S04]  /*256c0*/  STL [R1+0x45a4], R2 ;  /* 0x0045a40201007387 */ /* 0x000fe80000100800 */
[----:B------:R1:W-:Y:S01]  /*256d0*/  STL [R1+0x45b4], R4 ;  /* 0x0045b40401007387 */ /* 0x0003e20000100800 */
[----:B0-----:R-:W-:-:S05]  /*256e0*/  IMAD.X R3, R53, 0x1, R12, P3 ;  /* 0x0000000135037824 */ /* 0x001fca00018e060c */
[----:B------:R0:W-:Y:S01]  /*256f0*/  STL [R1+0x45a8], R3 ;  /* 0x0045a80301007387 */ /* 0x0001e20000100800 */
[----:B-1----:R-:W-:Y:S01]  /*25700*/  IMAD.X R4, R53, 0x1, R13, P2 ;  /* 0x0000000135047824 */ /* 0x002fe200010e060d */
[C---:B---3--:R-:W-:Y:S02]  /*25710*/  IADD3 R2, P3, PT, R20.reuse, R32, RZ ;  /* 0x0000002014027210 */ /* 0x048fe40007f7e0ff */
[----:B0-----:R-:W-:-:S03]  /*25720*/  IADD3 R3, P2, PT, R20, R34, RZ ;  /* 0x0000002214037210 */ /* 0x001fc60007f5e0ff */
[----:B------:R0:W-:Y:S04]  /*25730*/  STL [R1+0x45b8], R2 ;  /* 0x0045b80201007387 */ /* 0x0001e80000100800 */
[----:B------:R1:W-:Y:S01]  /*25740*/  STL [R1+0x457c], R4 ;  /* 0x00457c0401007387 */ /* 0x0003e20000100800 */
[----:B0-----:R-:W-:-:S03]  /*25750*/  IMAD.X R2, R54, 0x1, R44, P1 ;  /* 0x0000000136027824 */ /* 0x001fc600008e062c */
[----:B------:R0:W-:Y:S01]  /*25760*/  STL [R1+0x458c], R3 ;  /* 0x00458c0301007387 */ /* 0x0001e20000100800 */
[----:B-1----:R-:W-:-:S03]  /*25770*/  IADD3 R4, P1, PT, R20, R36, RZ ;  /* 0x0000002414047210 */ /* 0x002fc60007f3e0ff */
[----:B------:R1:W-:Y:S04]  /*25780*/  STL [R1+0x4580], R2 ;  /* 0x0045800201007387 */ /* 0x0003e80000100800 */
[----:B------:R3:W-:Y:S01]  /*25790*/  STL [R1+0x4590], R4 ;  /* 0x0045900401007387 */ /* 0x0007e20000100800 */
[----:B0-----:R-:W-:Y:S01]  /*257a0*/  IMAD.X R3, R54, 0x1, R46, P0 ;  /* 0x0000000136037824 */ /* 0x001fe200000e062e */
[----:B-1----:R-:W-:Y:S02]  /*257b0*/  IADD3 R2, P0, PT, R20, R40, RZ ;  /* 0x0000002814027210 */ /* 0x002fe40007f1e0ff */
[----:B------:R-:W5:Y:S01]  /*257c0*/  LDL.LU R20, [R1+0x150] ;  /* 0x0001500001147983 */ /* 0x000f620000300800 */
[----:B---3--:R-:W-:-:S03]  /*257d0*/  IMAD.X R4, R54, 0x1, R12, P5 ;  /* 0x0000000136047824 */ /* 0x008fc600028e060c */
[----:B------:R-:W-:Y:S04]  /*257e0*/  STL [R1+0x4584], R3 ;  /* 0x0045840301007387 */ /* 0x000fe80000100800 */
[----:B------:R0:W-:Y:S04]  /*257f0*/  STL [R1+0x4594], R2 ;  /* 0x0045940201007387 */ /* 0x0001e80000100800 */
[----:B------:R1:W-:Y:S01]  /*25800*/  STL [R1+0x4588], R4 ;  /* 0x0045880401007387 */ /* 0x0003e20000100800 */
[----:B0-----:R-:W-:Y:S01]  /*25810*/  IMAD.X R2, R54, 0x1, R13, P4 ;  /* 0x0000000136027824 */ /* 0x001fe200020e060d */
[----:B----4-:R-:W-:-:S02]  /*25820*/  IADD3 R3, P5, PT, R26, R32, RZ ;  /* 0x000000201a037210 */ /* 0x010fc40007fbe0ff */
[----:B-1----:R-:W-:-:S03]  /*25830*/  IADD3 R4, P4, PT, R26, R34, RZ ;  /* 0x000000221a047210 */ /* 0x002fc60007f9e0ff */
[----:B------:R0:W-:Y:S04]  /*25840*/  STL [R1+0x4598], R3 ;  /* 0x0045980301007387 */ /* 0x0001e80000100800 */
[----:B------:R1:W-:Y:S04]  /*25850*/  STL [R1+0x455c], R2 ;  /* 0x00455c0201007387 */ /* 0x0003e80000100800 */
[----:B------:R3:W-:Y:S01]  /*25860*/  STL [R1+0x456c], R4 ;  /* 0x00456c0401007387 */ /* 0x0007e20000100800 */
[----:B0-----:R-:W-:Y:S01]  /*25870*/  IMAD.X R3, R55, 0x1, R44, P3 ;  /* 0x0000000137037824 */ /* 0x001fe200018e062c */
[----:B-1----:R-:W-:-:S04]  /*25880*/  IADD3 R2, P3, PT, R26, R36, RZ ;  /* 0x000000241a027210 */ /* 0x002fc80007f7e0ff */
[----:B------:R0:W-:Y:S01]  /*25890*/  STL [R1+0x4560], R3 ;  /* 0x0045600301007387 */ /* 0x0001e20000100800 */
[----:B---3--:R-:W-:-:S03]  /*258a0*/  IMAD.X R4, R55, 0x1, R46, P2 ;  /* 0x0000000137047824 */ /* 0x008fc600010e062e */
[----:B------:R1:W-:Y:S04]  /*258b0*/  STL [R1+0x4570], R2 ;  /* 0x0045700201007387 */ /* 0x0003e80000100800 */
[----:B------:R3:W-:Y:S01]  /*258c0*/  STL [R1+0x4564], R4 ;  /* 0x0045640401007387 */ /* 0x0007e20000100800 */
[----:B0-----:R-:W-:-:S03]  /*258d0*/  IADD3 R3, P2, PT, R26, R40, RZ ;  /* 0x000000281a037210 */ /* 0x001fc60007f5e0ff */
[----:B------:R-:W4:Y:S01]  /*258e0*/  LDL.LU R30, [R1+0x154] ;  /* 0x00015400011e7983 */ /* 0x000f220000300800 */
[----:B-1----:R-:W-:-:S03]  /*258f0*/  IMAD.X R2, R55, 0x1, R12, P1 ;  /* 0x0000000137027824 */ /* 0x002fc600008e060c */
[----:B------:R0:W-:Y:S04]  /*25900*/  STL [R1+0x4574], R3 ;  /* 0x0045740301007387 */ /* 0x0001e80000100800 */
[----:B------:R1:W-:Y:S01]  /*25910*/  STL [R1+0x4568], R2 ;  /* 0x0045680201007387 */ /* 0x0003e20000100800 */
[----:B---3--:R-:W-:-:S05]  /*25920*/  IADD3 R4, P1, PT, R24, R32, RZ ;  /* 0x0000002018047210 */ /* 0x008fca0007f3e0ff */
[----:B------:R3:W-:Y:S04]  /*25930*/  STL [R1+0x4578], R4 ;  /* 0x0045780401007387 */ /* 0x0007e80000100800 */
[----:B------:R-:W4:Y:S01]  /*25940*/  LDL.LU R29, [R1+0xd0] ;  /* 0x0000d000011d7983 */ /* 0x000f220000300800 */
[----:B0-----:R-:W-:Y:S01]  /*25950*/  IMAD.X R3, R55, 0x1, R13, P0 ;  /* 0x0000000137037824 */ /* 0x001fe200000e060d */
[----:B------:R-:W-:Y:S02]  /*25960*/  SHF.R.S32.HI R56, RZ, 0x1f, R56 ;  /* 0x0000001fff387819 */ /* 0x000fe40000011438 */
[----:B-1----:R-:W-:Y:S02]  /*25970*/  IADD3 R2, P0, PT, R24, R34, RZ ;  /* 0x0000002218027210 */ /* 0x002fe40007f1e0ff */
[----:B------:R0:W-:Y:S01]  /*25980*/  STL [R1+0x453c], R3 ;  /* 0x00453c0301007387 */ /* 0x0001e20000100800 */
[----:B---3--:R-:W-:-:S03]  /*25990*/  IMAD.X R4, R56, 0x1, R46, P4 ;  /* 0x0000000138047824 */ /* 0x008fc600020e062e */
[----:B------:R1:W-:Y:S01]  /*259a0*/  STL [R1+0x454c], R2 ;  /* 0x00454c0201007387 */ /* 0x0003e20000100800 */
[----:B0-----:R-:W-:Y:S01]  /*259b0*/  IMAD.X R3, R56, 0x1, R44, P5 ;  /* 0x0000000138037824 */ /* 0x001fe200028e062c */
[----:B-1----:R-:W-:-:S04]  /*259c0*/  IADD3 R2, P5, PT, R24, R36, RZ ;  /* 0x0000002418027210 */ /* 0x002fc80007fbe0ff */
[----:B------:R0:W-:Y:S04]  /*259d0*/  STL [R1+0x4540], R3 ;  /* 0x0045400301007387 */ /* 0x0001e80000100800 */
[----:B------:R1:W-:Y:S04]  /*259e0*/  STL [R1+0x4550], R2 ;  /* 0x0045500201007387 */ /* 0x0003e80000100800 */
[----:B------:R-:W-:Y:S01]  /*259f0*/  STL [R1+0x4544], R4 ;  /* 0x0045440401007387 */ /* 0x000fe20000100800 */
[----:B0-----:R-:W-:-:S03]  /*25a00*/  IADD3 R3, P4, PT, R24, R40, RZ ;  /* 0x0000002818037210 */ /* 0x001fc60007f9e0ff */
[----:B------:R-:W3:Y:S01]  /*25a10*/  LDL.LU R28, [R1+0x158] ;  /* 0x00015800011c7983 */ /* 0x000ee20000300800 */
[----:B-1----:R-:W-:-:S03]  /*25a20*/  IMAD.X R2, R56, 0x1, R12, P3 ;  /* 0x0000000138027824 */ /* 0x002fc600018e060c */
[----:B------:R0:W-:Y:S01]  /*25a30*/  STL [R1+0x4554], R3 ;  /* 0x0045540301007387 */ /* 0x0001e20000100800 */
[----:B------:R-:W-:-:S03]  /*25a40*/  SHF.R.S32.HI R57, RZ, 0x1f, R57 ;  /* 0x0000001fff397819 */ /* 0x000fc60000011439 */
[----:B------:R1:W-:Y:S01]  /*25a50*/  STL [R1+0x4548], R2 ;  /* 0x0045480201007387 */ /* 0x0003e20000100800 */
[----:B0-----:R-:W-:Y:S01]  /*25a60*/  IMAD.X R3, R56, 0x1, R13, P2 ;  /* 0x0000000138037824 */ /* 0x001fe200010e060d */
[C---:B--2---:R-:W-:Y:S02]  /*25a70*/  IADD3 R4, P3, PT, R22.reuse, R32, RZ ;  /* 0x0000002016047210 */ /* 0x044fe40007f7e0ff */
[----:B-1----:R-:W-:-:S03]  /*25a80*/  IADD3 R2, P2, PT, R22, R34, RZ ;  /* 0x0000002216027210 */ /* 0x002fc60007f5e0ff */
[----:B------:R0:W-:Y:S04]  /*25a90*/  STL [R1+0x4558], R4 ;  /* 0x0045580401007387 */ /* 0x0001e80000100800 */
[----:B------:R-:W2:Y:S04]  /*25aa0*/  LDL.LU R27, [R1+0xdc] ;  /* 0x0000dc00011b7983 */ /* 0x000ea80000300800 */
[----:B------:R1:W-:Y:S01]  /*25ab0*/  STL [R1+0x451c], R3 ;  /* 0x00451c0301007387 */ /* 0x0003e20000100800 */
[----:B0-----:R-:W-:-:S03]  /*25ac0*/  IMAD.X R4, R57, 0x1, R46, P0 ;  /* 0x0000000139047824 */ /* 0x001fc600000e062e */
[----:B------:R0:W-:Y:S01]  /*25ad0*/  STL [R1+0x452c], R2 ;  /* 0x00452c0201007387 */ /* 0x0001e20000100800 */
[----:B-1----:R-:W-:Y:S01]  /*25ae0*/  IMAD.X R3, R57, 0x1, R44, P1 ;  /* 0x0000000139037824 */ /* 0x002fe200008e062c */
[----:B0-----:R-:W-:-:S04]  /*25af0*/  IADD3 R2, P1, PT, R22, R36, RZ ;  /* 0x0000002416027210 */ /* 0x001fc80007f3e0ff */
[----:B------:R0:W-:Y:S04]  /*25b00*/  STL [R1+0x4520], R3 ;  /* 0x0045200301007387 */ /* 0x0001e80000100800 */
[----:B------:R1:W-:Y:S04]  /*25b10*/  STL [R1+0x4530], R2 ;  /* 0x0045300201007387 */ /* 0x0003e80000100800 */
[----:B------:R-:W-:Y:S01]  /*25b20*/  STL [R1+0x4524], R4 ;  /* 0x0045240401007387 */ /* 0x000fe20000100800 */
[----:B0-----:R-:W-:-:S03]  /*25b30*/  IADD3 R3, P0, PT, R22, R40, RZ ;  /* 0x0000002816037210 */ /* 0x001fc60007f1e0ff */
[----:B------:R-:W2:Y:S01]  /*25b40*/  LDL.LU R26, [R1+0x15c] ;  /* 0x00015c00011a7983 */ /* 0x000ea20000300800 */
[----:B-1----:R-:W-:-:S03]  /*25b50*/  IMAD.X R2, R57, 0x1, R12, P5 ;  /* 0x0000000139027824 */ /* 0x002fc600028e060c */
[----:B------:R0:W-:Y:S01]  /*25b60*/  STL [R1+0x4534], R3 ;  /* 0x0045340301007387 */ /* 0x0001e20000100800 */
[----:B------:R-:W-:-:S03]  /*25b70*/  SHF.R.S32.HI R58, RZ, 0x1f, R58 ;  /* 0x0000001fff3a7819 */ /* 0x000fc6000001143a */
[----:B------:R1:W-:Y:S01]  /*25b80*/  STL [R1+0x4528], R2 ;  /* 0x0045280201007387 */ /* 0x0003e20000100800 */
[----:B0-----:R-:W-:Y:S01]  /*25b90*/  IMAD.X R3, R57, 0x1, R13, P4 ;  /* 0x0000000139037824 */ /* 0x001fe200020e060d */
[C---:B-----5:R-:W-:Y:S02]  /*25ba0*/  IADD3 R4, P5, PT, R20.reuse, R32, RZ ;  /* 0x0000002014047210 */ /* 0x060fe40007fbe0ff */
[----:B-1----:R-:W-:-:S03]  /*25bb0*/  IADD3 R2, P4, PT, R20, R34, RZ ;  /* 0x0000002214027210 */ /* 0x002fc60007f9e0ff */
[----:B------:R0:W-:Y:S04]  /*25bc0*/  STL [R1+0x4538], R4 ;  /* 0x0045380401007387 */ /* 0x0001e80000100800 */
[----:B------:R-:W5:Y:S04]  /*25bd0*/  LDL.LU R24, [R1+0xe0] ;  /* 0x0000e00001187983 */ /* 0x000f680000300800 */
[----:B------:R1:W-:Y:S01]  /*25be0*/  STL [R1+0x44fc], R3 ;  /* 0x0044fc0301007387 */ /* 0x0003e20000100800 */
[----:B0-----:R-:W-:-:S03]  /*25bf0*/  IMAD.X R4, R58, 0x1, R46, P2 ;  /* 0x000000013a047824 */ /* 0x001fc600010e062e */
[----:B------:R0:W-:Y:S01]  /*25c00*/  STL [R1+0x450c], R2 ;  /* 0x00450c0201007387 */ /* 0x0001e20000100800 */
[----:B-1----:R-:W-:Y:S01]  /*25c10*/  IMAD.X R3, R58, 0x1, R44, P3 ;  /* 0x000000013a037824 */ /* 0x002fe200018e062c */
[----:B0-----:R-:W-:-:S04]  /*25c20*/  IADD3 R2, P3, PT, R20, R36, RZ ;  /* 0x0000002414027210 */ /* 0x001fc80007f7e0ff */
[----:B------:R0:W-:Y:S04]  /*25c30*/  STL [R1+0x4500], R3 ;  /* 0x0045000301007387 */ /* 0x0001e80000100800 */
[----:B------:R1:W-:Y:S04]  /*25c40*/  STL [R1+0x4510], R2 ;  /* 0x0045100201007387 */ /* 0x0003e80000100800 */
[----:B------:R4:W-:Y:S01]  /*25c50*/  STL [R1+0x4504], R4 ;  /* 0x0045040401007387 */ /* 0x0009e20000100800 */
[----:B0-----:R-:W-:-:S03]  /*25c60*/  IADD3 R3, P2, PT, R20, R40, RZ ;  /* 0x0000002814037210 */ /* 0x001fc60007f5e0ff */
[----:B------:R-:W5:Y:S01]  /*25c70*/  LDL.LU R22, [R1+0x16c] ;  /* 0x00016c0001167983 */ /* 0x000f620000300800 */
[----:B-1----:R-:W-:-:S03]  /*25c80*/  IMAD.X R2, R58, 0x1, R12, P1 ;  /* 0x000000013a027824 */ /* 0x002fc600008e060c */
[----:B------:R0:W-:Y:S04]  /*25c90*/  STL [R1+0x4514], R3 ;  /* 0x0045140301007387 */ /* 0x0001e80000100800 */
[----:B------:R1:W-:Y:S01]  /*25ca0*/  STL [R1+0x4508], R2 ;  /* 0x0045080201007387 */ /* 0x0003e20000100800 */
[----:B----4-:R-:W-:Y:S01]  /*25cb0*/  IADD3 R4, P1, PT, R30, R32, RZ ;  /* 0x000000201e047210 */ /* 0x010fe20007f3e0ff */
[----:B0-----:R-:W-:Y:S01]  /*25cc0*/  IMAD.X R3, R58, 0x1, R13, P0 ;  /* 0x000000013a037824 */ /* 0x001fe200000e060d */
[----:B-1----:R-:W-:-:S03]  /*25cd0*/  IADD3 R2, P0, PT, R30, R34, RZ ;  /* 0x000000221e027210 */ /* 0x002fc60007f1e0ff */
[----:B------:R-:W-:Y:S04]  /*25ce0*/  STL [R1+0x4518], R4 ;  /* 0x0045180401007387 */ /* 0x000fe80000100800 */
[----:B------:R-:W4:Y:S04]  /*25cf0*/  LDL.LU R20, [R1+0xe4] ;  /* 0x0000e40001147983 */ /* 0x000f280000300800 */
[----:B------:R0:W-:Y:S04]  /*25d00*/  STL [R1+0x2cc0], R3 ;  /* 0x002cc00301007387 */ /* 0x0001e80000100800 */
[----:B------:R1:W-:Y:S01]  /*25d10*/  STL [R1+0x2cdc], R2 ;  /* 0x002cdc0201007387 */ /* 0x0003e20000100800 */
[C---:B0-----:R-:W-:Y:S01]  /*25d20*/  IMAD.X R3, R29.reuse, 0x1, R44, P5 ;  /* 0x000000011d037824 */ /* 0x041fe200028e062c */
[----:B-1----:R-:W-:Y:S01]  /*25d30*/  IADD3 R2, P5, PT, R30, R36, RZ ;  /* 0x000000241e027210 */ /* 0x002fe20007fbe0ff */
[----:B------:R-:W-:-:S03]  /*25d40*/  IMAD.X R4, R29, 0x1, R46, P4 ;  /* 0x000000011d047824 */ /* 0x000fc600020e062e */
[----:B------:R0:W-:Y:S04]  /*25d50*/  STL [R1+0x2cc4], R3 ;  /* 0x002cc40301007387 */ /* 0x0001e80000100800 */
[----:B------:R1:W-:Y:S04]  /*25d60*/  STL [R1+0x2ce4], R2 ;  /* 0x002ce40201007387 */ /* 0x0003e80000100800 */
[----:B------:R3:W-:Y:S01]  /*25d70*/  STL [R1+0x2cc8], R4 ;  /* 0x002cc80401007387 */ /* 0x0007e20000100800 */
[----:B0-----:R-:W-:-:S03]  /*25d80*/  IADD3 R3, P4, PT, R30, R40, RZ ;  /* 0x000000281e037210 */ /* 0x001fc60007f9e0ff */
[----:B------:R-:W4:Y:S01]  /*25d90*/  LDL.LU R30, [R1+0x170] ;  /* 0x00017000011e7983 */ /* 0x000f220000300800 */
[----:B-1----:R-:W-:-:S03]  /*25da0*/  IMAD.X R2, R29, 0x1, R12, P3 ;  /* 0x000000011d027824 */ /* 0x002fc600018e060c */
[----:B------:R0:W-:Y:S04]  /*25db0*/  STL [R1+0x2cec], R3 ;  /* 0x002cec0301007387 */ /* 0x0001e80000100800 */
[----:B------:R1:W-:Y:S01]  /*25dc0*/  STL [R1+0x2ccc], R2 ;  /* 0x002ccc0201007387 */ /* 0x0003e20000100800 */
[C---:B---3--:R-:W-:Y:S01]  /*25dd0*/  IADD3 R4, P3, PT, R28.reuse, R32, RZ ;  /* 0x000000201c047210 */ /* 0x048fe20007f7e0ff */
[----:B0-----:R-:W-:Y:S01]  /*25de0*/  IMAD.X R3, R29, 0x1, R13, P2 ;  /* 0x000000011d037824 */ /* 0x001fe200010e060d */
[----:B-1----:R-:W-:-:S03]  /*25df0*/  IADD3 R2, P2, PT, R28, R34, RZ ;  /* 0x000000221c027210 */ /* 0x002fc60007f5e0ff */
[----:B------:R-:W-:Y:S04]  /*25e00*/  STL [R1+0x2cf4], R4 ;  /* 0x002cf40401007387 */ /* 0x000fe80000100800 */
[----:B------:R-:W3:Y:S04]  /*25e10*/  LDL.LU R29, [R1+0xe8] ;  /* 0x0000e800011d7983 */ /* 0x000ee80000300800 */
[----:B------:R2:W-:Y:S04]  /*25e20*/  STL [R1+0x2cd0], R3 ;  /* 0x002cd00301007387 */ /* 0x0005e80000100800 */
[----:B------:R0:W-:Y:S01]  /*25e30*/  STL [R1+0x2cfc], R2 ;  /* 0x002cfc0201007387 */ /* 0x0001e20000100800 */
[C---:B--2---:R-:W-:Y:S01]  /*25e40*/  IMAD.X R3, R27.reuse, 0x1, R44, P1 ;  /* 0x000000011b037824 */ /* 0x044fe200008e062c */
[----:B0-----:R-:W-:Y:S01]  /*25e50*/  IADD3 R2, P1, PT, R28, R36, RZ ;  /* 0x000000241c027210 */ /* 0x001fe20007f3e0ff */
[----:B------:R-:W-:-:S03]  /*25e60*/  IMAD.X R4, R27, 0x1, R46, P0 ;  /* 0x000000011b047824 */ /* 0x000fc600000e062e */
[----:B------:R0:W-:Y:S04]  /*25e70*/  STL [R1+0x2cd4], R3 ;  /* 0x002cd40301007387 */ /* 0x0001e80000100800 */
[----:B------:R1:W-:Y:S04]  /*25e80*/  STL [R1+0x2d04], R2 ;  /* 0x002d040201007387 */ /* 0x0003e80000100800 */
[----:B------:R2:W-:Y:S01]  /*25e90*/  STL [R1+0x2cd8], R4 ;  /* 0x002cd80401007387 */ /* 0x0005e20000100800 */
[----:B0-----:R-:W-:-:S03]  /*25ea0*/  IADD3 R3, P0, PT, R28, R40, RZ ;  /* 0x000000281c037210 */ /* 0x001fc60007f1e0ff */
[----:B------:R-:W3:Y:S01]  /*25eb0*/  LDL.LU R28, [R1+0x174] ;  /* 0x00017400011c7983 */ /* 0x000ee20000300800 */
[----:B-1----:R-:W-:-:S03]  /*25ec0*/  IMAD.X R2, R27, 0x1, R12, P5 ;  /* 0x000000011b027824 */ /* 0x002fc600028e060c */
[----:B------:R0:W-:Y:S04]  /*25ed0*/  STL [R1+0x2d0c], R3 ;  /* 0x002d0c0301007387 */ /* 0x0001e80000100800 */
[----:B------:R1:W-:Y:S01]  /*25ee0*/  STL [R1+0x2ce0], R2 ;  /* 0x002ce00201007387 */ /* 0x0003e20000100800 */
[C---:B--2---:R-:W-:Y:S01]  /*25ef0*/  IADD3 R4, P5, PT, R26.reuse, R32, RZ ;  /* 0x000000201a047210 */ /* 0x044fe20007fbe0ff */
[----:B0-----:R-:W-:Y:S01]  /*25f00*/  IMAD.X R3, R27, 0x1, R13, P4 ;  /* 0x000000011b037824 */ /* 0x001fe200020e060d */
[----:B-1----:R-:W-:-:S03]  /*25f10*/  IADD3 R2, P4, PT, R26, R34, RZ ;  /* 0x000000221a027210 */ /* 0x002fc60007f9e0ff */
[----:B------:R-:W-:Y:S04]  /*25f20*/  STL [R1+0x2d14], R4 ;  /* 0x002d140401007387 */ /* 0x000fe80000100800 */
[----:B------:R-:W2:Y:S04]  /*25f30*/  LDL.LU R27, [R1+0xf4] ;  /* 0x0000f400011b7983 */ /* 0x000ea80000300800 */
[----:B------:R5:W-:Y:S04]  /*25f40*/  STL [R1+0x2ce8], R3 ;  /* 0x002ce80301007387 */ /* 0x000be80000100800 */
[----:B------:R0:W-:Y:S01]  /*25f50*/  STL [R1+0x2d1c], R2 ;  /* 0x002d1c0201007387 */ /* 0x0001e20000100800 */
[----:B-----5:R-:W-:Y:S01]  /*25f60*/  IMAD.X R3, R24, 0x1, R44, P3 ;  /* 0x0000000118037824 */ /* 0x020fe200018e062c */
[----:B0-----:R-:W-:Y:S01]  /*25f70*/  IADD3 R2, P3, PT, R26, R36, RZ ;  /* 0x000000241a027210 */ /* 0x001fe20007f7e0ff */
[----:B------:R-:W-:-:S03]  /*25f80*/  IMAD.X R4, R24, 0x1, R46, P2 ;  /* 0x0000000118047824 */ /* 0x000fc600010e062e */
[----:B------:R0:W-:Y:S04]  /*25f90*/  STL [R1+0x2cf0], R3 ;  /* 0x002cf00301007387 */ /* 0x0001e80000100800 */
[----:B------:R1:W-:Y:S04]  /*25fa0*/  STL [R1+0x2d24], R2 ;  /* 0x002d240201007387 */ /* 0x0003e80000100800 */
[----:B------:R5:W-:Y:S01]  /*25fb0*/  STL [R1+0x2cf8], R4 ;  /* 0x002cf80401007387 */ /* 0x000be20000100800 */
[----:B0-----:R-:W-:-:S03]  /*25fc0*/  IADD3 R3, P2, PT, R26, R40, RZ ;  /* 0x000000281a037210 */ /* 0x001fc60007f5e0ff */
[----:B------:R-:W2:Y:S01]  /*25fd0*/  LDL.LU R26, [R1+0x178] ;  /* 0x00017800011a7983 */ /* 0x000ea20000300800 */
[----:B-1----:R-:W-:-:S03]  /*25fe0*/  IMAD.X R2, R24, 0x1, R12, P1 ;  /* 0x0000000118027824 */ /* 0x002fc600008e060c */
[----:B------:R0:W-:Y:S04]  /*25ff0*/  STL [R1+0x2d2c], R3 ;  /* 0x002d2c0301007387 */ /* 0x0001e80000100800 */
[----:B------:R1:W-:Y:S01]  /*26000*/  STL [R1+0x2d00], R2 ;  /* 0x002d000201007387 */ /* 0x0003e20000100800 */
[----:B-----5:R-:W-:Y:S01]  /*26010*/  IADD3 R4, P1, PT, R22, R32, RZ ;  /* 0x0000002016047210 */ /* 0x020fe20007f3e0ff */
[----:B0-----:R-:W-:Y:S01]  /*26020*/  IMAD.X R3, R24, 0x1, R13, P0 ;  /* 0x0000000118037824 */ /* 0x001fe200000e060d */
[----:B-1----:R-:W-:-:S03]  /*26030*/  IADD3 R2, P0, PT, R22, R34, RZ ;  /* 0x0000002216027210 */ /* 0x002fc60007f1e0ff */
[----:B------:R-:W-:Y:S04]  /*26040*/  STL [R1+0x2d34], R4 ;  /* 0x002d340401007387 */ /* 0x000fe80000100800 */
[----:B------:R-:W5:Y:S04]  /*26050*/  LDL.LU R24, [R1+0x100] ;  /* 0x0001000001187983 */ /* 0x000f680000300800 */
[----:B------:R4:W-:Y:S04]  /*26060*/  STL [R1+0x2d08], R3 ;  /* 0x002d080301007387 */ /* 0x0009e80000100800 */
[----:B------:R0:W-:Y:S01]  /*26070*/  STL [R1+0x2d3c], R2 ;  /* 0x002d3c0201007387 */ /* 0x0001e20000100800 */
[----:B----4-:R-:W-:-:S02]  /*26080*/  IMAD.X R3, R20, 0x1, R44, P5 ;  /* 0x0000000114037824 */ /* 0x010fc400028e062c */
[----:B------:R-:W-:Y:S01]  /*26090*/  IMAD.X R4, R20, 0x1, R46, P4 ;  /* 0x0000000114047824 */ /* 0x000fe200020e062e */
[C---:B0-----:R-:W-:Y:S02]  /*260a0*/  IADD3 R2, P5, PT, R22.reuse, R36, RZ ;  /* 0x0000002416027210 */ /* 0x041fe40007fbe0ff */
        /* <DEDUP_REMOVED lines=8> */
[----:B0-----:R-:W-:Y:S01]  /*26130*/  IMAD.X R3, R20, 0x1, R13, P2 ;  /* 0x0000000114037824 */ /* 0x001fe200010e060d */
[----:B------:R-:W-:-:S05]  /*26140*/  IADD3 R4, P3, PT, R30, R32, RZ ;  /* 0x000000201e047210 */ /* 0x000fca0007f7e0ff */
[----:B------:R-:W-:Y:S04]  /*26150*/  STL [R1+0x2d54], R4 ;  /* 0x002d540401007387 */ /* 0x000fe80000100800 */
[----:B------:R-:W4:Y:S01]  /*26160*/  LDL.LU R20, [R1+0x104] ;  /* 0x0001040001147983 */ /* 0x000f220000300800 */
[----:B-1----:R-:W-:-:S03]  /*26170*/  IADD3 R2, P2, PT, R30, R34, RZ ;  /* 0x000000221e027210 */ /* 0x002fc60007f5e0ff */
[----:B------:R3:W-:Y:S04]  /*26180*/  STL [R1+0x2d28], R3 ;  /* 0x002d280301007387 */ /* 0x0007e80000100800 */
[----:B------:R0:W-:Y:S01]  /*26190*/  STL [R1+0x2d5c], R2 ;  /* 0x002d5c0201007387 */ /* 0x0001e20000100800 */
[C---:B---3--:R-:W-:Y:S01]  /*261a0*/  IMAD.X R3, R29.reuse, 0x1, R44, P1 ;  /* 0x000000011d037824 */ /* 0x048fe200008e062c */
        /* <DEDUP_REMOVED lines=10> */
[----:B0-----:R-:W-:Y:S01]  /*26250*/  IMAD.X R3, R29, 0x1, R13, P4 ;  /* 0x000000011d037824 */ /* 0x001fe200020e060d */
[C---:B------:R-:W-:Y:S02]  /*26260*/  IADD3 R4, P5, PT, R28.reuse, R32, RZ ;  /* 0x000000201c047210 */ /* 0x040fe40007fbe0ff */
[----:B-1----:R-:W-:-:S03]  /*26270*/  IADD3 R2, P4, PT, R28, R34, RZ ;  /* 0x000000221c027210 */ /* 0x002fc60007f9e0ff */
[----:B------:R-:W-:Y:S04]  /*26280*/  STL [R1+0x2d74], R4 ;  /* 0x002d740401007387 */ /* 0x000fe80000100800 */
[----:B------:R-:W3:Y:S04]  /*26290*/  LDL.LU R29, [R1+0x118] ;  /* 0x00011800011d7983 */ /* 0x000ee80000300800 */
[----:B------:R2:W-:Y:S04]  /*262a0*/  STL [R1+0x2d48], R3 ;  /* 0x002d480301007387 */ /* 0x0005e80000100800 */
[----:B------:R0:W-:Y:S01]  /*262b0*/  STL [R1+0x2d7c], R2 ;  /* 0x002d7c0201007387 */ /* 0x0001e20000100800 */
[----:B--2---:R-:W-:-:S02]  /*262c0*/  IMAD.X R3, R27, 0x1, R44, P3 ;  /* 0x000000011b037824 */ /* 0x004fc400018e062c */
[----:B------:R-:W-:Y:S01]  /*262d0*/  IMAD.X R4, R27, 0x1, R46, P2 ;  /* 0x000000011b047824 */ /* 0x000fe200010e062e */
[C---:B0-----:R-:W-:Y:S02]  /*262e0*/  IADD3 R2, P3, PT, R28.reuse, R36, RZ ;  /* 0x000000241c027210 */ /* 0x041fe40007f7e0ff */
        /* <DEDUP_REMOVED lines=8> */
[----:B0-----:R-:W-:Y:S01]  /*26370*/  IMAD.X R3, R27, 0x1, R13, P0 ;  /* 0x000000011b037824 */ /* 0x001fe200000e060d */
[C---:B------:R-:W-:Y:S02]  /*26380*/  IADD3 R4, P1, PT, R26.reuse, R32, RZ ;  /* 0x000000201a047210 */ /* 0x040fe40007f3e0ff */
[----:B-1----:R-:W-:-:S03]  /*26390*/  IADD3 R2, P0, PT, R26, R34, RZ ;  /* 0x000000221a027210 */ /* 0x002fc60007f1e0ff */
[----:B------:R-:W-:Y:S04]  /*263a0*/  STL [R1+0x2d94], R4 ;  /* 0x002d940401007387 */ /* 0x000fe80000100800 */
[----:B------:R-:W2:Y:S04]  /*263b0*/  LDL.LU R27, [R1+0x11c] ;  /* 0x00011c00011b7983 */ /* 0x000ea80000300800 */
[----:B------:R5:W-:Y:S04]  /*263c0*/  STL [R1+0x2d68], R3 ;  /* 0x002d680301007387 */ /* 0x000be80000100800 */
[----:B------:R0:W-:Y:S01]  /*263d0*/  STL [R1+0x2d9c], R2 ;  /* 0x002d9c0201007387 */ /* 0x0001e20000100800 */
[----:B-----5:R-:W-:-:S02]  /*263e0*/  IMAD.X R3, R24, 0x1, R44, P5 ;  /* 0x0000000118037824 */ /* 0x020fc400028e062c */
[----:B------:R-:W-:Y:S01]  /*263f0*/  IMAD.X R4, R24, 0x1, R46, P4 ;  /* 0x0000000118047824 */ /* 0x000fe200020e062e */
[C---:B0-----:R-:W-:Y:S02]  /*26400*/  IADD3 R2, P5, PT, R26.reuse, R36, RZ ;  /* 0x000000241a027210 */ /* 0x041fe40007fbe0ff */
        /* <DEDUP_REMOVED lines=15> */
[----:B0-----:R-:W-:Y:S01]  /*26500*/  IMAD.X R3, R20, 0x1, R44, P1 ;  /* 0x0000000114037824 */ /* 0x001fe200008e062c */
        /* <DEDUP_REMOVED lines=10> */
[----:B---3--:R-:W-:Y:S01]  /*265b0*/  IADD3 R4, P5, PT, R30, R32, RZ ;  /* 0x000000201e047210 */ /* 0x008fe20007fbe0ff */
[----:B0-----:R-:W-:Y:S01]  /*265c0*/  IMAD.X R3, R20, 0x1, R13, P4 ;  /* 0x0000000114037824 */ /* 0x001fe200020e060d */
[----:B-1----:R-:W-:-:S03]  /*265d0*/  IADD3 R2, P4, PT, R30, R34, RZ ;  /* 0x000000221e027210 */ /* 0x002fc60007f9e0ff */
[----:B------:R-:W-:Y:S04]  /*265e0*/  STL [R1+0x2dd4], R4 ;  /* 0x002dd40401007387 */ /* 0x000fe80000100800 */
[----:B------:R-:W3:Y:S04]  /*265f0*/  LDL.LU R20, [R1+0x12c] ;  /* 0x00012c0001147983 */ /* 0x000ee80000300800 */
        /* <DEDUP_REMOVED lines=31> */
[C---:B-----5:R-:W-:Y:S01]  /*267f0*/  IADD3 R4, P3, PT, R26.reuse, R32, RZ ;  /* 0x000000201a047210 */ /* 0x060fe20007f7e0ff */
        /* <DEDUP_REMOVED lines=71> */
[C---:B----4-:R-:W-:Y:S01]  /*26c70*/  IADD3 R4, P5, PT, R26.reuse, R32, RZ ;  /* 0x000000201a047210 */ /* 0x050fe20007fbe0ff */
        /* <DEDUP_REMOVED lines=35> */
[----:B--2---:R-:W-:Y:S01]  /*26eb0*/  IADD3 R4, P3, PT, R30, R32, RZ ;  /* 0x000000201e047210 */ /* 0x004fe20007f7e0ff */
        /* <DEDUP_REMOVED lines=3059> */
[----:B----4-:R-:W-:-:S05]  /*32df0*/  IADD3 R4, P1, PT, R26, R32, RZ ;  /* 0x000000201a047210 */ /* 0x010fca0007f3e0ff */
[----:B------:R-:W-:Y:S04]  /*32e00*/  STL [R1+0x43f4], R4 ;  /* 0x0043f40401007387 */ /* 0x000fe80000100800 */
[----:B------:R-:W4:Y:S01]  /*32e10*/  LDL.LU R28, [R1+0x714] ;  /* 0x00071400011c7983 */ /* 0x000f220000300800 */
[----:B0-----:R-:W-:Y:S01]  /*32e20*/  IMAD.X R3, R27, 0x1, R13, P0 ;  /* 0x000000011b037824 */ /* 0x001fe200000e060d */
[----:B-1----:R-:W-:-:S04]  /*32e30*/  IADD3 R2, P0, PT, R26, R34, RZ ;  /* 0x000000221a027210 */ /* 0x002fc80007f1e0ff */
[----:B------:R3:W-:Y:S04]  /*32e40*/  STL [R1+0x43c8], R3 ;  /* 0x0043c80301007387 */ /* 0x0007e80000100800 */
[----:B------:R0:W-:Y:S01]  /*32e50*/  STL [R1+0x43fc], R2 ;  /* 0x0043fc0201007387 */ /* 0x0001e20000100800 */
[C---:B---3--:R-:W-:Y:S02]  /*32e60*/  IMAD.X R3, R24.reuse, 0x1, R44, P5 ;  /* 0x0000000118037824 */ /* 0x048fe400028e062c */
[----:B------:R-:W-:Y:S01]  /*32e70*/  IMAD.X R4, R24, 0x1, R46, P4 ;  /* 0x0000000118047824 */ /* 0x000fe200020e062e */
[C---:B0-----:R-:W-:Y:S02]  /*32e80*/  IADD3 R2, P5, PT, R26.reuse, R36, RZ ;  /* 0x000000241a027210 */ /* 0x041fe40007fbe0ff */
[----:B------:R0:W-:Y:S04]  /*32e90*/  STL [R1+0x43d0], R3 ;  /* 0x0043d00301007387 */ /* 0x0001e80000100800 */
[----:B------:R1:W-:Y:S04]  /*32ea0*/  STL [R1+0x4404], R2 ;  /* 0x0044040201007387 */ /* 0x0003e80000100800 */
[----:B------:R-:W-:Y:S01]  /*32eb0*/  STL [R1+0x43d8], R4 ;  /* 0x0043d80401007387 */ /* 0x000fe20000100800 */
[----:B0-----:R-:W-:-:S03]  /*32ec0*/  IADD3 R3, P4, PT, R26, R40, RZ ;  /* 0x000000281a037210 */ /* 0x001fc60007f9e0ff */
[----:B------:R-:W3:Y:S01]  /*32ed0*/  LDL.LU R27, [R1+0x6ac] ;  /* 0x0006ac00011b7983 */ /* 0x000ee20000300800 */
[----:B-1----:R-:W-:-:S03]  /*32ee0*/  IMAD.X R2, R24, 0x1, R12, P3 ;  /* 0x0000000118027824 */ /* 0x002fc600018e060c */
[----:B------:R-:W-:Y:S04]  /*32ef0*/  STL [R1+0x440c], R3 ;  /* 0x00440c0301007387 */ /* 0x000fe80000100800 */
[----:B------:R0:W-:Y:S04]  /*32f00*/  STL [R1+0x43e0], R2 ;  /* 0x0043e00201007387 */ /* 0x0001e80000100800 */
[----:B------:R-:W3:Y:S01]  /*32f10*/  LDL.LU R26, [R1+0x718] ;  /* 0x00071800011a7983 */ /* 0x000ee20000300800 */
[----:B0-----:R-:W-:Y:S01]  /*32f20*/  IMAD.X R2, R24, 0x1, R13, P2 ;  /* 0x0000000118027824 */ /* 0x001fe200010e060d */
[----:B------:R-:W-:-:S05]  /*32f30*/  IADD3 R3, P3, PT, R22, R32, RZ ;  /* 0x0000002016037210 */ /* 0x000fca0007f7e0ff */
[----:B------:R0:W-:Y:S04]  /*32f40*/  STL [R1+0x4414], R3 ;  /* 0x0044140301007387 */ /* 0x0001e80000100800 */
[----:B------:R2:W-:Y:S01]  /*32f50*/  STL [R1+0x43e8], R2 ;  /* 0x0043e80201007387 */ /* 0x0005e20000100800 */
[----:B0-----:R-:W-:Y:S01]  /*32f60*/  IADD3 R3, P2, PT, R22, R34, RZ ;  /* 0x0000002216037210 */ /* 0x001fe20007f5e0ff */
[----:B--2---:R-:W-:Y:S01]  /*32f70*/  IMAD.X R2, R20, 0x1, R44, P1 ;  /* 0x0000000114027824 */ /* 0x004fe200008e062c */
[----:B------:R-:W-:-:S03]  /*32f80*/  IADD3 R4, P1, PT, R22, R36, RZ ;  /* 0x0000002416047210 */ /* 0x000fc60007f3e0ff */
[----:B------:R0:W-:Y:S04]  /*32f90*/  STL [R1+0x441c], R3 ;  /* 0x00441c0301007387 */ /* 0x0001e80000100800 */
[----:B------:R1:W-:Y:S04]  /*32fa0*/  STL [R1+0x43f0], R2 ;  /* 0x0043f00201007387 */ /* 0x0003e80000100800 */
[----:B------:R2:W-:Y:S01]  /*32fb0*/  STL [R1+0x4424], R4 ;  /* 0x0044240401007387 */ /* 0x0005e20000100800 */
[----:B0-----:R-:W-:-:S03]  /*32fc0*/  IMAD.X R3, R20, 0x1, R46, P0 ;  /* 0x0000000114037824 */ /* 0x001fc600000e062e */
[----:B------:R-:W3:Y:S01]  /*32fd0*/  LDL.LU R24, [R1+0x6b4] ;  /* 0x0006b40001187983 */ /* 0x000ee20000300800 */
[----:B-1----:R-:W-:-:S03]  /*32fe0*/  IADD3 R2, P0, PT, R22, R40, RZ ;  /* 0x0000002816027210 */ /* 0x002fc60007f1e0ff */
[----:B------:R-:W-:Y:S01]  /*32ff0*/  STL [R1+0x43f8], R3 ;  /* 0x0043f80301007387 */ /* 0x000fe20000100800 */
[----:B--2---:R-:W-:-:S03]  /*33000*/  IMAD.X R4, R20, 0x1, R12, P5 ;  /* 0x0000000114047824 */ /* 0x004fc600028e060c */
[----:B------:R0:W-:Y:S04]  /*33010*/  STL [R1+0x442c], R2 ;  /* 0x00442c0201007387 */ /* 0x0001e80000100800 */
[----:B------:R-:W-:Y:S04]  /*33020*/  STL [R1+0x4400], R4 ;  /* 0x0044000401007387 */ /* 0x000fe80000100800 */
[----:B------:R-:W2:Y:S01]  /*33030*/  LDL.LU R22, [R1+0x71c] ;  /* 0x00071c0001167983 */ /* 0x000ea20000300800 */
[----:B0-----:R-:W-:Y:S01]  /*33040*/  IMAD.X R2, R20, 0x1, R13, P4 ;  /* 0x0000000114027824 */ /* 0x001fe200020e060d */
[----:B------:R-:W-:-:S05]  /*33050*/  IADD3 R3, P5, PT, R31, R32, RZ ;  /* 0x000000201f037210 */ /* 0x000fca0007fbe0ff */
[----:B------:R0:W-:Y:S04]  /*33060*/  STL [R1+0x4434], R3 ;  /* 0x0044340301007387 */ /* 0x0001e80000100800 */
[----:B------:R1:W-:Y:S01]  /*33070*/  STL [R1+0x4408], R2 ;  /* 0x0044080201007387 */ /* 0x0003e20000100800 */
[C---:B0-----:R-:W-:Y:S01]  /*33080*/  IADD3 R3, P4, PT, R31.reuse, R34, RZ ;  /* 0x000000221f037210 */ /* 0x041fe20007f9e0ff */
[----:B-----5:R-:W-:Y:S01]  /*33090*/  IMAD.X R4, R30, 0x1, R44, P3 ;  /* 0x000000011e047824 */ /* 0x020fe200018e062c */
[----:B-1----:R-:W-:-:S03]  /*330a0*/  IADD3 R2, P3, PT, R31, R36, RZ ;  /* 0x000000241f027210 */ /* 0x002fc60007f7e0ff */
[----:B------:R0:W-:Y:S04]  /*330b0*/  STL [R1+0x443c], R3 ;  /* 0x00443c0301007387 */ /* 0x0001e80000100800 */
[----:B------:R1:W-:Y:S04]  /*330c0*/  STL [R1+0x4410], R4 ;  /* 0x0044100401007387 */ /* 0x0003e80000100800 */
[----:B------:R-:W5:Y:S01]  /*330d0*/  LDL.LU R20, [R1+0x6bc] ;  /* 0x0006bc0001147983 */ /* 0x000f620000300800 */
[----:B0-----:R-:W-:-:S03]  /*330e0*/  IMAD.X R3, R30, 0x1, R46, P2 ;  /* 0x000000011e037824 */ /* 0x001fc600010e062e */
[----:B------:R0:W-:Y:S01]  /*330f0*/  STL [R1+0x4444], R2 ;  /* 0x0044440201007387 */ /* 0x0001e20000100800 */
[----:B-1----:R-:W-:-:S03]  /*33100*/  IMAD.X R4, R30, 0x1, R12, P1 ;  /* 0x000000011e047824 */ /* 0x002fc600008e060c */
[----:B------:R1:W-:Y:S01]  /*33110*/  STL [R1+0x4418], R3 ;  /* 0x0044180301007387 */ /* 0x0003e20000100800 */
[----:B0-----:R-:W-:-:S05]  /*33120*/  IADD3 R2, P2, PT, R31, R40, RZ ;  /* 0x000000281f027210 */ /* 0x001fca0007f5e0ff */
[----:B------:R0:W-:Y:S01]  /*33130*/  STL [R1+0x444c], R2 ;  /* 0x00444c0201007387 */ /* 0x0001e20000100800 */
[----:B-1----:R-:W-:-:S03]  /*33140*/  IADD3 R3, P1, PT, R29, R32, RZ ;  /* 0x000000201d037210 */ /* 0x002fc60007f3e0ff */
[----:B------:R1:W-:Y:S04]  /*33150*/  STL [R1+0x4420], R4 ;  /* 0x0044200401007387 */ /* 0x0003e80000100800 */
[----:B------:R-:W5:Y:S01]  /*33160*/  LDL.LU R37, [R1+0x720] ;  /* 0x0007200001257983 */ /* 0x000f620000300800 */
[----:B0-----:R-:W-:Y:S01]  /*33170*/  IMAD.X R2, R30, 0x1, R13, P0 ;  /* 0x000000011e027824 */ /* 0x001fe200000e060d */
[C---:B-1----:R-:W-:Y:S02]  /*33180*/  IADD3 R4, P0, PT, R29.reuse, R34, RZ ;  /* 0x000000221d047210 */ /* 0x042fe40007f1e0ff */
        /* <DEDUP_REMOVED lines=8> */
[----:B------:R3:W-:Y:S04]  /*33210*/  STL [R1+0x4438], R4 ;  /* 0x0044380401007387 */ /* 0x0007e80000100800 */
[----:B------:R-:W4:Y:S01]  /*33220*/  LDL.LU R35, [R1+0x6c4] ;  /* 0x0006c40001237983 */ /* 0x000f220000300800 */
[----:B0-----:R-:W-:Y:S01]  /*33230*/  IADD3 R3, P4, PT, R29, R40, RZ ;  /* 0x000000281d037210 */ /* 0x001fe20007f9e0ff */
[----:B-1----:R-:W-:-:S04]  /*33240*/  IMAD.X R2, R28, 0x1, R12, P3 ;  /* 0x000000011c027824 */ /* 0x002fc800018e060c */
[----:B------:R-:W-:Y:S04]  /*33250*/  STL [R1+0x4474], R3 ;  /* 0x0044740301007387 */ /* 0x000fe80000100800 */
[----:B------:R0:W-:Y:S01]  /*33260*/  STL [R1+0x4440], R2 ;  /* 0x0044400201007387 */ /* 0x0001e20000100800 */
[C---:B---3--:R-:W-:Y:S01]  /*33270*/  IADD3 R4, P3, PT, R27.reuse, R32, RZ ;  /* 0x000000201b047210 */ /* 0x048fe20007f7e0ff */
[----:B0-----:R-:W-:Y:S01]  /*33280*/  IMAD.X R2, R28, 0x1, R13, P2 ;  /* 0x000000011c027824 */ /* 0x001fe200010e060d */
[----:B------:R-:W-:-:S03]  /*33290*/  IADD3 R3, P2, PT, R27, R34, RZ ;  /* 0x000000221b037210 */ /* 0x000fc60007f5e0ff */
[----:B------:R0:W-:Y:S04]  /*332a0*/  STL [R1+0x447c], R4 ;  /* 0x00447c0401007387 */ /* 0x0001e80000100800 */
[----:B------:R1:W-:Y:S01]  /*332b0*/  STL [R1+0x4448], R2 ;  /* 0x0044480201007387 */ /* 0x0003e20000100800 */
[----:B0-----:R-:W-:-:S03]  /*332c0*/  IMAD.X R4, R26, 0x1, R44, P1 ;  /* 0x000000011a047824 */ /* 0x001fc600008e062c */
[----:B------:R0:W-:Y:S01]  /*332d0*/  STL [R1+0x4484], R3 ;  /* 0x0044840301007387 */ /* 0x0001e20000100800 */
[----:B-1----:R-:W-:-:S03]  /*332e0*/  IADD3 R2, P1, PT, R27, R36, RZ ;  /* 0x000000241b027210 */ /* 0x002fc60007f3e0ff */
[----:B------:R1:W-:Y:S04]  /*332f0*/  STL [R1+0x4458], R4 ;  /* 0x0044580401007387 */ /* 0x0003e80000100800 */
[----:B------:R-:W3:Y:S01]  /*33300*/  LDL.LU R33, [R1+0x724] ;  /* 0x0007240001217983 */ /* 0x000ee20000300800 */
[----:B0-----:R-:W-:-:S03]  /*33310*/  IMAD.X R3, R26, 0x1, R46, P0 ;  /* 0x000000011a037824 */ /* 0x001fc600000e062e */
[----:B------:R0:W-:Y:S01]  /*33320*/  STL [R1+0x448c], R2 ;  /* 0x00448c0201007387 */ /* 0x0001e20000100800 */
[----:B-1----:R-:W-:-:S03]  /*33330*/  IMAD.X R4, R26, 0x1, R12, P5 ;  /* 0x000000011a047824 */ /* 0x002fc600028e060c */
[----:B------:R-:W-:Y:S01]  /*33340*/  STL [R1+0x4460], R3 ;  /* 0x0044600301007387 */ /* 0x000fe20000100800 */
[----:B0-----:R-:W-:-:S05]  /*33350*/  IADD3 R2, P0, PT, R27, R40, RZ ;  /* 0x000000281b027210 */ /* 0x001fca0007f1e0ff */
[----:B------:R0:W-:Y:S04]  /*33360*/  STL [R1+0x4494], R2 ;  /* 0x0044940201007387 */ /* 0x0001e80000100800 */
[----:B------:R-:W-:Y:S04]  /*33370*/  STL [R1+0x4468], R4 ;  /* 0x0044680401007387 */ /* 0x000fe80000100800 */
        /* <DEDUP_REMOVED lines=11> */
[----:B0-----:R-:W-:Y:S01]  /*33430*/  IMAD.X R3, R22, 0x1, R46, P2 ;  /* 0x0000000116037824 */ /* 0x001fe200010e062e */
[----:B-1----:R-:W-:-:S04]  /*33440*/  IADD3 R2, P2, PT, R24, R40, RZ ;  /* 0x0000002818027210 */ /* 0x002fc80007f5e0ff */
[----:B------:R-:W-:Y:S01]  /*33450*/  STL [R1+0x4480], R3 ;  /* 0x0044800301007387 */ /* 0x000fe20000100800 */
[----:B--2---:R-:W-:-:S03]  /*33460*/  IMAD.X R4, R22, 0x1, R12, P1 ;  /* 0x0000000116047824 */ /* 0x004fc600008e060c */
[----:B------:R0:W-:Y:S04]  /*33470*/  STL [R1+0x44b4], R2 ;  /* 0x0044b40201007387 */ /* 0x0001e80000100800 */
[----:B------:R-:W-:Y:S04]  /*33480*/  STL [R1+0x4488], R4 ;  /* 0x0044880401007387 */ /* 0x000fe80000100800 */
[----:B------:R-:W2:Y:S01]  /*33490*/  LDL R30, [R1+0x1f00] ;  /* 0x001f0000011e7983 */ /* 0x000ea20000100800 */
[----:B0-----:R-:W-:Y:S01]  /*334a0*/  IMAD.X R2, R22, 0x1, R13, P0 ;  /* 0x0000000116027824 */ /* 0x001fe200000e060d */
[----:B-----5:R-:W-:-:S05]  /*334b0*/  IADD3 R3, P1, PT, R20, R32, RZ ;  /* 0x0000002014037210 */ /* 0x020fca0007f3e0ff */
[----:B------:R0:W-:Y:S04]  /*334c0*/  STL [R1+0x44bc], R3 ;  /* 0x0044bc0301007387 */ /* 0x0001e80000100800 */
[----:B------:R1:W-:Y:S04]  /*334d0*/  STL [R1+0x4490], R2 ;  /* 0x0044900201007387 */ /* 0x0003e80000100800 */
[----:B------:R-:W5:Y:S01]  /*334e0*/  LDL R29, [R1+0x1efc] ;  /* 0x001efc00011d7983 */ /* 0x000f620000100800 */
[----:B0-----:R-:W-:-:S05]  /*334f0*/  IADD3 R3, P0, PT, R20, R34, RZ ;  /* 0x0000002214037210 */ /* 0x001fca0007f1e0ff */
[----:B------:R0:W-:Y:S04]  /*33500*/  STL [R1+0x44c4], R3 ;  /* 0x0044c40301007387 */ /* 0x0001e80000100800 */
[----:B------:R-:W5:Y:S01]  /*33510*/  LDL R28, [R1+0x1ef8] ;  /* 0x001ef800011c7983 */ /* 0x000f620000100800 */
[----:B-1----:R-:W-:Y:S01]  /*33520*/  IMAD.X R2, R37, 0x1, R44, P5 ;  /* 0x0000000125027824 */ /* 0x002fe200028e062c */
[----:B0-----:R-:W-:-:S04]  /*33530*/  IADD3 R3, P5, PT, R20, R36, RZ ;  /* 0x0000002414037210 */ /* 0x001fc80007fbe0ff */
[----:B------:R0:W-:Y:S04]  /*33540*/  STL [R1+0x4498], R2 ;  /* 0x0044980201007387 */ /* 0x0001e80000100800 */
[----:B------:R-:W5:Y:S01]  /*33550*/  LDL R27, [R1+0x1ef4] ;  /* 0x001ef400011b7983 */ /* 0x000f620000100800 */
[C---:B0-----:R-:W-:Y:S01]  /*33560*/  IMAD.X R2, R37.reuse, 0x1, R46, P4 ;  /* 0x0000000125027824 */ /* 0x041fe200020e062e */
[----:B------:R-:W-:Y:S02]  /*33570*/  IADD3 R4, P4, PT, R20, R40, RZ ;  /* 0x0000002814047210 */ /* 0x000fe40007f9e0ff */
[----:B------:R0:W-:Y:S04]  /*33580*/  STL [R1+0x44cc], R3 ;  /* 0x0044cc0301007387 */ /* 0x0001e80000100800 */
[----:B------:R4:W-:Y:S01]  /*33590*/  STL [R1+0x44a0], R2 ;  /* 0x0044a00201007387 */ /* 0x0009e20000100800 */
[----:B0-----:R-:W-:-:S03]  /*335a0*/  IMAD.X R3, R37, 0x1, R12, P3 ;  /* 0x0000000125037824 */ /* 0x001fc600018e060c */
[----:B------:R0:W-:Y:S04]  /*335b0*/  STL [R1+0x44d0], R4 ;  /* 0x0044d00401007387 */ /* 0x0001e80000100800 */
[----:B------:R-:W5:Y:S04]  /*335c0*/  LDL R26, [R1+0x1ee4] ;  /* 0x001ee400011a7983 */ /* 0x000f680000100800 */
[----:B------:R1:W-:Y:S04]  /*335d0*/  STL [R1+0x44a8], R3 ;  /* 0x0044a80301007387 */ /* 0x0003e80000100800 */
[----:B------:R-:W5:Y:S01]  /*335e0*/  LDL R24, [R1+0x1ee8] ;  /* 0x001ee80001187983 */ /* 0x000f620000100800 */
[----:B----4-:R-:W-:-:S05]  /*335f0*/  IADD3 R2, P3, PT, R35, R32, RZ ;  /* 0x0000002023027210 */ /* 0x010fca0007f7e0ff */
[----:B------:R3:W-:Y:S04]  /*33600*/  STL [R1+0x44d4], R2 ;  /* 0x0044d40201007387 */ /* 0x0007e80000100800 */
[----:B------:R-:W4:Y:S04]  /*33610*/  LDL R22, [R1+0x1eec] ;  /* 0x001eec0001167983 */ /* 0x000f280000100800 */
[----:B------:R-:W4:Y:S01]  /*33620*/  LDL R20, [R1+0x1ef0] ;  /* 0x001ef00001147983 */ /* 0x000f220000100800 */
[----:B0-----:R-:W-:Y:S01]  /*33630*/  IMAD.X R4, R37, 0x1, R13, P2 ;  /* 0x0000000125047824 */ /* 0x001fe200010e060d */
[----:B-1----:R-:W-:-:S04]  /*33640*/  IADD3 R3, P2, PT, R35, R34, RZ ;  /* 0x0000002223037210 */ /* 0x002fc80007f5e0ff */
[----:B------:R0:W-:Y:S04]  /*33650*/  STL [R1+0x44b0], R4 ;  /* 0x0044b00401007387 */ /* 0x0001e80000100800 */
[----:B------:R1:W-:Y:S01]  /*33660*/  STL [R1+0x44d8], R3 ;  /* 0x0044d80301007387 */ /* 0x0003e20000100800 */
[----:B---3--:R-:W-:Y:S01]  /*33670*/  IMAD.X R2, R33, 0x1, R44, P1 ;  /* 0x0000000121027824 */ /* 0x008fe200008e062c */
[----:B0-----:R-:W-:Y:S01]  /*33680*/  IADD3 R4, P1, PT, R35, R36, RZ ;  /* 0x0000002423047210 */ /* 0x001fe20007f3e0ff */
[----:B-1----:R-:W-:-:S03]  /*33690*/  IMAD.X R3, R33, 0x1, R46, P0 ;  /* 0x0000000121037824 */ /* 0x002fc600000e062e */
[----:B------:R0:W-:Y:S04]  /*336a0*/  STL [R1+0x44b8], R2 ;  /* 0x0044b80201007387 */ /* 0x0001e80000100800 */
[----:B------:R1:W-:Y:S04]  /*336b0*/  STL [R1+0x44dc], R4 ;  /* 0x0044dc0401007387 */ /* 0x0003e80000100800 */
[----:B------:R3:W-:Y:S01]  /*336c0*/  STL [R1+0x44c0], R3 ;  /* 0x0044c00301007387 */ /* 0x0007e20000100800 */
[----:B0-----:R-:W-:Y:S01]  /*336d0*/  IADD3 R2, P0, PT, R35, R40, RZ ;  /* 0x0000002823027210 */ /* 0x001fe20007f1e0ff */
[----:B-1----:R-:W-:-:S04]  /*336e0*/  IMAD.X R4, R33, 0x1, R12, P5 ;  /* 0x0000000121047824 */ /* 0x002fc800028e060c */
[----:B------:R0:W-:Y:S04]  /*336f0*/  STL [R1+0x44e0], R2 ;  /* 0x0044e00201007387 */ /* 0x0001e80000100800 */
[----:B------:R1:W-:Y:S01]  /*33700*/  STL [R1+0x44c8], R4 ;  /* 0x0044c80401007387 */ /* 0x0003e20000100800 */
[----:B---3--:R-:W-:Y:S01]  /*33710*/  IADD3 R3, P5, PT, R31, R32, RZ ;  /* 0x000000201f037210 */ /* 0x008fe20007fbe0ff */
[----:B0-----:R-:W-:-:S04]  /*33720*/  IMAD.X R2, R33, 0x1, R13, P4 ;  /* 0x0000000121027824 */ /* 0x001fc800020e060d */
[----:B------:R0:W-:Y:S01]  /*33730*/  STL [R1+0x2cbc], R3 ;  /* 0x002cbc0301007387 */ /* 0x0001e20000100800 */
[----:B-1----:R-:W-:-:S03]  /*33740*/  IADD3 R4, P4, PT, R31, R34, RZ ;  /* 0x000000221f047210 */ /* 0x002fc60007f9e0ff */
[----:B------:R1:W-:Y:S01]  /*33750*/  STL [R1+0x2cb8], R2 ;  /* 0x002cb80201007387 */ /* 0x0003e20000100800 */
[----:B0-----:R-:W-:-:S03]  /*33760*/  IMAD.X R3, R0, 0x1, R44, P3 ;  /* 0x0000000100037824 */ /* 0x001fc600018e062c */
[----:B------:R0:W-:Y:S01]  /*33770*/  STL [R1+0x2cb4], R4 ;  /* 0x002cb40401007387 */ /* 0x0001e20000100800 */
[----:B-1----:R-:W-:-:S03]  /*33780*/  IADD3 R2, P3, PT, R31, R36, RZ ;  /* 0x000000241f027210 */ /* 0x002fc60007f7e0ff */
[----:B------:R1:W-:Y:S01]  /*33790*/  STL [R1+0x2cb0], R3 ;  /* 0x002cb00301007387 */ /* 0x0003e20000100800 */
[----:B0-----:R-:W-:-:S03]  /*337a0*/  IMAD.X R4, R0, 0x1, R46, P2 ;  /* 0x0000000100047824 */ /* 0x001fc600010e062e */
[----:B------:R0:W-:Y:S01]  /*337b0*/  STL [R1+0x2cac], R2 ;  /* 0x002cac0201007387 */ /* 0x0001e20000100800 */
[----:B-1----:R-:W-:-:S03]  /*337c0*/  IADD3 R3, P2, PT, R31, R40, RZ ;  /* 0x000000281f037210 */ /* 0x002fc60007f5e0ff */
[----:B------:R1:W-:Y:S04]  /*337d0*/  STL [R1+0x2ca8], R4 ;  /* 0x002ca80401007387 */ /* 0x0003e80000100800 */
[----:B------:R2:W-:Y:S01]  /*337e0*/  STL [R1+0x2c9c], R3 ;  /* 0x002c9c0301007387 */ /* 0x0005e20000100800 */
[----:B0-----:R-:W-:Y:S01]  /*337f0*/  SHF.R.S32.HI R2, RZ, 0x1f, R31 ;  /* 0x0000001fff027819 */ /* 0x001fe2000001141f */
[C---:B-1----:R-:W-:Y:S02]  /*33800*/  IMAD.X R4, R0.reuse, 0x1, R12, P1 ;  /* 0x0000000100047824 */ /* 0x042fe400008e060c */
[----:B------:R-:W-:-:S03]  /*33810*/  IMAD.X R5, R0, 0x1, R13, P0 ;  /* 0x0000000100057824 */ /* 0x000fc600000e060d */
[----:B------:R-:W-:Y:S04]  /*33820*/  STL [R1+0x2c94], R4 ;  /* 0x002c940401007387 */ /* 0x000fe80000100800 */
[----:B------:R-:W3:Y:S01]  /*33830*/  LDL.LU R0, [R1+0x5750] ;  /* 0x0057500001007983 */ /* 0x000ee20000300800 */
[----:B--2---:R-:W-:-:S05]  /*33840*/  IADD3 R3, P1, PT, R30, UR6, RZ ;  /* 0x000000061e037c10 */ /* 0x004fca000ff3e0ff */
[----:B------:R0:W-:Y:S04]  /*33850*/  STL [R1+0x2ca0], R3 ;  /* 0x002ca00301007387 */ /* 0x0001e80000100800 */
[----:B------:R1:W-:Y:S01]  /*33860*/  STL [R1+0x2c98], R5 ;  /* 0x002c980501007387 */ /* 0x0003e20000100800 */
[----:B0-----:R-:W-:Y:S01]  /*33870*/  IMAD.X R3, R2, 0x1, R44, P5 ;  /* 0x0000000102037824 */ /* 0x001fe200028e062c */
[----:B-----5:R-:W-:Y:S01]  /*33880*/  IADD3 R4, P0, PT, R29, UR6, RZ ;  /* 0x000000061d047c10 */ /* 0x020fe2000ff1e0ff */
[----:B------:R-:W-:-:S04]  /*33890*/  USHF.R.S32.HI UR38, URZ, 0x1f, UR6 ;  /* 0x0000001fff267899 */ /* 0x000fc80008011406 */
[----:B------:R0:W-:Y:S04]  /*338a0*/  STL [R1+0x2ca4], R4 ;  /* 0x002ca40401007387 */ /* 0x0001e80000100800 */
[----:B------:R2:W-:Y:S01]  /*338b0*/  STL [R1+0x2c8c], R3 ;  /* 0x002c8c0301007387 */ /* 0x0005e20000100800 */
[----:B-1----:R-:W-:Y:S01]  /*338c0*/  IADD3 R5, P5, PT, R28, UR6, RZ ;  /* 0x000000061c057c10 */ /* 0x002fe2000ffbe0ff */
[----:B0-----:R-:W-:-:S04]  /*338d0*/  IMAD.X R4, R2, 0x1, R46, P4 ;  /* 0x0000000102047824 */ /* 0x001fc800020e062e */
[----:B------:R-:W-:Y:S01]  /*338e0*/  STL [R1+0x2c90], R5 ;  /* 0x002c900501007387 */ /* 0x000fe20000100800 */
[----:B--2---:R-:W-:-:S03]  /*338f0*/  IADD3 R3, P4, PT, R27, UR6, RZ ;  /* 0x000000061b037c10 */ /* 0x004fc6000ff9e0ff */
[----:B------:R0:W-:Y:S01]  /*33900*/  STL [R1+0x2c84], R4 ;  /* 0x002c840401007387 */ /* 0x0001e20000100800 */
[----:B------:R-:W1:Y:S03]  /*33910*/  LDCU UR6, c[0x0][0x3a8] ;  /* 0x00007500ff0677ac */ /* 0x000e660008000800 */
[----:B------:R2:W-:Y:S01]  /*33920*/  STL [R1+0x2c88], R3 ;  /* 0x002c880301007387 */ /* 0x0005e20000100800 */
[C---:B0-----:R-:W-:Y:S02]  /*33930*/  IMAD.X R4, R2.reuse, 0x1, R12, P3 ;  /* 0x0000000102047824 */ /* 0x041fe400018e060c */
[----:B--2---:R-:W-:-:S03]  /*33940*/  IMAD.X R3, R2, 0x1, R13, P2 ;  /* 0x0000000102037824 */ /* 0x004fc600010e060d */
[----:B------:R0:W-:Y:S04]  /*33950*/  STL [R1+0x2c80], R4 ;  /* 0x002c800401007387 */ /* 0x0001e80000100800 */
[----:B------:R-:W-:Y:S01]  /*33960*/  STL [R1+0x244c], R3 ;  /* 0x00244c0301007387 */ /* 0x000fe20000100800 */
[----:B------:R-:W-:-:S05]  /*33970*/  IADD3.X R2, PT, PT, R26, UR38, RZ, P1, !PT ;  /* 0x000000261a027c10 */ /* 0x000fca0008ffe4ff */
[----:B------:R-:W-:Y:S01]  /*33980*/  STL [R1+0x2450], R2 ;  /* 0x0024500201007387 */ /* 0x000fe20000100800 */
[----:B0-----:R-:W-:-:S05]  /*33990*/  IADD3.X R4, PT, PT, R24, UR38, RZ, P0, !PT ;  /* 0x0000002618047c10 */ /* 0x001fca00087fe4ff */
[----:B------:R0:W-:Y:S02]  /*339a0*/  STL [R1+0x2454], R4 ;  /* 0x0024540401007387 */ /* 0x0001e40000100800 */
[----:B0-----:R-:W-:Y:S02]  /*339b0*/  IADD3 R4, P1, PT, R29, UR7, RZ ;  /* 0x000000071d047c10 */ /* 0x001fe4000ff3e0ff */
[----:B----4-:R-:W-:Y:S02]  /*339c0*/  IADD3.X R3, PT, PT, R22, UR38, RZ, P5, !PT ;  /* 0x0000002616037c10 */ /* 0x010fe4000affe4ff */
[----:B------:R-:W-:-:S03]  /*339d0*/  IADD3.X R2, PT, PT, R20, UR38, RZ, P4, !PT ;  /* 0x0000002614027c10 */ /* 0x000fc6000a7fe4ff */
[----:B------:R0:W-:Y:S01]  /*339e0*/  STL [R1+0x2458], R3 ;  /* 0x0024580301007387 */ /* 0x0001e20000100800 */
[----:B------:R-:W-:-:S03]  /*339f0*/  USHF.R.S32.HI UR38, URZ, 0x1f, UR7 ;  /* 0x0000001fff267899 */ /* 0x000fc60008011407 */
[----:B------:R2:W-:Y:S01]  /*33a00*/  STL [R1+0x245c], R2 ;  /* 0x00245c0201007387 */ /* 0x0005e20000100800 */
[----:B0-----:R-:W-:Y:S02]  /*33a10*/  IADD3 R3, P0, PT, R30, UR7, RZ ;  /* 0x000000071e037c10 */ /* 0x001fe4000ff1e0ff */
[----:B--2---:R-:W-:-:S03]  /*33a20*/  IADD3 R2, P2, PT, R28, UR7, RZ ;  /* 0x000000071c027c10 */ /* 0x004fc6000ff5e0ff */
[----:B------:R0:W-:Y:S04]  /*33a30*/  STL [R1+0x2464], R3 ;  /* 0x0024640301007387 */ /* 0x0001e80000100800 */
[----:B------:R2:W-:Y:S04]  /*33a40*/  STL [R1+0x246c], R4 ;  /* 0x00246c0401007387 */ /* 0x0005e80000100800 */
[----:B------:R4:W-:Y:S01]  /*33a50*/  STL [R1+0x2474], R2 ;  /* 0x0024740201007387 */ /* 0x0009e20000100800 */
[----:B0-----:R-:W-:Y:S01]  /*33a60*/  IADD3 R3, P3, PT, R27, UR7, RZ ;  /* 0x000000071b037c10 */ /* 0x001fe2000ff7e0ff */
[----:B------:R-:W0:Y:S01]  /*33a70*/  LDCU UR7, c[0x0][0x3a8] ;  /* 0x00007500ff0777ac */ /* 0x000e220008000800 */
[----:B--2---:R-:W-:-:S02]  /*33a80*/  IADD3.X R4, PT, PT, R24, UR38, RZ, P1, !PT ;  /* 0x0000002618047c10 */ /* 0x004fc40008ffe4ff */
[----:B----4-:R-:W-:Y:S01]  /*33a90*/  IADD3.X R2, PT, PT, R26, UR38, RZ, P0, !PT ;  /* 0x000000261a027c10 */ /* 0x010fe200087fe4ff */
[----:B------:R2:W-:Y:S04]  /*33aa0*/  STL [R1+0x247c], R3 ;  /* 0x00247c0301007387 */ /* 0x0005e80000100800 */
[----:B------:R4:W-:Y:S01]  /*33ab0*/  STL [R1+0x2460], R2 ;  /* 0x0024600201007387 */ /* 0x0009e20000100800 */
[----:B--2---:R-:W-:-:S03]  /*33ac0*/  IADD3.X R3, PT, PT, R22, UR38, RZ, P2, !PT ;  /* 0x0000002616037c10 */ /* 0x004fc600097fe4ff */
[----:B------:R-:W-:Y:S01]  /*33ad0*/  STL [R1+0x2468], R4 ;  /* 0x0024680401007387 */ /* 0x000fe20000100800 */
[----:B----4-:R-:W-:-:S03]  /*33ae0*/  IADD3.X R2, PT, PT, R20, UR38, RZ, P3, !PT ;  /* 0x0000002614027c10 */ /* 0x010fc60009ffe4ff */
[----:B------:R-:W-:Y:S04]  /*33af0*/  STL [R1+0x2470], R3 ;  /* 0x0024700301007387 */ /* 0x000fe80000100800 */
[----:B------:R2:W-:Y:S04]  /*33b00*/  STL [R1+0x2478], R2 ;  /* 0x0024780201007387 */ /* 0x0005e80000100800 */
        /* <DEDUP_REMOVED lines=1015> */
[----:B------:R-:W-:Y:S01]  /*37a80*/  STL [R1+0xcf8], RZ ;  /* 0x000cf8ff01007387 */ /* 0x000fe20000100800 */
[----:B--2---:R-:W-:-:S03]  /*37a90*/  IADD3 R2, P6, PT, R30, UR9, RZ ;  /* 0x000000091e027c10 */ /* 0x004fc6000ffde0ff */
[----:B------:R-:W-:Y:S04]  /*37aa0*/  STL [R1+0xcfc], RZ ;  /* 0x000cfcff01007387 */ /* 0x000fe80000100800 */
[----:B------:R-:W-:Y:S04]  /*37ab0*/  STL [R1+0xce0], RZ ;  /* 0x000ce0ff01007387 */ /* 0x000fe80000100800 */
[----:B------:R-:W-:Y:S04]  /*37ac0*/  STL [R1+0xce4], RZ ;  /* 0x000ce4ff01007387 */ /* 0x000fe80000100800 */
[----:B------:R-:W-:Y:S01]  /*37ad0*/  STL [R1+0xce8], RZ ;  /* 0x000ce8ff01007387 */ /* 0x000fe20000100800 */
[----:B------:R-:W-:-:S03]  /*37ae0*/  IADD3 R4, P1, PT, R29, UR9, RZ ;  /* 0x000000091d047c10 */ /* 0x000fc6000ff3e0ff */
[----:B------:R-:W-:Y:S01]  /*37af0*/  STL [R1+0xcec], RZ ;  /* 0x000cecff01007387 */ /* 0x000fe20000100800 */
[----:B------:R-:W-:-:S03]  /*37b00*/  IADD3 R3, P2, PT, R28, UR9, RZ ;  /* 0x000000091c037c10 */ /* 0x000fc6000ff5e0ff */
[----:B------:R-:W-:Y:S04]  /*37b10*/  STL [R1+0xcd0], RZ ;  /* 0x000cd0ff01007387 */ /* 0x000fe80000100800 */
[----:B------:R-:W-:Y:S04]  /*37b20*/  STL [R1+0xcd4], RZ ;  /* 0x000cd4ff01007387 */ /* 0x000fe80000100800 */
[----:B------:R-:W-:Y:S04]  /*37b30*/  STL [R1+0xcd8], RZ ;  /* 0x000cd8ff01007387 */ /* 0x000fe80000100800 */
[----:B------:R2:W-:Y:S04]  /*37b40*/  STL [R1+0x2484], R2 ;  /* 0x0024840201007387 */ /* 0x0005e80000100800 */
[----:B------:R4:W-:Y:S01]  /*37b50*/  STL [R1+0x248c], R4 ;  /* 0x00248c0401007387 */ /* 0x0009e20000100800 */
[----:B--2---:R-:W-:-:S03]  /*37b60*/  IADD3 R2, P5, PT, R27, UR9, RZ ;  /* 0x000000091b027c10 */ /* 0x004fc6000ffbe0ff */
[----:B------:R2:W-:Y:S01]  /*37b70*/  STL [R1+0x2494], R3 ;  /* 0x0024940301007387 */ /* 0x0005e20000100800 */
[----:B------:R-:W-:-:S03]  /*37b80*/  USHF.R.S32.HI UR9, URZ, 0x1f, UR9 ;  /* 0x0000001fff097899 */ /* 0x000fc60008011409 */
[----:B------:R5:W-:Y:S01]  /*37b90*/  STL [R1+0x249c], R2 ;  /* 0x00249c0201007387 */ /* 0x000be20000100800 */
[----:B----4-:R-:W-:Y:S02]  /*37ba0*/  IADD3 R4, P3, PT, R28, UR43, RZ ;  /* 0x0000002b1c047c10 */ /* 0x010fe4000ff7e0ff */
[----:B--2---:R-:W-:Y:S01]  /*37bb0*/  IADD3 R3, P4, PT, R30, UR43, RZ ;  /* 0x0000002b1e037c10 */ /* 0x004fe2000ff9e0ff */
[----:B------:R-:W-:Y:S01]  /*37bc0*/  STL [R1+0xcdc], RZ ;  /* 0x000cdcff01007387 */ /* 0x000fe20000100800 */
[----:B-----5:R-:W-:-:S03]  /*37bd0*/  IADD3 R2, P0, PT, R29, UR43, RZ ;  /* 0x0000002b1d027c10 */ /* 0x020fc6000ff1e0ff */
[----:B------:R2:W-:Y:S04]  /*37be0*/  STL [R1+0x24a4], R3 ;  /* 0x0024a40301007387 */ /* 0x0005e80000100800 */
[----:B------:R4:W-:Y:S01]  /*37bf0*/  STL [R1+0x24ac], R2 ;  /* 0x0024ac0201007387 */ /* 0x0009e20000100800 */
[----:B--2---:R-:W-:-:S03]  /*37c00*/  IADD3.X R3, PT, PT, R26, UR9, RZ, P6, !PT ;  /* 0x000000091a037c10 */ /* 0x004fc6000b7fe4ff */
[----:B------:R2:W-:Y:S01]  /*37c10*/  STL [R1+0x24b4], R4 ;  /* 0x0024b40401007387 */ /* 0x0005e20000100800 */
[----:B----4-:R-:W-:-:S03]  /*37c20*/  IADD3 R2, P6, PT, R27, UR43, RZ ;  /* 0x0000002b1b027c10 */ /* 0x010fc6000ffde0ff */
[----:B------:R4:W-:Y:S04]  /*37c30*/  STL [R1+0x2480], R3 ;  /* 0x0024800301007387 */ /* 0x0009e80000100800 */
[----:B------:R5:W-:Y:S01]  /*37c40*/  STL [R1+0x24bc], R2 ;  /* 0x0024bc0201007387 */ /* 0x000be20000100800 */
[----:B--2---:R-:W-:Y:S02]  /*37c50*/  IADD3.X R4, PT, PT, R24, UR9, RZ, P1, !PT ;  /* 0x0000000918047c10 */ /* 0x004fe40008ffe4ff */
[----:B----4-:R-:W-:-:S03]  /*37c60*/  IADD3.X R3, PT, PT, R22, UR9, RZ, P2, !PT ;  /* 0x0000000916037c10 */ /* 0x010fc600097fe4ff */
[----:B------:R-:W-:Y:S01]  /*37c70*/  STL [R1+0x2488], R4 ;  /* 0x0024880401007387 */ /* 0x000fe20000100800 */
[----:B-----5:R-:W-:-:S03]  /*37c80*/  IADD3.X R2, PT, PT, R20, UR9, RZ, P5, !PT ;  /* 0x0000000914027c10 */ /* 0x020fc6000affe4ff */
[----:B------:R2:W-:Y:S01]  /*37c90*/  STL [R1+0x2490], R3 ;  /* 0x0024900301007387 */ /* 0x0005e20000100800 */
[----:B------:R-:W-:-:S03]  /*37ca0*/  USHF.R.S32.HI UR43, URZ, 0x1f, UR43 ;  /* 0x0000001fff2b7899 */ /* 0x000fc6000801142b */
[----:B------:R4:W-:Y:S01]  /*37cb0*/  STL [R1+0x2498], R2 ;  /* 0x0024980201007387 */ /* 0x0009e20000100800 */
[----:B--2---:R-:W-:Y:S02]  /*37cc0*/  IADD3 R3, P5, PT, R30, UR44, RZ ;  /* 0x0000002c1e037c10 */ /* 0x004fe4000ffbe0ff */
[----:B----4-:R-:W-:-:S03]  /*37cd0*/  IADD3 R2, P1, PT, R29, UR44, RZ ;  /* 0x0000002c1d027c10 */ /* 0x010fc6000ff3e0ff */
[----:B------:R2:W-:Y:S01]  /*37ce0*/  STL [R1+0x24c4], R3 ;  /* 0x0024c40301007387 */ /* 0x0005e20000100800 */
[----:B------:R-:W-:-:S03]  /*37cf0*/  IADD3 R4, P2, PT, R28, UR44, RZ ;  /* 0x0000002c1c047c10 */ /* 0x000fc6000ff5e0ff */
        /* <DEDUP_REMOVED lines=55> */
[----:B------:R4:W-:Y:S01]  /*38070*/  STL [R1+0x2500], R3 ;  /* 0x0025000301007387 */ /* 0x0009e20000100800 */
[----:B------:R-:W-:-:S03]  /*38080*/  USHF.R.S32.HI UR38, URZ, 0x1f, UR45 ;  /* 0x0000001fff267899 */ /* 0x000fc6000801142d */
[----:B------:R5:W-:Y:S01]  /*38090*/  STL [R1+0x253c], R2 ;  /* 0x00253c0201007387 */ /* 0x000be20000100800 */
[----:B--2---:R-:W-:Y:S02]  /*380a0*/  IADD3.X R4, PT, PT, R24, UR43, RZ, P1, !PT ;  /* 0x0000002b18047c10 */ /* 0x004fe40008ffe4ff */
[----:B----4-:R-:W-:-:S03]  /*380b0*/  IADD3.X R3, PT, PT, R22, UR43, RZ, P2, !PT ;  /* 0x0000002b16037c10 */ /* 0x010fc600097fe4ff */
[----:B------:R2:W-:Y:S01]  /*380c0*/  STL [R1+0x2508], R4 ;  /* 0x0025080401007387 */ /* 0x0005e20000100800 */
[----:B-----5:R-:W-:Y:S01]  /*380d0*/  IADD3.X R2, PT, PT, R20, UR43, RZ, P6, !PT ;  /* 0x0000002b14027c10 */ /* 0x020fe2000b7fe4ff */
[----:B------:R-:W-:Y:S02]  /*380e0*/  ULEA.HI UR38, UR38, UR45, URZ, 0x7 ;  /* 0x0000002d26267291 */ /* 0x000fe4000f8f38ff */
[----:B------:R4:W-:Y:S01]  /*380f0*/  STL [R1+0x2510], R3 ;  /* 0x0025100301007387 */ /* 0x0009e20000100800 */
[----:B------:R-:W-:-:S03]  /*38100*/  USHF.R.S32.HI UR45, URZ, 0x1f, UR69 ;  /* 0x0000001fff2d7899 */ /* 0x000fc60008011445 */
[----:B------:R5:W-:Y:S01]  /*38110*/  STL [R1+0x2518], R2 ;  /* 0x0025180201007387 */ /* 0x000be20000100800 */
[----:B--2---:R-:W-:Y:S02]  /*38120*/  IADD3 R4, P2, PT, R28, UR49, RZ ;  /* 0x000000311c047c10 */ /* 0x004fe4000ff5e0ff */
[----:B----4-:R-:W-:Y:S02]  /*38130*/  IADD3 R3, P6, PT, R30, UR49, RZ ;  /* 0x000000311e037c10 */ /* 0x010fe4000ffde0ff */
        /* <DEDUP_REMOVED lines=435> */
[----:B------:R3:W-:Y:S01]  /*39c70*/  STL [R1+0x2848], R4 ;  /* 0x0028480401007387 */ /* 0x0007e20000100800 */
[----:B-----5:R-:W-:-:S03]  /*39c80*/  IADD3.X R2, PT, PT, R20, UR9, RZ, P5, !PT ;  /* 0x0000000914027c10 */ /* 0x020fc6000affe4ff */
[----:B------:R2:W-:Y:S04]  /*39c90*/  STL [R1+0x2850], R3 ;  /* 0x0028500301007387 */ /* 0x0005e80000100800 */
[----:B------:R4:W-:Y:S01]  /*39ca0*/  STL [R1+0x2858], R2 ;  /* 0x0028580201007387 */ /* 0x0009e20000100800 */
[----:B------:R-:W-:Y:S02]  /*39cb0*/  USHF.R.S32.HI UR71, URZ, 0x1f, UR72 ;  /* 0x0000001fff477899 */ /* 0x000fe40008011448 */
[----:B------:R-:W-:Y:S02]  /*39cc0*/  USHF.R.S32.HI UR39, URZ, 0x1f, UR39 ;  /* 0x0000001fff277899 */ /* 0x000fe40008011427 */
[----:B------:R-:W-:Y:S02]  /*39cd0*/  USHF.R.S32.HI UR65, URZ, 0x1f, UR74 ;  /* 0x0000001fff417899 */ /* 0x000fe4000801144a */
[----:B------:R-:W-:-:S02]  /*39ce0*/  USHF.R.S32.HI UR73, URZ, 0x1f, UR10 ;  /* 0x0000001fff497899 */ /* 0x000fc4000801140a */
[----:B------:R-:W-:Y:S02]  /*39cf0*/  USHF.R.S32.HI UR53, URZ, 0x1f, UR22 ;  /* 0x0000001fff357899 */ /* 0x000fe40008011416 */
[----:B------:R-:W-:Y:S02]  /*39d00*/  USHF.R.S32.HI UR46, URZ, 0x1f, UR23 ;  /* 0x0000001fff2e7899 */ /* 0x000fe40008011417 */
        /* <DEDUP_REMOVED lines=28> */
[----:B------:R-:W-:Y:S01]  /*39ed0*/  USHF.R.S32.HI UR38, URZ, 0x7, UR38 ;  /* 0x00000007ff267899 */ /* 0x000fe20008011426 */
[----:B------:R-:W5:Y:S01]  /*39ee0*/  LDL R31, [R1+0xbf8] ;  /* 0x000bf800011f7983 */ /* 0x000f620000100800 */
[C---:B---3--:R-:W-:Y:S02]  /*39ef0*/  LOP3.LUT R4, R0.reuse, 0x20, RZ, 0x3c, !PT ;  /* 0x0000002000047812 */ /* 0x048fe400078e3cff */
[C---:B--2---:R-:W-:Y:S02]  /*39f00*/  LOP3.LUT R3, R0.reuse, 0x40, RZ, 0x3c, !PT ;  /* 0x0000004000037812 */ /* 0x044fe400078e3cff */
[----:B----4-:R-:W-:Y:S02]  /*39f10*/  LOP3.LUT R2, R0, 0x60, RZ, 0x3c, !PT ;  /* 0x0000006000027812 */ /* 0x010fe400078e3cff */
[----:B------:R-:W-:Y:S02]  /*39f20*/  IADD3 R3, P5, PT, R30, UR74, RZ ;  /* 0x0000004a1e037c10 */ /* 0x000fe4000ffbe0ff */
[----:B------:R-:W-:-:S02]  /*39f30*/  IADD3 R2, P2, PT, R29, UR74, RZ ;  /* 0x0000004a1d027c10 */ /* 0x000fc4000ff5e0ff */
[----:B-----5:R-:W-:-:S05]  /*39f40*/  LOP3.LUT R4, R31, 0x40, RZ, 0x3c, !PT ;  /* 0x000000401f047812 */ /* 0x020fca00078e3cff */
[----:B------:R2:W-:Y:S04]  /*39f50*/  STL [R1+0x574c], R4 ;  /* 0x00574c0401007387 */ /* 0x0005e80000100800 */
[----:B------:R3:W-:Y:S04]  /*39f60*/  STL [R1+0x2884], R3 ;  /* 0x0028840301007387 */ /* 0x0007e80000100800 */
[----:B------:R4:W-:Y:S01]  /*39f70*/  STL [R1+0x288c], R2 ;  /* 0x00288c0201007387 */ /* 0x0009e20000100800 */
[----:B--2---:R-:W-:Y:S02]  /*39f80*/  IADD3 R4, P1, PT, R28, UR74, RZ ;  /* 0x0000004a1c047c10 */ /* 0x004fe4000ff3e0ff */
[----:B---3--:R-:W-:-:S03]  /*39f90*/  IADD3.X R3, PT, PT, R26, UR71, RZ, P0, !PT ;  /* 0x000000471a037c10 */ /* 0x008fc600087fe4ff */
[----:B------:R2:W-:Y:S01]  /*39fa0*/  STL [R1+0x2894], R4 ;  /* 0x0028940401007387 */ /* 0x0005e20000100800 */
[----:B----4-:R-:W-:-:S03]  /*39fb0*/  IADD3 R2, P0, PT, R27, UR74, RZ ;  /* 0x0000004a1b027c10 */ /* 0x010fc6000ff1e0ff */
[----:B------:R3:W-:Y:S04]  /*39fc0*/  STL [R1+0x2860], R3 ;  /* 0x0028600301007387 */ /* 0x0007e80000100800 */
[----:B------:R4:W-:Y:S01]  /*39fd0*/  STL [R1+0x289c], R2 ;  /* 0x00289c0201007387 */ /* 0x0009e20000100800 */
[----:B--2---:R-:W-:Y:S02]  /*39fe0*/  IADD3.X R4, PT, PT, R24, UR71, RZ, P4, !PT ;  /* 0x0000004718047c10 */ /* 0x004fe4000a7fe4ff */
[----:B---3--:R-:W-:-:S03]  /*39ff0*/  IADD3 R3, P4, PT, R30, UR10, RZ ;  /* 0x0000000a1e037c10 */ /* 0x008fc6000ff9e0ff */
[----:B------:R2:W-:Y:S01]  /*3a000*/  STL [R1+0x2868], R4 ;  /* 0x0028680401007387 */ /* 0x0005e20000100800 */
[----:B----4-:R-:W-:-:S03]  /*3a010*/  IADD3.X R2, PT, PT, R22, UR71, RZ, P3, !PT ;  /* 0x0000004716027c10 */ /* 0x010fc60009ffe4ff */
        /* <DEDUP_REMOVED lines=485> */
[----:B-1----:R-:W-:-:S03]  /*3be70*/  IADD3 R2, P5, PT, R28, UR6, RZ ;  /* 0x000000061c027c10 */ /* 0x002fc6000ffbe0ff */
[----:B------:R0:W-:Y:S04]  /*3be80*/  STL [R1+0x2c38], R3 ;  /* 0x002c380301007387 */ /* 0x0001e80000100800 */
[----:B------:R1:W-:Y:S01]  /*3be90*/  STL [R1+0x2c74], R2 ;  /* 0x002c740201007387 */ /* 0x0003e20000100800 */
[----:B--2---:R-:W-:Y:S02]  /*3bea0*/  IADD3.X R4, PT, PT, R26, UR75, RZ, P2, !PT ;  /* 0x0000004b1a047c10 */ /* 0x004fe400097fe4ff */
[----:B0-----:R-:W-:-:S03]  /*3beb0*/  IADD3 R3, P2, PT, R27, UR7, RZ ;  /* 0x000000071b037c10 */ /* 0x001fc6000ff5e0ff */
[----:B------:R0:W-:Y:S01]  /*3bec0*/  STL [R1+0x2c40], R4 ;  /* 0x002c400401007387 */ /* 0x0001e20000100800 */
[----:B-1----:R-:W-:-:S03]  /*3bed0*/  IADD3.X R2, PT, PT, R24, UR75, RZ, P1, !PT ;  /* 0x0000004b18027c10 */ /* 0x002fc60008ffe4ff */
[----:B------:R1:W-:Y:S04]  /*3bee0*/  STL [R1+0x2c7c], R3 ;  /* 0x002c7c0301007387 */ /* 0x0003e80000100800 */
[----:B------:R2:W-:Y:S01]  /*3bef0*/  STL [R1+0x2c48], R2 ;  /* 0x002c480201007387 */ /* 0x0005e20000100800 */
[----:B0-----:R-:W-:Y:S02]  /*3bf00*/  IADD3.X R4, PT, PT, R22, UR75, RZ, P0, !PT ;  /* 0x0000004b16047c10 */ /* 0x001fe400087fe4ff */
[----:B-1----:R-:W-:-:S03]  /*3bf10*/  IADD3.X R3, PT, PT, R20, UR75, RZ, P4, !PT ;  /* 0x0000004b14037c10 */ /* 0x002fc6000a7fe4ff */
[----:B------:R0:W-:Y:S01]  /*3bf20*/  STL [R1+0x2c50], R4 ;  /* 0x002c500401007387 */ /* 0x0001e20000100800 */
[----:B--2---:R-:W-:-:S03]  /*3bf30*/  IADD3.X R2, PT, PT, R26, UR39, RZ, P3, !PT ;  /* 0x000000271a027c10 */ /* 0x004fc60009ffe4ff */
[----:B------:R1:W-:Y:S04]  /*3bf40*/  STL [R1+0x2c58], R3 ;  /* 0x002c580301007387 */ /* 0x0003e80000100800 */
[----:B------:R2:W-:Y:S01]  /*3bf50*/  STL [R1+0x2c60], R2 ;  /* 0x002c600201007387 */ /* 0x0005e20000100800 */
[----:B0-----:R-:W-:Y:S02]  /*3bf60*/  IADD3.X R4, PT, PT, R24, UR39, RZ, P6, !PT ;  /* 0x0000002718047c10 */ /* 0x001fe4000b7fe4ff */
[----:B-1----:R-:W-:-:S03]  /*3bf70*/  IADD3.X R3, PT, PT, R22, UR39, RZ, P5, !PT ;  /* 0x0000002716037c10 */ /* 0x002fc6000affe4ff */
[----:B------:R0:W-:Y:S01]  /*3bf80*/  STL [R1+0x2c68], R4 ;  /* 0x002c680401007387 */ /* 0x0001e20000100800 */
[----:B--2---:R-:W-:-:S05]  /*3bf90*/  IADD3.X R2, PT, PT, R20, UR39, RZ, P2, !PT ;  /* 0x0000002714027c10 */ /* 0x004fca00097fe4ff */
[----:B------:R0:W-:Y:S04]  /*3bfa0*/  STL [R1+0x2c78], R2 ;  /* 0x002c780201007387 */ /* 0x0001e80000100800 */
[----:B------:R0:W-:Y:S02]  /*3bfb0*/  STL [R1+0x2c70], R3 ;  /* 0x002c700301007387 */ /* 0x0001e40000100800 */
.L_x_1:
[----:B-1----:R-:W2:Y:S01]  /*3bfc0*/  LDL R5, [R1+0x1ef0] ;  /* 0x001ef00001057983 */ /* 0x002ea20000100800 */
[----:B0-----:R-:W0:Y:S03]  /*3bfd0*/  LDC R2, c[0x0][0x3a0] ;  /* 0x0000e800ff027b82 */ /* 0x001e260000000800 */
[----:B--2---:R1:W-:Y:S04]  /*3bfe0*/  STL [R1+0x6d94], R5 ;  /* 0x006d940501007387 */ /* 0x0043e80000100800 */
[----:B------:R-:W2:Y:S04]  /*3bff0*/  LDL R4, [R1+0x1ef4] ;  /* 0x001ef40001047983 */ /* 0x000ea80000100800 */
[----:B-1----:R-:W0:Y:S04]  /*3c000*/  LDL R5, [R1+0x2348] ;  /* 0x0023480001057983 */ /* 0x002e280000100800 */
[----:B------:R-:W-:Y:S04]  /*3c010*/  STL [R1+0x67a8], R31 ;  /* 0x0067a81f01007387 */ /* 0x000fe80000100800 */
        /* <DEDUP_REMOVED lines=188> */
[----:B------:R1:W-:Y:S04]  /*3cbe0*/  STL [R1+0x6d90], R31 ;  /* 0x006d901f01007387 */ /* 0x0003e80000100800 */
        /* <DEDUP_REMOVED lines=244> */
[----:B-----5:R-:W-:Y:S04]  /*3db30*/  STL [R1+0x5770], R0 ;  /* 0x0057700001007387 */ /* 0x020fe80000100800 */
        /* <DEDUP_REMOVED lines=466> */
[----:B------:R-:W-:Y:S01]  /*3f860*/  STL [R1+0x660c], R0 ;  /* 0x00660c0001007387 */ /* 0x000fe20000100800 */
[----:B0-----:R-:W-:-:S03]  /*3f870*/  IMAD R2, R5, -0x80, R2 ;  /* 0xffffff8005027824 */ /* 0x001fc600078e0202 */
[----:B------:R-:W-:Y:S04]  /*3f880*/  STL [R1+0x6614], R0 ;  /* 0x0066140001007387 */ /* 0x000fe80000100800 */
[----:B------:R-:W-:Y:S04]  /*3f890*/  STL [R1+0x661c], R0 ;  /* 0x00661c0001007387 */ /* 0x000fe80000100800 */
[----:B------:R-:W-:Y:S04]  /*3f8a0*/  STL [R1+0x6624], R0 ;  /* 0x0066240001007387 */ /* 0x000fe80000100800 */
[----:B------:R-:W-:Y:S04]  /*3f8b0*/  STL [R1+0x6628], R0 ;  /* 0x0066280001007387 */ /* 0x000fe80000100800 */
[----:B------:R-:W2:Y:S01]  /*3f8c0*/  LDL.LU R5, [R1+0x6d94] ;  /* 0x006d940001057983 */ /* 0x000ea20000300800 */
[----:B------:R-:W-:-:S02]  /*3f8d0*/  ISETP.GT.AND P1, PT, R2, RZ, PT ;  /* 0x000000ff0200720c */ /* 0x000fc40003f24270 */
[----:B-1----:R-:W-:-:S11]  /*3f8e0*/  PRMT R31, RZ, 0x7610, R31 ;  /* 0x00007610ff1f7816 */ /* 0x002fd6000000001f */
[----:B--2---:R-:W2:Y:S04]  /*3f8f0*/  @P1 LDG.E.U8 R31, desc[UR40][R4.64] ;  /* 0x00000028041f1981 */ /* 0x004ea8000c1e1100 */
[----:B--2---:R0:W-:Y:S04]  /*3f900*/  STL [R1+0x720], R31 ;  /* 0x0007201f01007387 */ /* 0x0041e80000100800 */
[----:B0-----:R-:W2:Y:S04]  /*3f910*/  LDL.LU R31, [R1+0x6d90] ;  /* 0x006d9000011f7983 */ /* 0x001ea80000300800 */
[----:B------:R-:W3:Y:S04]  /*3f920*/  LDL R4, [R1+0x1eec] ;  /* 0x001eec0001047983 */ /* 0x000ee80000100800 */
[----:B------:R-:W3:Y:S01]  /*3f930*/  LDL R5, [R1+0x1ef8] ;  /* 0x001ef80001057983 */ /* 0x000ee20000100800 */
[----:B------:R-:W-:-:S02]  /*3f940*/  PRMT R30, RZ, 0x7610, R30 ;  /* 0x00007610ff1e7816 */ /* 0x000fc4000000001e */
[----:B---3--:R-:W-:-:S04]  /*3f950*/  @P1 LOP3.LUT R5, R5, R4, RZ, 0x3c, !PT ;  /* 0x0000000405051212 */ /* 0x008fc800078e3cff */
[----:B------:R-:W-:-:S04]  /*3f960*/  @P1 LOP3.LUT R4, R5, R4, RZ, 0x3c, !PT ;  /* 0x0000000405041212 */ /* 0x000fc800078e3cff */
[----:B------:R-:W-:-:S05]  /*3f970*/  @P1 LOP3.LUT R5, R5, R4, RZ, 0x3c, !PT ;  /* 0x0000000405051212 */ /* 0x000fca00078e3cff */
[----:B------:R-:W3:Y:S04]  /*3f980*/  @P1 LDG.E.U8 R30, desc[UR40][R4.64] ;  /* 0x00000028041e1981 */ /* 0x000ee8000c1e1100 */
[----:B---3--:R0:W-:Y:S04]  /*3f990*/  STL [R1+0x71c], R30 ;  /* 0x00071c1e01007387 */ /* 0x0081e80000100800 */
[----:B0-----:R-:W3:Y:S04]  /*3f9a0*/  LDL.LU R30, [R1+0x6d8c] ;  /* 0x006d8c00011e7983 */ /* 0x001ee80000300800 */
[----:B------:R-:W4:Y:S04]  /*3f9b0*/  LDL R4, [R1+0x1ee8] ;  /* 0x001ee80001047983 */ /* 0x000f280000100800 */
[----:B------:R-:W4:Y:S01]  /*3f9c0*/  LDL R5, [R1+0x1efc] ;  /* 0x001efc0001057983 */ /* 0x000f220000100800 */
[----:B--2---:R-:W-:-:S02]  /*3f9d0*/  PRMT R31, RZ, 0x7610, R31 ;  /* 0x00007610ff1f7816 */ /* 0x004fc4000000001f */
[----:B----4-:R-:W-:-:S04]  /*3f9e0*/  @P1 LOP3.LUT R5, R5, R4, RZ, 0x3c, !PT ;  /* 0x0000000405051212 */ /* 0x010fc800078e3cff */
[----:B------:R-:W-:-:S04]  /*3f9f0*/  @P1 LOP3.LUT R4, R5, R4, RZ, 0x3c, !PT ;  /* 0x0000000405041212 */ /* 0x000fc800078e3cff */
[----:B------:R-:W-:-:S05]  /*3fa00*/  @P1 LOP3.LUT R5, R5, R4, RZ, 0x3c, !PT ;  /* 0x0000000405051212 */ /* 0x000fca00078e3cff */
[----:B------:R-:W2:Y:S04]  /*3fa10*/  @P1 LDG.E.U8 R31, desc[UR40][R4.64] ;  /* 0x00000028041f1981 */ /* 0x000ea8000c1e1100 */
[----:B--2---:R0:W-:Y:S04]  /*3fa20*/  STL [R1+0x718], R31 ;  /* 0x0007181f01007387 */ /* 0x0041e80000100800 */
[----:B0-----:R-:W2:Y:S04]  /*3fa30*/  LDL.LU R31, [R1+0x6d88] ;  /* 0x006d8800011f7983 */ /* 0x001ea80000300800 */
[----:B------:R-:W4:Y:S04]  /*3fa40*/  LDL R4, [R1+0x1ee4] ;  /* 0x001ee40001047983 */ /* 0x000f280000100800 */
[----:B------:R-:W4:Y:S01]  /*3fa50*/  LDL R5, [R1+0x1f00] ;  /* 0x001f000001057983 */ /* 0x000f220000100800 */
[----:B---3--:R-:W-:-:S02]  /*3fa60*/  PRMT R30, RZ, 0x7610, R30 ;  /* 0x00007610ff1e7816 */ /* 0x008fc4000000001e */
[----:B----4-:R-:W-:-:S04]  /*3fa70*/  @P1 LOP3.LUT R5, R5, R4, RZ, 0x3c, !PT ;  /* 0x0000000405051212 */ /* 0x010fc800078e3cff */
[----:B------:R-:W-:-:S04]  /*3fa80*/  @P1 LOP3.LUT R4, R5, R4, RZ, 0x3c, !PT ;  /* 0x0000000405041212 */ /* 0x000fc800078e3cff */
[----:B------:R-:W-:-:S05]  /*3fa90*/  @P1 LOP3.LUT R5, R5, R4, RZ, 0x3c, !PT ;  /* 0x0000000405051212 */ /* 0x000fca00078e3cff */
[----:B------:R-:W3:Y:S01]  /*3faa0*/  @P1 LDG.E.U8 R30, desc[UR40][R4.64] ;  /* 0x00000028041e1981 */ /* 0x000ee2000c1e1100 */
[----:B------:R-:W-:-:S03]  /*3fab0*/  ISETP.GT.AND P2, PT, R2, 0x1, PT ;  /* 0x000000010200780c */ /* 0x000fc60003f44270 */
        /* <DEDUP_REMOVED lines=3482> */
[----:B------:R-:W-:-:S02]  /*4d460*/  PRMT R27, RZ, 0x7610, R27 ;  /* 0x00007610ff1b7816 */ /* 0x000fc4000000001b */
[----:B----4-:R-:W-:-:S04]  /*4d470*/  @P2 LOP3.LUT R5, R5, R4, RZ, 0x3c, !PT ;  /* 0x0000000405052212 */ /* 0x010fc800078e3cff */
[----:B------:R-:W-:-:S04]  /*4d480*/  @P2 LOP3.LUT R4, R5, R4, RZ, 0x3c, !PT ;  /* 0x0000000405042212 */ /* 0x000fc800078e3cff */
[----:B------:R-:W-:-:S05]  /*4d490*/  @P2 LOP3.LUT R5, R5, R4, RZ, 0x3c, !PT ;  /* 0x0000000405052212 */ /* 0x000fca00078e3cff */
[----:B------:R-:W4:Y:S04]  /*4d4a0*/  @P2 LDG.E.U8 R27, desc[UR40][R4.64] ;  /* 0x00000028041b2981 */ /* 0x000f28000c1e1100 */
[----:B----4-:R0:W-:Y:S04]  /*4d4b0*/  STL [R1+0x130], R27 ;  /* 0x0001301b01007387 */ /* 0x0101e80000100800 */
[----:B0-----:R-:W4:Y:S04]  /*4d4c0*/  LDL.LU R27, [R1+0x67a0] ;  /* 0x0067a000011b7983 */ /* 0x001f280000300800 */
[----:B------:R-:W2:Y:S04]  /*4d4d0*/  LDL R4, [R1+0x509c] ;  /* 0x00509c0001047983 */ /* 0x000ea80000100800 */
[----:B------:R-:W2:Y:S01]  /*4d4e0*/  LDL R5, [R1+0x50a0] ;  /* 0x0050a00001057983 */ /* 0x000ea20000100800 */
[----:B------:R-:W-:-:S02]  /*4d4f0*/  PRMT R26, RZ, 0x7610, R26 ;  /* 0x00007610ff1a7816 */ /* 0x000fc4000000001a */
[----:B--2---:R-:W-:-:S04]  /*4d500*/  @P2 LOP3.LUT R5, R5, R4, RZ, 0x3c, !PT ;  /* 0x0000000405052212 */ /* 0x004fc800078e3cff */
[----:B------:R-:W-:-:S04]  /*4d510*/  @P2 LOP3.LUT R4, R5, R4, RZ, 0x3c, !PT ;  /* 0x0000000405042212 */ /* 0x000fc800078e3cff */
[----:B------:R-:W-:-:S05]  /*4d520*/  @P2 LOP3.LUT R5, R5, R4, RZ, 0x3c, !PT ;  /* 0x0000000405052212 */ /* 0x000fca00078e3cff */
[----:B------:R-:W2:Y:S04]  /*4d530*/  @P2 LDG.E.U8 R26, desc[UR40][R4.64] ;  /* 0x00000028041a2981 */ /* 0x000ea8000c1e1100 */
[----:B--2---:R0:W-:Y:S04]  /*4d540*/  STL [R1+0x12c], R26 ;  /* 0x00012c1a01007387 */ /* 0x0041e80000100800 */
[----:B0-----:R-:W2:Y:S04]  /*4d550*/  LDL.LU R26, [R1+0x679c] ;  /* 0x00679c00011a7983 */ /* 0x001ea80000300800 */
        /* <DEDUP_REMOVED lines=15> */
[----:B------:R-:W2:Y:S01]  /*4d650*/  @P2 LDG.E.U8 R23, desc[UR40][R4.64] ;  /* 0x0000002804172981 */ /* 0x000ea2000c1e1100 */
[----:B------:R-:W-:-:S03]  /*4d660*/  ISETP.GT.AND P1, PT, R2, 0x60, PT ;  /* 0x000000600200780c */ /* 0x000fc60003f24270 */
        /* <DEDUP_REMOVED lines=415> */
[----:B------:R0:W2:Y:S04]  /*4f060*/  @P2 LDG.E.U8 R31, desc[UR40][R4.64] ;  /* 0x00000028041f2981 */ /* 0x0000a8000c1e1100 */
[----:B------:R-:W0:Y:S04]  /*4f070*/  LDL R4, [R1+0x4f1c] ;  /* 0x004f1c0001047983 */ /* 0x000e280000100800 */
[----:B------:R-:W0:Y:S01]  /*4f080*/  LDL R5, [R1+0x4f20] ;  /* 0x004f200001057983 */ /* 0x000e220000100800 */
[----:B------:R-:W-:Y:S02]  /*4f090*/  PRMT R48, RZ, 0x7610, R48 ;  /* 0x00007610ff307816 */ /* 0x000fe40000000030 */
[----:B0-----:R-:W-:-:S04]  /*4f0a0*/  @P2 LOP3.LUT R5, R5, R4, RZ, 0x3c, !PT ;  /* 0x0000000405052212 */ /* 0x001fc800078e3cff */
[----:B------:R-:W-:-:S04]  /*4f0b0*/  @P2 LOP3.LUT R4, R5, R4, RZ, 0x3c, !PT ;  /* 0x0000000405042212 */ /* 0x000fc800078e3cff */
[----:B------:R-:W-:-:S05]  /*4f0c0*/  @P2 LOP3.LUT R5, R5, R4, RZ, 0x3c, !PT ;  /* 0x0000000405052212 */ /* 0x000fca00078e3cff */
[----:B------:R-:W3:Y:S04]  /*4f0d0*/  @P2 LDG.E.U8 R48, desc[UR40][R4.64] ;  /* 0x0000002804302981 */ /* 0x000ee8000c1e1100 */
[----:B--2---:R0:W-:Y:S04]  /*4f0e0*/  STL [R1+0x70], R31 ;  /* 0x0000701f01007387 */ /* 0x0041e80000100800 */
[----:B0-----:R-:W2:Y:S04]  /*4f0f0*/  LDL R31, [R1+0x4ef8] ;  /* 0x004ef800011f7983 */ /* 0x001ea80000100800 */
[----:B---3--:R0:W-:Y:S04]  /*4f100*/  STL [R1+0x6c], R48 ;  /* 0x00006c3001007387 */ /* 0x0081e80000100800 */
[----:B0-----:R-:W3:Y:S04]  /*4f110*/  LDL.LU R48, [R1+0x66e0] ;  /* 0x0066e00001307983 */ /* 0x001ee80000300800 */
        /* <DEDUP_REMOVED lines=35> */
[----:B------:R-:W-:-:S03]  /*4f350*/  PRMT R56, RZ, 0x7610, R56 ;  /* 0x00007610ff387816 */ /* 0x000fc60000000038 */
[----:B--2---:R0:W-:Y:S04]  /*4f360*/  STL [R1+0x5c], R55 ;  /* 0x00005c3701007387 */ /* 0x0041e80000100800 */
[----:B0-----:R-:W2:Y:S04]  /*4f370*/  LDL.LU R55, [R1+0x66d0] ;  /* 0x0066d00001377983 */ /* 0x001ea80000300800 */
[----:B------:R-:W2:Y:S01]  /*4f380*/  LDL R5, [R1+0x4ef4] ;  /* 0x004ef40001057983 */ /* 0x000ea20000100800 */
[----:B------:R-:W-:-:S03]  /*4f390*/  @P1 IMAD.MOV.U32 R4, RZ, RZ, R31 ;  /* 0x000000ffff041224 */ /* 0x000fc600078e001f */
[----:B------:R-:W3:Y:S04]  /*4f3a0*/  LDL R31, [R1+0x4ed8] ;  /* 0x004ed800011f7983 */ /* 0x000ee80000100800 */
[----:B--2---:R-:W2:Y:S04]  /*4f3b0*/  @P1 LDG.E.U8 R56, desc[UR40][R4.64] ;  /* 0x0000002804381981 */ /* 0x004ea8000c1e1100 */
        /* <DEDUP_REMOVED lines=11> */
[----:B------:R-:W-:Y:S02]  /*4f470*/  ISETP.GT.AND P2, PT, R2, 0x6d, PT ;  /* 0x0000006d0200780c */ /* 0x000fe40003f44270 */
[----:B----4-:R-:W-:-:S11]  /*4f480*/  PRMT R27, RZ, 0x7610, R27 ;  /* 0x00007610ff1b7816 */ /* 0x010fd6000000001b */
[----:B0-----:R-:W-:-:S04]  /*4f490*/  @P2 LOP3.LUT R5, R5, R4, RZ, 0x3c, !PT ;  /* 0x0000000405052212 */ /* 0x001fc800078e3cff */
[----:B------:R-:W-:-:S04]  /*4f4a0*/  @P2 LOP3.LUT R4, R5, R4, RZ, 0x3c, !PT ;  /* 0x0000000405042212 */ /* 0x000fc800078e3cff */
[----:B------:R-:W-:Y:S01]  /*4f4b0*/  @P2 LOP3.LUT R5, R5, R4, RZ, 0x3c, !PT ;  /* 0x0000000405052212 */ /* 0x000fe200078e3cff */
[----:B--2---:R0:W-:Y:S04]  /*4f4c0*/  STL [R1+0x54], R30 ;  /* 0x0000541e01007387 */ /* 0x0041e80000100800 */
[----:B------:R1:W2:Y:S01]  /*4f4d0*/  @P2 LDG.E.U8 R27, desc[UR40][R4.64] ;  /* 0x00000028041b2981 */ /* 0x0002a2000c1e1100 */
[----:B------:R-:W-:-:S03]  /*4f4e0*/  PRMT R26, RZ, 0x7610, R26 ;  /* 0x00007610ff1a7816 */ /* 0x000fc6000000001a */
[----:B0-----:R-:W4:Y:S04]  /*4f4f0*/  LDL R30, [R1+0x4ed0] ;  /* 0x004ed000011e7983 */ /* 0x001f280000100800 */
[----:B------:R-:W1:Y:S04]  /*4f500*/  LDL R4, [R1+0x4edc] ;  /* 0x004edc0001047983 */ /* 0x000e680000100800 */
[----:B------:R-:W1:Y:S02]  /*4f510*/  LDL R5, [R1+0x4ee0] ;  /* 0x004ee00001057983 */ /* 0x000e640000100800 */
[----:B-1----:R-:W-:-:S04]  /*4f520*/  @P2 LOP3.LUT R5, R5, R4, RZ, 0x3c, !PT ;  /* 0x0000000405052212 */ /* 0x002fc800078e3cff */
[----:B------:R-:W-:-:S04]  /*4f530*/  @P2 LOP3.LUT R4, R5, R4, RZ, 0x3c, !PT ;  /* 0x0000000405042212 */ /* 0x000fc800078e3cff */
[----:B------:R-:W-:Y:S01]  /*4f540*/  @P2 LOP3.LUT R5, R5, R4, RZ, 0x3c, !PT ;  /* 0x0000000405052212 */ /* 0x000fe200078e3cff */
[----:B--2---:R0:W-:Y:S04]  /*4f550*/  STL [R1+0x50], R27 ;  /* 0x0000501b01007387 */ /* 0x0041e80000100800 */
[----:B------:R3:W2:Y:S01]  /*4f560*/  @P2 LDG.E.U8 R26, desc[UR40][R4.64] ;  /* 0x00000028041a2981 */ /* 0x0006a2000c1e1100 */
[----:B------:R-:W-:-:S03]  /*4f570*/  PRMT R25, RZ, 0x7610, R25 ;  /* 0x00007610ff197816 */ /* 0x000fc60000000019 */
[----:B0-----:R-:W4:Y:S04]  /*4f580*/  LDL R27, [R1+0x4ec8] ;  /* 0x004ec800011b7983 */ /* 0x001f280000100800 */
[----:B------:R-:W4:Y:S01]  /*4f590*/  LDL R5, [R1+0x4ed4] ;  /* 0x004ed40001057983 */ /* 0x000f220000100800 */
[----:B---3--:R-:W-:-:S03]  /*4f5a0*/  @P2 IMAD.MOV.U32 R4, RZ, RZ, R31 ;  /* 0x000000ffff042224 */ /* 0x008fc600078e001f */
[----:B--2---:R0:W-:Y:S01]  /*4f5b0*/  STL [R1+0x4c], R26 ;  /* 0x00004c1a01007387 */ /* 0x0041e20000100800 */
[----:B------:R-:W-:-:S03]  /*4f5c0*/  PRMT R23, RZ, 0x7610, R23 ;  /* 0x00007610ff177816 */ /* 0x000fc60000000017 */
[----:B------:R-:W2:Y:S04]  /*4f5d0*/  LDL R31, [R1+0x4e84] ;  /* 0x004e8400011f7983 */ /* 0x000ea80000100800 */
[----:B----4-:R1:W3:Y:S04]  /*4f5e0*/  @P2 LDG.E.U8 R25, desc[UR40][R4.64] ;  /* 0x0000002804192981 */ /* 0x0102e8000c1e1100 */
[----:B0-----:R-:W4:Y:S04]  /*4f5f0*/  LDL R26, [R1+0x4ec0] ;  /* 0x004ec000011a7983 */ /* 0x001f280000100800 */
[----:B------:R-:W2:Y:S01]  /*4f600*/  LDL R5, [R1+0x4ecc] ;  /* 0x004ecc0001057983 */ /* 0x000ea20000100800 */
[----:B-1----:R-:W-:Y:S01]  /*4f610*/  @P2 IMAD.MOV.U32 R4, RZ, RZ, R30 ;  /* 0x000000ffff042224 */ /* 0x002fe200078e001e */
[----:B------:R-:W-:-:S02]  /*4f620*/  ISETP.GT.AND P1, PT, R2, 0x6e, PT ;  /* 0x0000006e0200780c */ /* 0x000fc40003f24270 */
[----:B---3--:R0:W-:Y:S01]  /*4f630*/  STL [R1+0x48], R25 ;  /* 0x0000481901007387 */ /* 0x0081e20000100800 */
[----:B------:R-:W-:-:S03]  /*4f640*/  PRMT R12, RZ, 0x7610, R12 ;  /* 0x00007610ff0c7816 */ /* 0x000fc6000000000c */
[----:B------:R-:W3:Y:S04]  /*4f650*/  LDL R30, [R1+0x4e7c] ;  /* 0x004e7c00011e7983 */ /* 0x000ee80000100800 */
[----:B--2---:R1:W2:Y:S04]  /*4f660*/  @P2 LDG.E.U8 R23, desc[UR40][R4.64] ;  /* 0x0000002804172981 */ /* 0x0042a8000c1e1100 */
[----:B0-----:R-:W2:Y:S04]  /*4f670*/  LDL R25, [R1+0x4e88] ;  /* 0x004e880001197983 */ /* 0x001ea80000100800 */
[----:B------:R-:W2:Y:S01]  /*4f680*/  LDL R5, [R1+0x4ec4] ;  /* 0x004ec40001057983 */ /* 0x000ea20000100800 */
[----:B-1----:R-:W-:-:S05]  /*4f690*/  @P1 IMAD.MOV.U32 R4, RZ, RZ, R27 ;  /* 0x000000ffff041224 */ /* 0x002fca00078e001b */
[----:B--2---:R4:W2:Y:S04]  /*4f6a0*/  @P1 LDG.E.U8 R12, desc[UR40][R4.64] ;  /* 0x00000028040c1981 */ /* 0x0048a8000c1e1100 */
[----:B------:R0:W-:Y:S04]  /*4f6b0*/  STL [R1+0x44], R23 ;  /* 0x0000441701007387 */ /* 0x0001e80000100800 */
[----:B------:R-:W3:Y:S04]  /*4f6c0*/  LDL R27, [R1+0x4e74] ;  /* 0x004e7400011b7983 */ /* 0x000ee80000100800 */
[----:B------:R-:W3:Y:S04]  /*4f6d0*/  LDL R5, [R1+0x4ebc] ;  /* 0x004ebc0001057983 */ /* 0x000ee80000100800 */
[----:B0-----:R-:W3:Y:S01]  /*4f6e0*/  LDL R23, [R1+0x4e80] ;  /* 0x004e800001177983 */ /* 0x001ee20000100800 */
[----:B------:R-:W-:-:S02]  /*4f6f0*/  ISETP.GT.AND P3, PT, R2, 0x70, PT ;  /* 0x000000700200780c */ /* 0x000fc40003f64270 */
[----:B------:R-:W-:Y:S01]  /*4f700*/  PRMT R15, RZ, 0x7610, R15 ;  /* 0x00007610ff0f7816 */ /* 0x000fe2000000000f */
[----:B----4-:R-:W-:Y:S01]  /*4f710*/  @P1 IMAD.MOV.U32 R4, RZ, RZ, R26 ;  /* 0x000000ffff041224 */ /* 0x010fe200078e001a */
[----:B------:R-:W-:Y:S01]  /*4f720*/  PRMT R24, RZ, 0x7610, R24 ;  /* 0x00007610ff187816 */ /* 0x000fe20000000018 */
[----:B--2---:R0:W-:Y:S01]  /*4f730*/  STL [R1+0x40], R12 ;  /* 0x0000400c01007387 */ /* 0x0041e20000100800 */
[----:B------:R-:W-:Y:S02]  /*4f740*/  PRMT R13, RZ, 0x7610, R13 ;  /* 0x00007610ff0d7816 */ /* 0x000fe4000000000d */
[----:B------:R-:W-:Y:S01]  /*4f750*/  PRMT R0, RZ, 0x7610, R0 ;  /* 0x00007610ff007816 */ /* 0x000fe20000000000 */
[----:B------:R-:W2:Y:S04]  /*4f760*/  LDL R26, [R1+0x4e6c] ;  /* 0x004e6c00011a7983 */ /* 0x000ea80000100800 */
[----:B0-----:R-:W4:Y:S04]  /*4f770*/  LDL R12, [R1+0x4e78] ;  /* 0x004e7800010c7983 */ /* 0x001f280000100800 */
[----:B---3--:R0:W3:Y:S02]  /*4f780*/  @P1 LDG.E.U8 R15, desc[UR40][R4.64] ;  /* 0x00000028040f1981 */ /* 0x0080e4000c1e1100 */
[----:B0-----:R-:W-:-:S02]  /*4f790*/  @P3 IMAD.MOV.U32 R4, RZ, RZ, R25 ;  /* 0x000000ffff043224 */ /* 0x001fc400078e0019 */
[----:B------:R-:W-:-:S05]  /*4f7a0*/  @P3 IMAD.MOV.U32 R5, RZ, RZ, R31 ;  /* 0x000000ffff053224 */ /* 0x000fca00078e001f */
[----:B------:R0:W2:Y:S02]  /*4f7b0*/  @P3 LDG.E.U8 R24, desc[UR40][R4.64] ;  /* 0x0000002804183981 */ /* 0x0000a4000c1e1100 */
[----:B0-----:R-:W-:Y:S02]  /*4f7c0*/  @P3 IMAD.MOV.U32 R4, RZ, RZ, R23 ;  /* 0x000000ffff043224 */ /* 0x001fe400078e0017 */
[----:B------:R-:W-:-:S05]  /*4f7d0*/  @P3 IMAD.MOV.U32 R5, RZ, RZ, R30 ;  /* 0x000000ffff053224 */ /* 0x000fca00078e001e */
[----:B------:R0:W2:Y:S02]  /*4f7e0*/  @P3 LDG.E.U8 R13, desc[UR40][R4.64] ;  /* 0x00000028040d3981 */ /* 0x0000a4000c1e1100 */
[----:B0-----:R-:W-:Y:S02]  /*4f7f0*/  @P3 IMAD.MOV.U32 R5, RZ, RZ, R27 ;  /* 0x000000ffff053224 */ /* 0x001fe400078e001b */
[----:B----4-:R-:W-:-:S05]  /*4f800*/  @P3 IMAD.MOV.U32 R4, RZ, RZ, R12 ;  /* 0x000000ffff043224 */ /* 0x010fca00078e000c */
[----:B------:R0:W4:Y:S04]  /*4f810*/  @P3 LDG.E.U8 R0, desc[UR40][R4.64] ;  /* 0x0000002804003981 */ /* 0x000128000c1e1100 */
[----:B---3--:R1:W-:Y:S04]  /*4f820*/  STL [R1+0x3c], R15 ;  /* 0x00003c0f01007387 */ /* 0x0083e80000100800 */
[----:B------:R-:W3:Y:S04]  /*4f830*/  LDL R25, [R1+0x4e04] ;  /* 0x004e040001197983 */ /* 0x000ee80000100800 */
[----:B-1----:R-:W3:Y:S04]  /*4f840*/  LDL R15, [R1+0x4e70] ;  /* 0x004e7000010f7983 */ /* 0x002ee80000100800 */
[----:B--2---:R1:W-:Y:S04]  /*4f850*/  STL [R1+0x18], R24 ;  /* 0x0000181801007387 */ /* 0x0043e80000100800 */
[----:B------:R-:W2:Y:S04]  /*4f860*/  LDL R23, [R1+0x4dfc] ;  /* 0x004dfc0001177983 */ /* 0x000ea80000100800 */
[----:B-1----:R-:W2:Y:S04]  /*4f870*/  LDL R24, [R1+0x4e08] ;  /* 0x004e080001187983 */ /* 0x002ea80000100800 */
[----:B------:R1:W-:Y:S04]  /*4f880*/  STL [R1+0x14], R13 ;  /* 0x0000140d01007387 */ /* 0x0003e80000100800 */
[----:B------:R-:W2:Y:S04]  /*4f890*/  LDL R12, [R1+0x4df4] ;  /* 0x004df400010c7983 */ /* 0x000ea80000100800 */
[----:B-1----:R-:W2:Y:S01]  /*4f8a0*/  LDL R13, [R1+0x4e00] ;  /* 0x004e0000010d7983 */ /* 0x002ea20000100800 */
[----:B------:R-:W-:-:S02]  /*4f8b0*/  ISETP.GT.AND P2, PT, R2, 0x74, PT ;  /* 0x000000740200780c */ /* 0x000fc40003f44270 */
[----:B------:R-:W-:Y:S01]  /*4f8c0*/  PRMT R20, RZ, 0x7610, R20 ;  /* 0x00007610ff147816 */ /* 0x000fe20000000014 */
[----:B0-----:R-:W-:Y:S01]  /*4f8d0*/  @P3 IMAD.MOV.U32 R5, RZ, RZ, R26 ;  /* 0x000000ffff053224 */ /* 0x001fe200078e001a */
[----:B------:R-:W-:Y:S01]  /*4f8e0*/  PRMT R45, RZ, 0x7610, R45 ;  /* 0x00007610ff2d7816 */ /* 0x000fe2000000002d */
[----:B----4-:R0:W-:Y:S04]  /*4f8f0*/  STL [R1+0x10], R0 ;  /* 0x0000100001007387 */ /* 0x0101e80000100800 */
[----:B0-----:R-:W4:Y:S01]  /*4f900*/  LDL R0, [R1+0x4df8] ;  /* 0x004df80001007983 */ /* 0x001f220000100800 */
[----:B---3--:R-:W-:Y:S01]  /*4f910*/  @P3 IMAD.MOV.U32 R4, RZ, RZ, R15 ;  /* 0x000000ffff043224 */ /* 0x008fe200078e000f */
[----:B------:R-:W-:Y:S02]  /*4f920*/  PRMT R43, RZ, 0x7610, R43 ;  /* 0x00007610ff2b7816 */ /* 0x000fe4000000002b */
[----:B------:R-:W-:Y:S01]  /*4f930*/  PRMT R41, RZ, 0x7610, R41 ;  /* 0x00007610ff297816 */ /* 0x000fe20000000029 */
[----:B------:R-:W3:Y:S04]  /*4f940*/  LDL R15, [R1+0x4df0] ;  /* 0x004df000010f7983 */ /* 0x000ee80000100800 */
[----:B------:R2:W3:Y:S02]  /*4f950*/  @P3 LDG.E.U8 R20, desc[UR40][R4.64] ;  /* 0x0000002804143981 */ /* 0x0004e4000c1e1100 */
[----:B--2---:R-:W-:-:S02]  /*4f960*/  @P2 IMAD.MOV.U32 R4, RZ, RZ, R24 ;  /* 0x000000ffff042224 */ /* 0x004fc400078e0018 */
        /* <DEDUP_REMOVED lines=9> */
[----:B-1----:R-:W3:Y:S04]  /*4fa00*/  LDL R20, [R1+0x4dec] ;  /* 0x004dec0001147983 */ /* 0x002ee80000100800 */
[----:B--2---:R-:W-:Y:S04]  /*4fa10*/  STL [R1+0x669c], R45 ;  /* 0x00669c2d01007387 */ /* 0x004fe80000100800 */
[----:B------:R-:W2:Y:S04]  /*4fa20*/  LDL R23, [R1+0x4d84] ;  /* 0x004d840001177983 */ /* 0x000ea80000100800 */
[----:B------:R-:W2:Y:S01]  /*4fa30*/  LDL R13, [R1+0x4d88] ;  /* 0x004d8800010d7983 */ /* 0x000ea20000100800 */
[----:B------:R-:W-:-:S03]  /*4fa40*/  ISETP.GT.AND P3, PT, R2, 0x78, PT ;  /* 0x000000780200780c */ /* 0x000fc60003f64270 */
[----:B------:R-:W-:Y:S04]  /*4fa50*/  STL [R1+0x66a0], R43 ;  /* 0x0066a02b01007387 */ /* 0x000fe80000100800 */
[----:B------:R-:W2:Y:S04]  /*4fa60*/  LDL R12, [R1+0x4d7c] ;  /* 0x004d7c00010c7983 */ /* 0x000ea80000100800 */
[----:B------:R-:W2:Y:S01]  /*4fa70*/  LDL R0, [R1+0x4d80] ;  /* 0x004d800001007983 */ /* 0x000ea20000100800 */
[----:B------:R-:W-:Y:S01]  /*4fa80*/  PRMT R39, RZ, 0x7610, R39 ;  /* 0x00007610ff277816 */ /* 0x000fe20000000027 */
[----:B0-----:R-:W-:Y:S01]  /*4fa90*/  @P2 IMAD.MOV.U32 R4, RZ, RZ, R15 ;  /* 0x000000ffff042224 */ /* 0x001fe200078e000f */
[----:B------:R-:W-:Y:S01]  /*4faa0*/  PRMT R10, RZ, 0x7610, R10 ;  /* 0x00007610ff0a7816 */ /* 0x000fe2000000000a */
[----:B----4-:R-:W-:Y:S04]  /*4fab0*/  STL [R1+0x66a4], R41 ;  /* 0x0066a42901007387 */ /* 0x010fe80000100800 */
[----:B------:R-:W4:Y:S04]  /*4fac0*/  LDL R25, [R1+0x4d74] ;  /* 0x004d740001197983 */ /* 0x000f280000100800 */
[----:B------:R-:W4:Y:S04]  /*4fad0*/  LDL R24, [R1+0x4d78] ;  /* 0x004d780001187983 */ /* 0x000f280000100800 */
[----:B------:R-:W4:Y:S01]  /*4fae0*/  LDL R15, [R1+0x4d70] ;  /* 0x004d7000010f7983 */ /* 0x000f220000100800 */
[----:B---3--:R-:W-:-:S03]  /*4faf0*/  @P2 IMAD.MOV.U32 R5, RZ, RZ, R20 ;  /* 0x000000ffff052224 */ /* 0x008fc600078e0014 */
[----:B------:R-:W3:Y:S04]  /*4fb00*/  LDL R20, [R1+0x4d6c] ;  /* 0x004d6c0001147983 */ /* 0x000ee80000100800 */
[----:B------:R2:W3:Y:S02]  /*4fb10*/  @P2 LDG.E.U8 R39, desc[UR40][R4.64] ;  /* 0x0000002804272981 */ /* 0x0004e4000c1e1100 */
[----:B--2---:R-:W-:Y:S02]  /*4fb20*/  @P3 IMAD.MOV.U32 R4, RZ, RZ, R13 ;  /* 0x000000ffff043224 */ /* 0x004fe400078e000d */
[----:B------:R-:W-:-:S05]  /*4fb30*/  @P3 IMAD.MOV.U32 R5, RZ, RZ, R23 ;  /* 0x000000ffff053224 */ /* 0x000fca00078e0017 */
[----:B------:R0:W2:Y:S01]  /*4fb40*/  @P3 LDG.E.U8 R10, desc[UR40][R4.64] ;  /* 0x00000028040a3981 */ /* 0x0000a2000c1e1100 */
[----:B------:R-:W-:Y:S02]  /*4fb50*/  PRMT R9, RZ, 0x7610, R9 ;  /* 0x00007610ff097816 */ /* 0x000fe40000000009 */
[----:B------:R-:W-:Y:S01]  /*4fb60*/  PRMT R8, RZ, 0x7610, R8 ;  /* 0x00007610ff087816 */ /* 0x000fe20000000008 */
[----:B0-----:R-:W-:Y:S02]  /*4fb70*/  @P3 IMAD.MOV.U32 R4, RZ, RZ, R0 ;  /* 0x000000ffff043224 */ /* 0x001fe400078e0000 */
[----:B------:R-:W-:-:S05]  /*4fb80*/  @P3 IMAD.MOV.U32 R5, RZ, RZ, R12 ;  /* 0x000000ffff053224 */ /* 0x000fca00078e000c */
[----:B------:R4:W2:Y:S01]  /*4fb90*/  @P3 LDG.E.U8 R9, desc[UR40][R4.64] ;  /* 0x0000002804093981 */ /* 0x0008a2000c1e1100 */
[----:B------:R-:W-:Y:S01]  /*4fba0*/  PRMT R7, RZ, 0x7610, R7 ;  /* 0x00007610ff077816 */ /* 0x000fe20000000007 */
[----:B----4-:R-:W-:Y:S02]  /*4fbb0*/  @P3 IMAD.MOV.U32 R5, RZ, RZ, R25 ;  /* 0x000000ffff053224 */ /* 0x010fe400078e0019 */
[----:B------:R-:W-:-:S05]  /*4fbc0*/  @P3 IMAD.MOV.U32 R4, RZ, RZ, R24 ;  /* 0x000000ffff043224 */ /* 0x000fca00078e0018 */
[----:B------:R0:W4:Y:S02]  /*4fbd0*/  @P3 LDG.E.U8 R8, desc[UR40][R4.64] ;  /* 0x0000002804083981 */ /* 0x000124000c1e1100 */
[----:B0-----:R-:W-:Y:S02]  /*4fbe0*/  @P3 IMAD.MOV.U32 R4, RZ, RZ, R15 ;  /* 0x000000ffff043224 */ /* 0x001fe400078e000f */
[----:B---3--:R-:W-:Y:S01]  /*4fbf0*/  @P3 IMAD.MOV.U32 R5, RZ, RZ, R20 ;  /* 0x000000ffff053224 */ /* 0x008fe200078e0014 */
[----:B------:R-:W-:Y:S04]  /*4fc00*/  STL [R1+0x66a8], R39 ;  /* 0x0066a82701007387 */ /* 0x000fe80000100800 */
[----:B------:R0:W3:Y:S04]  /*4fc10*/  @P3 LDG.E.U8 R7, desc[UR40][R4.64] ;  /* 0x0000002804073981 */ /* 0x0000e8000c1e1100 */
[----:B--2---:R-:W-:Y:S04]  /*4fc20*/  STL [R1+0x66ac], R10 ;  /* 0x0066ac0a01007387 */ /* 0x004fe80000100800 */
[----:B------:R-:W2:Y:S04]  /*4fc30*/  LDL R13, [R1+0x4d04] ;  /* 0x004d0400010d7983 */ /* 0x000ea80000100800 */
[----:B------:R-:W2:Y:S04]  /*4fc40*/  LDL R12, [R1+0x4d08] ;  /* 0x004d0800010c7983 */ /* 0x000ea80000100800 */
[----:B------:R-:W2:Y:S04]  /*4fc50*/  LDL R23, [R1+0x4cfc] ;  /* 0x004cfc0001177983 */ /* 0x000ea80000100800 */
[----:B------:R-:W2:Y:S01]  /*4fc60*/  LDL R0, [R1+0x4d00] ;  /* 0x004d000001007983 */ /* 0x000ea20000100800 */
[----:B------:R-:W-:-:S03]  /*4fc70*/  ISETP.GT.AND P4, PT, R2, 0x7c, PT ;  /* 0x0000007c0200780c */ /* 0x000fc60003f84270 */
[----:B------:R-:W-:Y:S01]  /*4fc80*/  STL [R1+0x66b0], R9 ;  /* 0x0066b00901007387 */ /* 0x000fe20000100800 */
[----:B------:R-:W-:Y:S02]  /*4fc90*/  PRMT R6, RZ, 0x7610, R6 ;  /* 0x00007610ff067816 */ /* 0x000fe40000000006 */
[----:B0-----:R-:W-:Y:S01]  /*4fca0*/  PRMT R5, RZ, 0x7610, R5 ;  /* 0x00007610ff057816 */ /* 0x001fe20000000005 */
[----:B----4-:R0:W-:Y:S04]  /*4fcb0*/  STL [R1+0x66b4], R8 ;  /* 0x0066b40801007387 */ /* 0x0101e80000100800 */
[----:B------:R-:W4:Y:S04]  /*4fcc0*/  LDL R20, [R1+0x4cf4] ;  /* 0x004cf40001147983 */ /* 0x000f280000100800 */
[----:B------:R-:W4:Y:S04]  /*4fcd0*/  LDL R15, [R1+0x4cf8] ;  /* 0x004cf800010f7983 */ /* 0x000f280000100800 */
[----:B0-----:R-:W4:Y:S04]  /*4fce0*/  LDL R8, [R1+0x4cf0] ;  /* 0x004cf00001087983 */ /* 0x001f280000100800 */
[----:B---3--:R0:W-:Y:S04]  /*4fcf0*/  STL [R1+0x66b8], R7 ;  /* 0x0066b80701007387 */ /* 0x0081e80000100800 */
[----:B------:R-:W3:Y:S04]  /*4fd00*/  LDL R9, [R1+0x4cec] ;  /* 0x004cec0001097983 */ /* 0x000ee80000100800 */
[----:B--2---:R1:W2:Y:S02]  /*4fd10*/  @P4 LDG.E.U8 R6, desc[UR40][R12.64] ;  /* 0x000000280c064981 */ /* 0x0042a4000c1e1100 */
[----:B-1----:R-:W-:-:S02]  /*4fd20*/  @P4 IMAD.MOV.U32 R12, RZ, RZ, R0 ;  /* 0x000000ffff0c4224 */ /* 0x002fc400078e0000 */
[----:B------:R-:W-:-:S05]  /*4fd30*/  @P4 IMAD.MOV.U32 R13, RZ, RZ, R23 ;  /* 0x000000ffff0d4224 */ /* 0x000fca00078e0017 */
[----:B------:R4:W2:Y:S01]  /*4fd40*/  @P4 LDG.E.U8 R5, desc[UR40][R12.64] ;  /* 0x000000280c054981 */ /* 0x0008a2000c1e1100 */
[----:B------:R-:W1:Y:S01]  /*4fd50*/  S2R R3, SR_TID.X ;  /* 0x0000000000037919 */ /* 0x000e620000002100 */
[----:B------:R-:W-:Y:S02]  /*4fd60*/  PRMT R4, RZ, 0x7610, R4 ;  /* 0x00007610ff047816 */ /* 0x000fe40000000004 */
[----:B-1----:R-:W-:-:S04]  /*4fd70*/  LOP3.LUT R3, R3, 0x1f, RZ, 0xc0, !PT ;  /* 0x0000001f03037812 */ /* 0x002fc800078ec0ff */
[----:B------:R-:W-:Y:S02]  /*4fd80*/  ISETP.GE.AND P0, PT, R3, R2, PT ;  /* 0x000000020300720c */ /* 0x000fe40003f06270 */
[----:B------:R-:W-:Y:S01]  /*4fd90*/  PRMT R3, RZ, 0x7610, R3 ;  /* 0x00007610ff037816 */ /* 0x000fe20000000003 */
[----:B----4-:R-:W-:Y:S02]  /*4fda0*/  @P4 IMAD.MOV.U32 R13, RZ, RZ, R20 ;  /* 0x000000ffff0d4224 */ /* 0x010fe400078e0014 */
[----:B------:R-:W-:-:S05]  /*4fdb0*/  @P4 IMAD.MOV.U32 R12, RZ, RZ, R15 ;  /* 0x000000ffff0c4224 */ /* 0x000fca00078e000f */
[----:B------:R1:W4:Y:S02]  /*4fdc0*/  @P4 LDG.E.U8 R4, desc[UR40][R12.64] ;  /* 0x000000280c044981 */ /* 0x000324000c1e1100 */
[----:B-1----:R-:W-:Y:S02]  /*4fdd0*/  @P4 IMAD.MOV.U32 R12, RZ, RZ, R8 ;  /* 0x000000ffff0c4224 */ /* 0x002fe400078e0008 */
[----:B---3--:R-:W-:-:S05]  /*4fde0*/  @P4 IMAD.MOV.U32 R13, RZ, RZ, R9 ;  /* 0x000000ffff0d4224 */ /* 0x008fca00078e0009 */
[----:B------:R-:W3:Y:S04]  /*4fdf0*/  @P4 LDG.E.U8 R3, desc[UR40][R12.64] ;  /* 0x000000280c034981 */ /* 0x000ee8000c1e1100 */
[----:B--2---:R-:W-:Y:S04]  /*4fe00*/  STL [R1+0x66bc], R6 ;  /* 0x0066bc0601007387 */ /* 0x004fe80000100800 */
[----:B------:R-:W2:Y:S04]  /*4fe10*/  LDL R23, [R1+0x4eb4] ;  /* 0x004eb40001177983 */ /* 0x000ea80000100800 */
[----:B------:R-:W2:Y:S04]  /*4fe20*/  LDL R0, [R1+0x4eb8] ;  /* 0x004eb80001007983 */ /* 0x000ea80000100800 */
[----:B------:R1:W-:Y:S04]  /*4fe30*/  STL [R1+0x66c0], R5 ;  /* 0x0066c00501007387 */ /* 0x0003e80000100800 */
[----:B------:R-:W2:Y:S04]  /*4fe40*/  LDL R15, [R1+0x4eac] ;  /* 0x004eac00010f7983 */ /* 0x000ea80000100800 */
[----:B0-----:R-:W2:Y:S01]  /*4fe50*/  LDL R7, [R1+0x4eb0] ;  /* 0x004eb00001077983 */ /* 0x001ea20000100800 */
[----:B------:R-:W-:-:S03]  /*4fe60*/  PRMT R22, RZ, 0x7610, R22 ;  /* 0x00007610ff167816 */ /* 0x000fc60000000016 */
[----:B----4-:R0:W-:Y:S04]  /*4fe70*/  STL [R1+0x66c4], R4 ;  /* 0x0066c40401007387 */ /* 0x0101e80000100800 */
[----:B------:R-:W4:Y:S04]  /*4fe80*/  LDL R20, [R1+0x4ea4] ;  /* 0x004ea40001147983 */ /* 0x000f280000100800 */
[----:B------:R-:W4:Y:S04]  /*4fe90*/  LDL R8, [R1+0x4ea8] ;  /* 0x004ea80001087983 */ /* 0x000f280000100800 */
[----:B------:R-:W4:Y:S04]  /*4fea0*/  LDL R9, [R1+0x4e9c] ;  /* 0x004e9c0001097983 */ /* 0x000f280000100800 */
[----:B-1----:R-:W4:Y:S04]  /*4feb0*/  LDL R5, [R1+0x4ea0] ;  /* 0x004ea00001057983 */ /* 0x002f280000100800 */
[----:B---3--:R1:W-:Y:S04]  /*4fec0*/  STL [R1+0x66c8], R3 ;  /* 0x0066c80301007387 */ /* 0x0083e80000100800 */
[----:B0-----:R-:W3:Y:S01]  /*4fed0*/  LDL R4, [R1+0x4e94] ;  /* 0x004e940001047983 */ /* 0x001ee20000100800 */
[----:B--2---:R-:W-:-:S02]  /*4fee0*/  @P1 IMAD.MOV.U32 R12, RZ, RZ, R0 ;  /* 0x000000ffff0c1224 */ /* 0x004fc400078e0000 */
[----:B------:R-:W-:Y:S01]  /*4fef0*/  @P1 IMAD.MOV.U32 R13, RZ, RZ, R23 ;  /* 0x000000ffff0d1224 */ /* 0x000fe200078e0017 */
[----:B------:R-:W2:Y:S04]  /*4ff00*/  LDL R0, [R1+0x4e98] ;  /* 0x004e980001007983 */ /* 0x000ea80000100800 */
[----:B------:R0:W2:Y:S01]  /*4ff10*/  @P1 LDG.E.U8 R22, desc[UR40][R12.64] ;  /* 0x000000280c161981 */ /* 0x0000a2000c1e1100 */
[----:B------:R-:W-:Y:S02]  /*4ff20*/  ISETP.GT.AND P2, PT, R2, 0x6f, PT ;  /* 0x0000006f0200780c */ /* 0x000fe40003f44270 */
[----:B------:R-:W-:Y:S02]  /*4ff30*/  PRMT R21, RZ, 0x7610, R21 ;  /* 0x00007610ff157816 */ /* 0x000fe40000000015 */
[----:B------:R-:W-:-:S02]  /*4ff40*/  PRMT R19, RZ, 0x7610, R19 ;  /* 0x00007610ff137816 */ /* 0x000fc40000000013 */
[----:B------:R-:W-:Y:S02]  /*4ff50*/  PRMT R18, RZ, 0x7610, R18 ;  /* 0x00007610ff127816 */ /* 0x000fe40000000012 */
[----:B------:R-:W-:Y:S02]  /*4ff60*/  PRMT R17, RZ, 0x7610, R17 ;  /* 0x00007610ff117816 */ /* 0x000fe40000000011 */
[----:B------:R-:W-:Y:S01]  /*4ff70*/  PRMT R14, RZ, 0x7610, R14 ;  /* 0x00007610ff0e7816 */ /* 0x000fe2000000000e */
[----:B-1----:R-:W3:Y:S01]  /*4ff80*/  LDL R3, [R1+0x4e68] ;  /* 0x004e680001037983 */ /* 0x002ee20000100800 */
[----:B0-----:R-:W-:Y:S02]  /*4ff90*/  @P1 IMAD.MOV.U32 R13, RZ, RZ, R15 ;  /* 0x000000ffff0d1224 */ /* 0x001fe400078e000f */
[----:B------:R-:W-:Y:S01]  /*4ffa0*/  @P1 IMAD.MOV.U32 R12, RZ, RZ, R7 ;  /* 0x000000ffff0c1224 */ /* 0x000fe200078e0007 */
[----:B------:R-:W3:Y:S04]  /*4ffb0*/  LDL R15, [R1+0x4e8c] ;  /* 0x004e8c00010f7983 */ /* 0x000ee80000100800 */
[----:B------:R-:W3:Y:S04]  /*4ffc0*/  LDL R7, [R1+0x4e90] ;  /* 0x004e900001077983 */ /* 0x000ee80000100800 */
[----:B------:R4:W3:Y:S02]  /*4ffd0*/  @P1 LDG.E.U8 R21, desc[UR40][R12.64] ;  /* 0x000000280c151981 */ /* 0x0008e4000c1e1100 */
[----:B----4-:R-:W-:-:S02]  /*4ffe0*/  @P2 IMAD.MOV.U32 R13, RZ, RZ, R20 ;  /* 0x000000ffff0d2224 */ /* 0x010fc400078e0014 */
[----:B------:R-:W-:Y:S02]  /*4fff0*/  @P2 IMAD.MOV.U32 R12, RZ, RZ, R8 ;  /* 0x000000ffff0c2224 */ /* 0x000fe400078e0008 */
[----:B------:R-:W4:Y:S04]  /*50000*/  LDL R8, [R1+0x4e64] ;  /* 0x004e640001087983 */ /* 0x000f280000100800 */
[----:B------:R0:W4:Y:S02]  /*50010*/  @P2 LDG.E.U8 R19, desc[UR40][R12.64] ;  /* 0x000000280c132981 */ /* 0x000124000c1e1100 */
[----:B0-----:R-:W-:Y:S02]  /*50020*/  @P2 IMAD.MOV.U32 R12, RZ, RZ, R5 ;  /* 0x000000ffff0c2224 */ /* 0x001fe400078e0005 */
[----:B------:R-:W-:Y:S01]  /*50030*/  @P2 IMAD.MOV.U32 R13, RZ, RZ, R9 ;  /* 0x000000ffff0d2224 */ /* 0x000fe200078e0009 */
[----:B------:R-:W4:Y:S04]  /*50040*/  LDL R5, [R1+0x4e60] ;  /* 0x004e600001057983 */ /* 0x000f280000100800 */
[----:B------:R-:W4:Y:S04]  /*50050*/  LDL R9, [R1+0x4e5c] ;  /* 0x004e5c0001097983 */ /* 0x000f280000100800 */
[----:B------:R2:W4:Y:S02]  /*50060*/  @P2 LDG.E.U8 R18, desc[UR40][R12.64] ;  /* 0x000000280c122981 */ /* 0x000524000c1e1100 */
[----:B--2---:R-:W-:-:S02]  /*50070*/  @P2 IMAD.MOV.U32 R12, RZ, RZ, R0 ;  /* 0x000000ffff0c2224 */ /* 0x004fc400078e0000 */
[----:B---3--:R-:W-:Y:S01]  /*50080*/  @P2 IMAD.MOV.U32 R13, RZ, RZ, R4 ;  /* 0x000000ffff0d2224 */ /* 0x008fe200078e0004 */
[----:B------:R-:W-:Y:S01]  /*50090*/  ISETP.GT.AND P1, PT, R2, 0x71, PT ;  /* 0x000000710200780c */ /* 0x000fe20003f24270 */
[----:B------:R-:W2:Y:S04]  /*500a0*/  LDL R4, [R1+0x4e54] ;  /* 0x004e540001047983 */ /* 0x000ea80000100800 */
[----:B------:R0:W3:Y:S04]  /*500b0*/  @P2 LDG.E.U8 R17, desc[UR40][R12.64] ;  /* 0x000000280c112981 */ /* 0x0000e8000c1e1100 */
[----:B------:R-:W2:Y:S01]  /*500c0*/  LDL R0, [R1+0x4e58] ;  /* 0x004e580001007983 */ /* 0x000ea20000100800 */
[----:B0-----:R-:W-:-:S02]  /*500d0*/  @P2 IMAD.MOV.U32 R12, RZ, RZ, R7 ;  /* 0x000000ffff0c2224 */ /* 0x001fc400078e0007 */
[----:B------:R-:W-:Y:S01]  /*500e0*/  @P2 IMAD.MOV.U32 R13, RZ, RZ, R15 ;  /* 0x000000ffff0d2224 */ /* 0x000fe200078e000f */
[----:B------:R-:W2:Y:S04]  /*500f0*/  LDL R7, [R1+0x4e50] ;  /* 0x004e500001077983 */ /* 0x000ea80000100800 */
[----:B------:R-:W2:Y:S04]  /*50100*/  LDL R15, [R1+0x4e4c] ;  /* 0x004e4c00010f7983 */ /* 0x000ea80000100800 */
[----:B------:R0:W2:Y:S01]  /*50110*/  @P2 LDG.E.U8 R14, desc[UR40][R12.64] ;  /* 0x000000280c0e2981 */ /* 0x0000a2000c1e1100 */
[----:B------:R-:W-:Y:S01]  /*50120*/  PRMT R10, RZ, 0x7610, R10 ;  /* 0x00007610ff0a7816 */ /* 0x000fe2000000000a */
[----:B0-----:R-:W-:Y:S01]  /*50130*/  @P1 IMAD.MOV.U32 R12, RZ, RZ, R3 ;  /* 0x000000ffff0c1224 */ /* 0x001fe200078e0003 */
[----:B------:R-:W-:Y:S01]  /*50140*/  PRMT R6, RZ, 0x7610, R6 ;  /* 0x00007610ff067816 */ /* 0x000fe20000000006 */
[----:B----4-:R-:W-:-:S05]  /*50150*/  @P1 IMAD.MOV.U32 R13, RZ, RZ, R8 ;  /* 0x000000ffff0d1224 */ /* 0x010fca00078e0008 */
[----:B------:R0:W4:Y:S02]  /*50160*/  @P1 LDG.E.U8 R10, desc[UR40][R12.64] ;  /* 0x000000280c0a1981 */ /* 0x000124000c1e1100 */
[----:B0-----:R-:W-:Y:S02]  /*50170*/  @P1 IMAD.MOV.U32 R12, RZ, RZ, R5 ;  /* 0x000000ffff0c1224 */ /* 0x001fe400078e0005 */
[----:B------:R-:W-:-:S05]  /*50180*/  @P1 IMAD.MOV.U32 R13, RZ, RZ, R9 ;  /* 0x000000ffff0d1224 */ /* 0x000fca00078e0009 */
[----:B------:R0:W3:Y:S04]  /*50190*/  @P1 LDG.E.U8 R6, desc[UR40][R12.64] ;  /* 0x000000280c061981 */ /* 0x0000e8000c1e1100 */
[----:B--2---:R1:W-:Y:S04]  /*501a0*/  STL [R1+0x1c], R14 ;  /* 0x00001c0e01007387 */ /* 0x0043e80000100800 */
[----:B-1----:R-:W2:Y:S04]  /*501b0*/  LDL R14, [R1+0x4e44] ;  /* 0x004e4400010e7983 */ /* 0x002ea80000100800 */
[----:B------:R-:W-:Y:S04]  /*501c0*/  STL [R1+0x38], R22 ;  /* 0x0000381601007387 */ /* 0x000fe80000100800 */
[----:B------:R-:W2:Y:S01]  /*501d0*/  LDL R8, [R1+0x4e48] ;  /* 0x004e480001087983 */ /* 0x000ea20000100800 */
[----:B------:R-:W-:-:S02]  /*501e0*/  ISETP.GT.AND P2, PT, R2, 0x72, PT ;  /* 0x000000720200780c */ /* 0x000fc40003f44270 */
[----:B------:R-:W-:Y:S01]  /*501f0*/  PRMT R16, RZ, 0x7610, R16 ;  /* 0x00007610ff107816 */ /* 0x000fe20000000010 */
[----:B0-----:R-:W-:Y:S02]  /*50200*/  @P1 IMAD.MOV.U32 R12, RZ, RZ, R0 ;  /* 0x000000ffff0c1224 */ /* 0x001fe400078e0000 */
[----:B------:R-:W-:Y:S01]  /*50210*/  @P1 IMAD.MOV.U32 R13, RZ, RZ, R4 ;  /* 0x000000ffff0d1224 */ /* 0x000fe200078e0004 */
[----:B------:R-:W-:Y:S02]  /*50220*/  PRMT R61, RZ, 0x7610, R61 ;  /* 0x00007610ff3d7816 */ /* 0x000fe4000000003d */
[----:B------:R-:W-:Y:S01]  /*50230*/  PRMT R60, RZ, 0x7610, R60 ;  /* 0x00007610ff3c7816 */ /* 0x000fe2000000003c */
[----:B------:R-:W2:Y:S04]  /*50240*/  LDL R3, [R1+0x4e40] ;  /* 0x004e400001037983 */ /* 0x000ea80000100800 */
[----:B------:R0:W2:Y:S04]  /*50250*/  @P1 LDG.E.U8 R16, desc[UR40][R12.64] ;  /* 0x000000280c101981 */ /* 0x0000a8000c1e1100 */
[----:B------:R-:W-:Y:S01]  /*50260*/  STL [R1+0x34], R21 ;  /* 0x0000341501007387 */ /* 0x000fe20000100800 */
[----:B0-----:R-:W-:-:S02]  /*50270*/  @P1 IMAD.MOV.U32 R12, RZ, RZ, R7 ;  /* 0x000000ffff0c1224 */ /* 0x001fc400078e0007 */
[----:B------:R-:W-:-:S05]  /*50280*/  @P1 IMAD.MOV.U32 R13, RZ, RZ, R15 ;  /* 0x000000ffff0d1224 */ /* 0x000fca00078e000f */
[----:B------:R2:W2:Y:S04]  /*50290*/  @P1 LDG.E.U8 R61, desc[UR40][R12.64] ;  /* 0x000000280c3d1981 */ /* 0x0004a8000c1e1100 */
[----:B----4-:R0:W-:Y:S04]  /*502a0*/  STL [R1+0x8], R10 ;  /* 0x0000080a01007387 */ /* 0x0101e80000100800 */
[----:B------:R-:W4:Y:S04]  /*502b0*/  LDL R9, [R1+0x4e34] ;  /* 0x004e340001097983 */ /* 0x000f280000100800 */
[----:B------:R-:W4:Y:S04]  /*502c0*/  LDL R5, [R1+0x4e38] ;  /* 0x004e380001057983 */ /* 0x000f280000100800 */
[----:B0-----:R-:W4:Y:S04]  /*502d0*/  LDL R10, [R1+0x4e3c] ;  /* 0x004e3c00010a7983 */ /* 0x001f280000100800 */
[----:B------:R-:W-:Y:S04]  /*502e0*/  STL [R1+0x30], R19 ;  /* 0x0000301301007387 */ /* 0x000fe80000100800 */
[----:B------:R-:W4:Y:S04]  /*502f0*/  LDL R4, [R1+0x4e2c] ;  /* 0x004e2c0001047983 */ /* 0x000f280000100800 */
[----:B------:R-:W4:Y:S04]  /*50300*/  LDL R0, [R1+0x4e30] ;  /* 0x004e300001007983 */ /* 0x000f280000100800 */
[----:B---3--:R0:W-:Y:S04]  /*50310*/  STL [R1+0x4], R6 ;  /* 0x0000040601007387 */ /* 0x0081e80000100800 */
[----:B0-----:R-:W3:Y:S01]  /*50320*/  LDL R6, [R1+0x4e28] ;  /* 0x004e280001067983 */ /* 0x001ee20000100800 */
[----:B--2---:R-:W-:-:S02]  /*50330*/  @P2 IMAD.MOV.U32 R13, RZ, RZ, R14 ;  /* 0x000000ffff0d2224 */ /* 0x004fc400078e000e */
[----:B------:R-:W-:-:S05]  /*50340*/  @P2 IMAD.MOV.U32 R12, RZ, RZ, R8 ;  /* 0x000000ffff0c2224 */ /* 0x000fca00078e0008 */
[----:B------:R0:W2:Y:S04]  /*50350*/  @P2 LDG.E.U8 R60, desc[UR40][R12.64] ;  /* 0x000000280c3c2981 */ /* 0x0000a8000c1e1100 */
[----:B------:R-:W-:Y:S04]  /*50360*/  STL [R1+0x2c], R18 ;  /* 0x00002c1201007387 */ /* 0x000fe80000100800 */
[----:B------:R-:W3:Y:S04]  /*50370*/  LDL R7, [R1+0x4e24] ;  /* 0x004e240001077983 */ /* 0x000ee80000100800 */
[----:B------:R-:W-:Y:S04]  /*50380*/  STL [R1+0x28], R17 ;  /* 0x0000281101007387 */ /* 0x000fe80000100800 */
[----:B------:R-:W3:Y:S04]  /*50390*/  LDL R14, [R1+0x4e1c] ;  /* 0x004e1c00010e7983 */ /* 0x000ee80000100800 */
[----:B------:R-:W3:Y:S01]  /*503a0*/  LDL R8, [R1+0x4e20] ;  /* 0x004e200001087983 */ /* 0x000ee20000100800 */
[----:B------:R-:W-:Y:S01]  /*503b0*/  PRMT R59, RZ, 0x7610, R59 ;  /* 0x00007610ff3b7816 */ /* 0x000fe2000000003b */
[----:B0-----:R-:W-:Y:S01]  /*503c0*/  @P2 IMAD.MOV.U32 R12, RZ, RZ, R3 ;  /* 0x000000ffff0c2224 */ /* 0x001fe200078e0003 */
[----:B------:R-:W-:-:S02]  /*503d0*/  ISETP.GT.AND P1, PT, R2, 0x73, PT ;  /* 0x000000730200780c */ /* 0x000fc40003f24270 */
[----:B------:R-:W-:Y:S02]  /*503e0*/  PRMT R58, RZ, 0x7610, R58 ;  /* 0x00007610ff3a7816 */ /* 0x000fe4000000003a */
[----:B------:R-:W-:Y:S02]  /*503f0*/  PRMT R57, RZ, 0x7610, R57 ;  /* 0x00007610ff397816 */ /* 0x000fe40000000039 */
[----:B------:R-:W-:Y:S02]  /*50400*/  PRMT R53, RZ, 0x7610, R53 ;  /* 0x00007610ff357816 */ /* 0x000fe40000000035 */
[----:B------:R-:W-:Y:S01]  /*50410*/  PRMT R51, RZ, 0x7610, R51 ;  /* 0x00007610ff337816 */ /* 0x000fe20000000033 */
[----:B----4-:R-:W-:-:S05]  /*50420*/  @P2 IMAD.MOV.U32 R13, RZ, RZ, R10 ;  /* 0x000000ffff0d2224 */ /* 0x010fca00078e000a */
[----:B------:R0:W4:Y:S02]  /*50430*/  @P2 LDG.E.U8 R59, desc[UR40][R12.64] ;  /* 0x000000280c3b2981 */ /* 0x000124000c1e1100 */
[----:B0-----:R-:W-:Y:S02]  /*50440*/  @P2 IMAD.MOV.U32 R12, RZ, RZ, R5 ;  /* 0x000000ffff0c2224 */ /* 0x001fe400078e0005 */
[----:B------:R-:W-:-:S05]  /*50450*/  @P2 IMAD.MOV.U32 R13, RZ, RZ, R9 ;  /* 0x000000ffff0d2224 */ /* 0x000fca00078e0009 */
[----:B------:R0:W4:Y:S02]  /*50460*/  @P2 LDG.E.U8 R58, desc[UR40][R12.64] ;  /* 0x000000280c3a2981 */ /* 0x000124000c1e1100 */
[----:B0-----:R-:W-:Y:S02]  /*50470*/  @P2 IMAD.MOV.U32 R12, RZ, RZ, R0 ;  /* 0x000000ffff0c2224 */ /* 0x001fe400078e0000 */
[----:B------:R-:W-:-:S05]  /*50480*/  @P2 IMAD.MOV.U32 R13, RZ, RZ, R4 ;  /* 0x000000ffff0d2224 */ /* 0x000fca00078e0004 */
[----:B------:R3:W4:Y:S04]  /*50490*/  @P2 LDG.E.U8 R57, desc[UR40][R12.64] ;  /* 0x000000280c392981 */ /* 0x000728000c1e1100 */
[----:B--2---:R-:W-:Y:S04]  /*504a0*/  STL [R1+0x6698], R60 ;  /* 0x0066983c01007387 */ /* 0x004fe80000100800 */
[----:B------:R-:W2:Y:S04]  /*504b0*/  LDL R10, [R1+0x4e14] ;  /* 0x004e1400010a7983 */ /* 0x000ea80000100800 */
[----:B------:R-:W4:Y:S04]  /*504c0*/  LDL R3, [R1+0x4e18] ;  /* 0x004e180001037983 */ /* 0x000f280000100800 */
[----:B------:R0:W-:Y:S04]  /*504d0*/  STL [R1], R16 ;  /* 0x0000001001007387 */ /* 0x0001e80000100800 */
[----:B------:R-:W4:Y:S01]  /*504e0*/  LDL R5, [R1+0x4e10] ;  /* 0x004e100001057983 */ /* 0x000f220000100800 */
[----:B---3--:R-:W-:-:S02]  /*504f0*/  @P1 IMAD.MOV.U32 R12, RZ, RZ, R6 ;  /* 0x000000ffff0c1224 */ /* 0x008fc400078e0006 */
[----:B------:R-:W-:Y:S01]  /*50500*/  @P1 IMAD.MOV.U32 R13, RZ, RZ, R7 ;  /* 0x000000ffff0d1224 */ /* 0x000fe200078e0007 */
[----:B------:R-:W-:Y:S02]  /*50510*/  PRMT R49, RZ, 0x7610, R49 ;  /* 0x00007610ff317816 */ /* 0x000fe40000000031 */
[----:B------:R-:W-:Y:S01]  /*50520*/  PRMT R47, RZ, 0x7610, R47 ;  /* 0x00007610ff2f7816 */ /* 0x000fe2000000002f */
[----:B------:R-:W3:Y:S04]  /*50530*/  LDL R4, [R1+0x4de4] ;  /* 0x004de40001047983 */ /* 0x000ee80000100800 */
[----:B------:R1:W3:Y:S04]  /*50540*/  @P1 LDG.E.U8 R53, desc[UR40][R12.64] ;  /* 0x000000280c351981 */ /* 0x0002e8000c1e1100 */
[----:B0-----:R-:W3:Y:S04]  /*50550*/  LDL R16, [R1+0x4e0c] ;  /* 0x004e0c0001107983 */ /* 0x001ee80000100800 */
[----:B------:R-:W3:Y:S04]  /*50560*/  LDL R0, [R1+0x4de8] ;  /* 0x004de80001007983 */ /* 0x000ee80000100800 */
[----:B------:R-:W3:Y:S04]  /*50570*/  LDL R9, [R1+0x4ddc] ;  /* 0x004ddc0001097983 */ /* 0x000ee80000100800 */
[----:B------:R-:W3:Y:S04]  /*50580*/  LDL R6, [R1+0x4de0] ;  /* 0x004de00001067983 */ /* 0x000ee80000100800 */
[----:B------:R-:W3:Y:S01]  /*50590*/  LDL R7, [R1+0x4dd8] ;  /* 0x004dd80001077983 */ /* 0x000ee20000100800 */
[----:B-1----:R-:W-:-:S02]  /*505a0*/  @P1 IMAD.MOV.U32 R12, RZ, RZ, R8 ;  /* 0x000000ffff0c1224 */ /* 0x002fc400078e0008 */
[----:B------:R-:W-:-:S05]  /*505b0*/  @P1 IMAD.MOV.U32 R13, RZ, RZ, R14 ;  /* 0x000000ffff0d1224 */ /* 0x000fca00078e000e */
[----:B------:R2:W3:Y:S02]  /*505c0*/  @P1 LDG.E.U8 R51, desc[UR40][R12.64] ;  /* 0x000000280c331981 */ /* 0x0004e4000c1e1100 */
[----:B--2---:R-:W-:Y:S02]  /*505d0*/  @P1 IMAD.MOV.U32 R13, RZ, RZ, R10 ;  /* 0x000000ffff0d1224 */ /* 0x004fe400078e000a */
[----:B----4-:R-:W-:-:S05]  /*505e0*/  @P1 IMAD.MOV.U32 R12, RZ, RZ, R3 ;  /* 0x000000ffff0c1224 */ /* 0x010fca00078e0003 */
[----:B------:R0:W2:Y:S02]  /*505f0*/  @P1 LDG.E.U8 R49, desc[UR40][R12.64] ;  /* 0x000000280c311981 */ /* 0x0000a4000c1e1100 */
[----:B0-----:R-:W-:Y:S02]  /*50600*/  @P1 IMAD.MOV.U32 R12, RZ, RZ, R5 ;  /* 0x000000ffff0c1224 */ /* 0x001fe400078e0005 */
[----:B---3--:R-:W-:-:S05]  /*50610*/  @P1 IMAD.MOV.U32 R13, RZ, RZ, R16 ;  /* 0x000000ffff0d1224 */ /* 0x008fca00078e0010 */
[----:B------:R0:W3:Y:S04]  /*50620*/  @P1 LDG.E.U8 R47, desc[UR40][R12.64] ;  /* 0x000000280c2f1981 */ /* 0x0000e8000c1e1100 */
[----:B------:R-:W-:Y:S04]  /*50630*/  STL [R1+0x662c], R53 ;  /* 0x00662c3501007387 */ /* 0x000fe80000100800 */
[----:B------:R-:W4:Y:S04]  /*50640*/  LDL R15, [R1+0x4dd4] ;  /* 0x004dd400010f7983 */ /* 0x000f280000100800 */
[----:B------:R-:W4:Y:S04]  /*50650*/  LDL R14, [R1+0x4dcc] ;  /* 0x004dcc00010e7983 */ /* 0x000f280000100800 */
[----:B------:R-:W4:Y:S04]  /*50660*/  LDL R8, [R1+0x4dd0] ;  /* 0x004dd00001087983 */ /* 0x000f280000100800 */
[----:B------:R-:W-:Y:S04]  /*50670*/  STL [R1+0x6630], R51 ;  /* 0x0066303301007387 */ /* 0x000fe80000100800 */
[----:B------:R-:W4:Y:S01]  /*50680*/  LDL R10, [R1+0x4dc4] ;  /* 0x004dc400010a7983 */ /* 0x000f220000100800 */
[----:B------:R-:W-:-:S03]  /*50690*/  ISETP.GT.AND P2, PT, R2, 0x75, PT ;  /* 0x000000750200780c */ /* 0x000fc60003f44270 */
[----:B------:R-:W4:Y:S01]  /*506a0*/  LDL R3, [R1+0x4dc8] ;  /* 0x004dc80001037983 */ /* 0x000f220000100800 */
[----:B------:R-:W-:Y:S02]  /*506b0*/  PRMT R37, RZ, 0x7610, R37 ;  /* 0x00007610ff257816 */ /* 0x000fe40000000025 */
[----:B------:R-:W-:Y:S02]  /*506c0*/  PRMT R35, RZ, 0x7610, R35 ;  /* 0x00007610ff237816 */ /* 0x000fe40000000023 */
[----:B------:R-:W-:-:S05]  /*506d0*/  ISETP.GT.AND P1, PT, R2, 0x76, PT ;  /* 0x000000760200780c */ /* 0x000fca0003f24270 */
[----:B0-----:R-:W-:Y:S02]  /*506e0*/  @P2 IMAD.MOV.U32 R12, RZ, RZ, R0 ;  /* 0x000000ffff0c2224 */ /* 0x001fe400078e0000 */
[----:B------:R-:W-:-:S05]  /*506f0*/  @P2 IMAD.MOV.U32 R13, RZ, RZ, R4 ;  /* 0x000000ffff0d2224 */ /* 0x000fca00078e0004 */
[----:B------:R0:W4:Y:S01]  /*50700*/  @P2 LDG.E.U8 R37, desc[UR40][R12.64] ;  /* 0x000000280c252981 */ /* 0x000122000c1e1100 */
[----:B------:R-:W-:Y:S01]  /*50710*/  PRMT R33, RZ, 0x7610, R33 ;  /* 0x00007610ff217816 */ /* 0x000fe20000000021 */
[----:B0-----:R-:W-:Y:S02]  /*50720*/  @P2 IMAD.MOV.U32 R12, RZ, RZ, R6 ;  /* 0x000000ffff0c2224 */ /* 0x001fe400078e0006 */
[----:B------:R-:W-:-:S05]  /*50730*/  @P2 IMAD.MOV.U32 R13, RZ, RZ, R9 ;  /* 0x000000ffff0d2224 */ /* 0x000fca00078e0009 */
[----:B------:R0:W4:Y:S02]  /*50740*/  @P2 LDG.E.U8 R35, desc[UR40][R12.64] ;  /* 0x000000280c232981 */ /* 0x000124000c1e1100 */
[----:B0-----:R-:W-:Y:S02]  /*50750*/  @P2 IMAD.MOV.U32 R12, RZ, RZ, R7 ;  /* 0x000000ffff0c2224 */ /* 0x001fe400078e0007 */
[----:B--2---:R-:W-:Y:S04]  /*50760*/  STL [R1+0x6634], R49 ;  /* 0x0066343101007387 */ /* 0x004fe80000100800 */
[----:B------:R-:W2:Y:S04]  /*50770*/  LDL R5, [R1+0x4dc0] ;  /* 0x004dc00001057983 */ /* 0x000ea80000100800 */
[----:B------:R-:W2:Y:S04]  /*50780*/  LDL R16, [R1+0x4dbc] ;  /* 0x004dbc0001107983 */ /* 0x000ea80000100800 */
[----:B---3--:R-:W-:Y:S04]  /*50790*/  STL [R1+0x6638], R47 ;  /* 0x0066382f01007387 */ /* 0x008fe80000100800 */
[----:B------:R-:W3:Y:S04]  /*507a0*/  LDL R4, [R1+0x4db4] ;  /* 0x004db40001047983 */ /* 0x000ee80000100800 */
[----:B------:R-:W3:Y:S04]  /*507b0*/  LDL R0, [R1+0x4db8] ;  /* 0x004db80001007983 */ /* 0x000ee80000100800 */
[----:B------:R-:W3:Y:S04]  /*507c0*/  LDL R9, [R1+0x4dac] ;  /* 0x004dac0001097983 */ /* 0x000ee80000100800 */
[----:B------:R-:W3:Y:S01]  /*507d0*/  LDL R6, [R1+0x4db0] ;  /* 0x004db00001067983 */ /* 0x000ee20000100800 */
[----:B----4-:R-:W-:-:S03]  /*507e0*/  @P2 IMAD.MOV.U32 R13, RZ, RZ, R15 ;  /* 0x000000ffff0d2224 */ /* 0x010fc600078e000f */
[----:B------:R-:W4:Y:S04]  /*507f0*/  LDL R18, [R1+0x4da4] ;  /* 0x004da40001127983 */ /* 0x000f280000100800 */
[----:B------:R-:W4:Y:S04]  /*50800*/  LDL R7, [R1+0x4da8] ;  /* 0x004da80001077983 */ /* 0x000f280000100800 */
[----:B------:R0:W4:Y:S01]  /*50810*/  @P2 LDG.E.U8 R33, desc[UR40][R12.64] ;  /* 0x000000280c212981 */ /* 0x000122000c1e1100 */
[----:B------:R-:W-:-:S03]  /*50820*/  @P1 IMAD.MOV.U32 R15, RZ, RZ, R10 ;  /* 0x000000ffff0f1224 */ /* 0x000fc600078e000a */
[----:B------:R-:W4:Y:S01]  /*50830*/  LDL R10, [R1+0x4d9c] ;  /* 0x004d9c00010a7983 */ /* 0x000f220000100800 */
[----:B0-----:R-:W-:-:S03]  /*50840*/  @P2 IMAD.MOV.U32 R12, RZ, RZ, R8 ;  /* 0x000000ffff0c2224 */ /* 0x001fc600078e0008 */
[----:B------:R-:W4:Y:S01]  /*50850*/  LDL R8, [R1+0x4da0] ;  /* 0x004da00001087983 */ /* 0x000f220000100800 */
[----:B------:R-:W-:Y:S01]  /*50860*/  PRMT R11, RZ, 0x7610, R11 ;  /* 0x00007610ff0b7816 */ /* 0x000fe2000000000b */
[----:B------:R-:W-:Y:S02]  /*50870*/  @P2 IMAD.MOV.U32 R13, RZ, RZ, R14 ;  /* 0x000000ffff0d2224 */ /* 0x000fe400078e000e */
[----:B------:R-:W-:Y:S01]  /*50880*/  @P1 IMAD.MOV.U32 R14, RZ, RZ, R3 ;  /* 0x000000ffff0e1224 */ /* 0x000fe200078e0003 */
[----:B------:R-:W-:Y:S01]  /*50890*/  PRMT R29, RZ, 0x7610, R29 ;  /* 0x00007610ff1d7816 */ /* 0x000fe2000000001d */
[----:B------:R-:W4:Y:S04]  /*508a0*/  LDL R3, [R1+0x4d98] ;  /* 0x004d980001037983 */ /* 0x000f280000100800 */
[----:B------:R-:W4:Y:S04]  /*508b0*/  @P1 LDG.E.U8 R11, desc[UR40][R14.64] ;  /* 0x000000280e0b1981 */ /* 0x000f28000c1e1100 */
[----:B------:R0:W4:Y:S01]  /*508c0*/  @P2 LDG.E.U8 R29, desc[UR40][R12.64] ;  /* 0x000000280c1d2981 */ /* 0x000122000c1e1100 */
[----:B------:R-:W-:-:S02]  /*508d0*/  ISETP.GT.AND P2, PT, R2, 0x77, PT ;  /* 0x000000770200780c */ /* 0x000fc40003f44270 */
[----:B0-----:R-:W-:Y:S02]  /*508e0*/  PRMT R12, RZ, 0x7610, R12 ;  /* 0x00007610ff0c7816 */ /* 0x001fe4000000000c */
[----:B------:R-:W-:Y:S01]  /*508f0*/  PRMT R13, RZ, 0x7610, R13 ;  /* 0x00007610ff0d7816 */ /* 0x000fe2000000000d */
[----:B--2---:R-:W-:Y:S02]  /*50900*/  @P1 IMAD.MOV.U32 R14, RZ, RZ, R5 ;  /* 0x000000ffff0e1224 */ /* 0x004fe400078e0005 */
[----:B------:R-:W2:Y:S01]  /*50910*/  LDL R5, [R1+0x4d94] ;  /* 0x004d940001057983 */ /* 0x000ea20000100800 */
[----:B------:R-:W-:-:S05]  /*50920*/  @P1 IMAD.MOV.U32 R15, RZ, RZ, R16 ;  /* 0x000000ffff0f1224 */ /* 0x000fca00078e0010 */
[----:B------:R0:W2:Y:S01]  /*50930*/  @P1 LDG.E.U8 R12, desc[UR40][R14.64] ;  /* 0x000000280e0c1981 */ /* 0x0000a2000c1e1100 */
[----:B---3--:R-:W-:Y:S02]  /*50940*/  @P1 IMAD.MOV.U32 R17, RZ, RZ, R4 ;  /* 0x000000ffff111224 */ /* 0x008fe400078e0004 */
[----:B------:R-:W-:Y:S01]  /*50950*/  @P1 IMAD.MOV.U32 R16, RZ, RZ, R0 ;  /* 0x000000ffff101224 */ /* 0x000fe200078e0000 */
[----:B------:R-:W3:Y:S04]  /*50960*/  LDL R4, [R1+0x4d8c] ;  /* 0x004d8c0001047983 */ /* 0x000ee80000100800 */
[----:B------:R-:W3:Y:S01]  /*50970*/  LDL R0, [R1+0x4d90] ;  /* 0x004d900001007983 */ /* 0x000ee20000100800 */
[----:B0-----:R-:W-:-:S03]  /*50980*/  PRMT R14, RZ, 0x7610, R14 ;  /* 0x00007610ff0e7816 */ /* 0x001fc6000000000e */
[----:B------:R0:W3:Y:S01]  /*50990*/  @P1 LDG.E.U8 R13, desc[UR40][R16.64] ;  /* 0x00000028100d1981 */ /* 0x0000e2000c1e1100 */
[----:B------:R-:W-:Y:S01]  /*509a0*/  PRMT R15, RZ, 0x7610, R15 ;  /* 0x00007610ff0f7816 */ /* 0x000fe2000000000f */
[----:B----4-:R-:W-:Y:S02]  /*509b0*/  @P2 IMAD.MOV.U32 R19, RZ, RZ, R18 ;  /* 0x000000ffff132224 */ /* 0x010fe400078e0012 */
[----:B------:R-:W-:Y:S02]  /*509c0*/  @P2 IMAD.MOV.U32 R18, RZ, RZ, R7 ;  /* 0x000000ffff122224 */ /* 0x000fe400078e0007 */
[----:B------:R-:W4:Y:S04]  /*509d0*/  LDL R7, [R1+0x4d60] ;  /* 0x004d600001077983 */ /* 0x000f280000100800 */
[----:B------:R1:W4:Y:S01]  /*509e0*/  @P2 LDG.E.U8 R15, desc[UR40][R18.64] ;  /* 0x00000028120f2981 */ /* 0x000322000c1e1100 */
[----:B0-----:R-:W-:-:S02]  /*509f0*/  @P1 IMAD.MOV.U32 R16, RZ, RZ, R6 ;  /* 0x000000ffff101224 */ /* 0x001fc400078e0006 */
[----:B------:R-:W-:Y:S01]  /*50a00*/  @P1 IMAD.MOV.U32 R17, RZ, RZ, R9 ;  /* 0x000000ffff111224 */ /* 0x000fe200078e0009 */
[----:B------:R-:W4:Y:S04]  /*50a10*/  LDL R6, [R1+0x4d68] ;  /* 0x004d680001067983 */ /* 0x000f280000100800 */
[----:B------:R-:W4:Y:S04]  /*50a20*/  LDL R9, [R1+0x4d64] ;  /* 0x004d640001097983 */ /* 0x000f280000100800 */
[----:B------:R0:W4:Y:S01]  /*50a30*/  @P1 LDG.E.U8 R14, desc[UR40][R16.64] ;  /* 0x00000028100e1981 */ /* 0x000122000c1e1100 */
[----:B-1----:R-:W-:-:S02]  /*50a40*/  @P2 IMAD.MOV.U32 R18, RZ, RZ, R8 ;  /* 0x000000ffff122224 */ /* 0x002fc400078e0008 */
[----:B------:R-:W-:Y:S01]  /*50a50*/  @P2 IMAD.MOV.U32 R19, RZ, RZ, R10 ;  /* 0x000000ffff132224 */ /* 0x000fe200078e000a */
[----:B0-----:R-:W-:-:S06]  /*50a60*/  PRMT R16, RZ, 0x7610, R16 ;  /* 0x00007610ff107816 */ /* 0x001fcc0000000010 */
[----:B------:R0:W4:Y:S01]  /*50a70*/  @P2 LDG.E.U8 R16, desc[UR40][R18.64] ;  /* 0x0000002812102981 */ /* 0x000122000c1e1100 */
[----:B------:R-:W-:Y:S01]  /*50a80*/  PRMT R17, RZ, 0x7610, R17 ;  /* 0x00007610ff117816 */ /* 0x000fe20000000011 */
[----:B------:R-:W-:Y:S01]  /*50a90*/  @P2 IMAD.MOV.U32 R20, RZ, RZ, R3 ;  /* 0x000000ffff142224 */ /* 0x000fe200078e0003 */
[----:B0-----:R-:W-:Y:S01]  /*50aa0*/  PRMT R18, RZ, 0x7610, R18 ;  /* 0x00007610ff127816 */ /* 0x001fe20000000012 */
[----:B--2---:R-:W-:-:S05]  /*50ab0*/  @P2 IMAD.MOV.U32 R21, RZ, RZ, R5 ;  /* 0x000000ffff152224 */ /* 0x004fca00078e0005 */
[----:B------:R3:W2:Y:S02]  /*50ac0*/  @P2 LDG.E.U8 R17, desc[UR40][R20.64] ;  /* 0x0000002814112981 */ /* 0x0006a4000c1e1100 */
[----:B---3--:R-:W-:Y:S02]  /*50ad0*/  @P2 IMAD.MOV.U32 R21, RZ, RZ, R4 ;  /* 0x000000ffff152224 */ /* 0x008fe400078e0004 */
[----:B------:R-:W-:-:S05]  /*50ae0*/  @P2 IMAD.MOV.U32 R20, RZ, RZ, R0 ;  /* 0x000000ffff142224 */ /* 0x000fca00078e0000 */
[----:B------:R0:W3:Y:S04]  /*50af0*/  @P2 LDG.E.U8 R18, desc[UR40][R20.64] ;  /* 0x0000002814122981 */ /* 0x0000e8000c1e1100 */
[----:B----4-:R1:W-:Y:S04]  /*50b00*/  STL [R1+0x663c], R15 ;  /* 0x00663c0f01007387 */ /* 0x0103e80000100800 */
[----:B------:R-:W4:Y:S04]  /*50b10*/  LDL R8, [R1+0x4d5c] ;  /* 0x004d5c0001087983 */ /* 0x000f280000100800 */
[----:B------:R-:W4:Y:S04]  /*50b20*/  LDL R10, [R1+0x4d58] ;  /* 0x004d5800010a7983 */ /* 0x000f280000100800 */
[----:B-1----:R-:W4:Y:S04]  /*50b30*/  LDL R15, [R1+0x4d54] ;  /* 0x004d5400010f7983 */ /* 0x002f280000100800 */
[----:B------:R-:W-:Y:S04]  /*50b40*/  STL [R1+0x6640], R16 ;  /* 0x0066401001007387 */ /* 0x000fe80000100800 */
[----:B------:R-:W4:Y:S04]  /*50b50*/  LDL R5, [R1+0x4d4c] ;  /* 0x004d4c0001057983 */ /* 0x000f280000100800 */
[----:B------:R-:W4:Y:S01]  /*50b60*/  LDL R3, [R1+0x4d50] ;  /* 0x004d500001037983 */ /* 0x000f220000100800 */
[----:B------:R-:W-:-:S02]  /*50b70*/  ISETP.GT.AND P1, PT, R2, 0x79, PT ;  /* 0x000000790200780c */ /* 0x000fc40003f24270 */
[----:B------:R-:W-:Y:S02]  /*50b80*/  PRMT R19, RZ, 0x7610, R19 ;  /* 0x00007610ff137816 */ /* 0x000fe40000000013 */
[----:B0-----:R-:W-:-:S09]  /*50b90*/  PRMT R21, RZ, 0x7610, R21 ;  /* 0x00007610ff157816 */ /* 0x001fd20000000015 */
[----:B------:R-:W-:Y:S02]  /*50ba0*/  @P1 IMAD.MOV.U32 R22, RZ, RZ, R6 ;  /* 0x000000ffff161224 */ /* 0x000fe400078e0006 */
[----:B------:R-:W-:-:S05]  /*50bb0*/  @P1 IMAD.MOV.U32 R23, RZ, RZ, R9 ;  /* 0x000000ffff171224 */ /* 0x000fca00078e0009 */
[----:B------:R0:W4:Y:S02]  /*50bc0*/  @P1 LDG.E.U8 R19, desc[UR40][R22.64] ;  /* 0x0000002816131981 */ /* 0x000124000c1e1100 */
[----:B0-----:R-:W-:Y:S02]  /*50bd0*/  @P1 IMAD.MOV.U32 R22, RZ, RZ, R7 ;  /* 0x000000ffff161224 */ /* 0x001fe400078e0007 */
[----:B--2---:R0:W-:Y:S04]  /*50be0*/  STL [R1+0x6644], R17 ;  /* 0x0066441101007387 */ /* 0x0041e80000100800 */
[----:B------:R-:W2:Y:S04]  /*50bf0*/  LDL R4, [R1+0x4d44] ;  /* 0x004d440001047983 */ /* 0x000ea80000100800 */
[----:B------:R-:W2:Y:S04]  /*50c00*/  LDL R0, [R1+0x4d48] ;  /* 0x004d480001007983 */ /* 0x000ea80000100800 */
[----:B---3--:R1:W-:Y:S04]  /*50c10*/  STL [R1+0x6648], R18 ;  /* 0x0066481201007387 */ /* 0x0083e80000100800 */
[----:B------:R-:W3:Y:S01]  /*50c20*/  LDL R6, [R1+0x4d40] ;  /* 0x004d400001067983 */ /* 0x000ee20000100800 */
[----:B----4-:R-:W-:-:S02]  /*50c30*/  @P1 IMAD.MOV.U32 R23, RZ, RZ, R8 ;  /* 0x000000ffff171224 */ /* 0x010fc400078e0008 */
[----:B------:R-:W-:Y:S01]  /*50c40*/  @P1 IMAD.MOV.U32 R24, RZ, RZ, R10 ;  /* 0x000000ffff181224 */ /* 0x000fe200078e000a */
[----:B------:R-:W4:Y:S04]  /*50c50*/  LDL R8, [R1+0x4ce4] ;  /* 0x004ce40001087983 */ /* 0x000f280000100800 */
[----:B------:R-:W4:Y:S04]  /*50c60*/  LDL R7, [R1+0x4ce8] ;  /* 0x004ce80001077983 */ /* 0x000f280000100800 */
[----:B------:R-:W4:Y:S01]  /*50c70*/  LDL R9, [R1+0x4d3c] ;  /* 0x004d3c0001097983 */ /* 0x000f220000100800 */
[----:B------:R-:W-:-:S02]  /*50c80*/  ISETP.GT.AND P2, PT, R2, 0x7a, PT ;  /* 0x0000007a0200780c */ /* 0x000fc40003f44270 */
[----:B------:R-:W-:Y:S02]  /*50c90*/  PRMT R20, RZ, 0x7610, R20 ;  /* 0x00007610ff147816 */ /* 0x000fe40000000014 */
[----:B------:R-:W-:Y:S01]  /*50ca0*/  ISETP.GT.AND P3, PT, R2, 0x7d, PT ;  /* 0x0000007d0200780c */ /* 0x000fe20003f64270 */
[----:B------:R-:W4:Y:S01]  /*50cb0*/  LDL R10, [R1+0x4d34] ;  /* 0x004d3400010a7983 */ /* 0x000f220000100800 */
[----:B------:R-:W-:-:S03]  /*50cc0*/  @P1 IMAD.MOV.U32 R25, RZ, RZ, R15 ;  /* 0x000000ffff191224 */ /* 0x000fc600078e000f */
[----:B------:R-:W4:Y:S04]  /*50cd0*/  LDL R15, [R1+0x4ccc] ;  /* 0x004ccc00010f7983 */ /* 0x000f280000100800 */
[----:B------:R-:W4:Y:S04]  /*50ce0*/  @P1 LDG.E.U8 R20, desc[UR40][R22.64] ;  /* 0x0000002816141981 */ /* 0x000f28000c1e1100 */
[----:B------:R0:W4:Y:S02]  /*50cf0*/  @P1 LDG.E.U8 R21, desc[UR40][R24.64] ;  /* 0x0000002818151981 */ /* 0x000124000c1e1100 */
[----:B0-----:R-:W-:-:S02]  /*50d00*/  @P1 IMAD.MOV.U32 R25, RZ, RZ, R5 ;  /* 0x000000ffff191224 */ /* 0x001fc400078e0005 */
[----:B------:R-:W-:Y:S01]  /*50d10*/  @P1 IMAD.MOV.U32 R24, RZ, RZ, R3 ;  /* 0x000000ffff181224 */ /* 0x000fe200078e0003 */
[----:B------:R-:W4:Y:S04]  /*50d20*/  LDL R5, [R1+0x4cdc] ;  /* 0x004cdc0001057983 */ /* 0x000f280000100800 */
[----:B------:R-:W4:Y:S01]  /*50d30*/  LDL R3, [R1+0x4ce0] ;  /* 0x004ce00001037983 */ /* 0x000f220000100800 */
[----:B------:R-:W-:Y:S02]  /*50d40*/  PRMT R23, RZ, 0x7610, R23 ;  /* 0x00007610ff177816 */ /* 0x000fe40000000017 */
[----:B------:R-:W-:-:S06]  /*50d50*/  PRMT R22, RZ, 0x7610, R22 ;  /* 0x00007610ff167816 */ /* 0x000fcc0000000016 */
[----:B------:R0:W4:Y:S02]  /*50d60*/  @P1 LDG.E.U8 R22, desc[UR40][R24.64] ;  /* 0x0000002818161981 */ /* 0x000124000c1e1100 */
[----:B0-----:R-:W-:Y:S01]  /*50d70*/  PRMT R25, RZ, 0x7610, R25 ;  /* 0x00007610ff197816 */ /* 0x001fe20000000019 */
[----:B--2---:R-:W-:Y:S02]  /*50d80*/  @P2 IMAD.MOV.U32 R27, RZ, RZ, R4 ;  /* 0x000000ffff1b2224 */ /* 0x004fe400078e0004 */
[----:B------:R-:W-:Y:S01]  /*50d90*/  @P2 IMAD.MOV.U32 R26, RZ, RZ, R0 ;  /* 0x000000ffff1a2224 */ /* 0x000fe200078e0000 */
[----:B------:R-:W2:Y:S04]  /*50da0*/  LDL R4, [R1+0x4cd4] ;  /* 0x004cd40001047983 */ /* 0x000ea80000100800 */
[----:B------:R-:W2:Y:S04]  /*50db0*/  LDL R0, [R1+0x4cd8] ;  /* 0x004cd80001007983 */ /* 0x000ea80000100800 */
[----:B------:R3:W2:Y:S02]  /*50dc0*/  @P2 LDG.E.U8 R23, desc[UR40][R26.64] ;  /* 0x000000281a172981 */ /* 0x0006a4000c1e1100 */
[----:B---3--:R-:W-:-:S02]  /*50dd0*/  @P2 IMAD.MOV.U32 R26, RZ, RZ, R6 ;  /* 0x000000ffff1a2224 */ /* 0x008fc400078e0006 */
[----:B------:R-:W3:Y:S01]  /*50de0*/  LDL R6, [R1+0x4cd0] ;  /* 0x004cd00001067983 */ /* 0x000ee20000100800 */
[----:B----4-:R-:W-:Y:S02]  /*50df0*/  @P3 IMAD.MOV.U32 R31, RZ, RZ, R8 ;  /* 0x000000ffff1f3224 */ /* 0x010fe400078e0008 */
[----:B------:R-:W-:Y:S02]  /*50e00*/  @P3 IMAD.MOV.U32 R30, RZ, RZ, R7 ;  /* 0x000000ffff1e3224 */ /* 0x000fe400078e0007 */
[----:B------:R-:W-:Y:S01]  /*50e10*/  @P2 IMAD.MOV.U32 R27, RZ, RZ, R9 ;  /* 0x000000ffff1b2224 */ /* 0x000fe200078e0009 */
[----:B------:R-:W4:Y:S04]  /*50e20*/  LDL R7, [R1+0x4d38] ;  /* 0x004d380001077983 */ /* 0x000f280000100800 */
[----:B------:R0:W4:Y:S04]  /*50e30*/  @P3 LDG.E.U8 R25, desc[UR40][R30.64] ;  /* 0x000000281e193981 */ /* 0x000128000c1e1100 */
[----:B------:R-:W4:Y:S04]  /*50e40*/  LDL R9, [R1+0x4d24] ;  /* 0x004d240001097983 */ /* 0x000f280000100800 */
[----:B------:R-:W4:Y:S01]  /*50e50*/  LDL R8, [R1+0x4d28] ;  /* 0x004d280001087983 */ /* 0x000f220000100800 */
[----:B0-----:R-:W-:-:S02]  /*50e60*/  @P3 IMAD.MOV.U32 R31, RZ, RZ, R5 ;  /* 0x000000ffff1f3224 */ /* 0x001fc400078e0005 */
[----:B------:R-:W-:Y:S01]  /*50e70*/  @P3 IMAD.MOV.U32 R30, RZ, RZ, R3 ;  /* 0x000000ffff1e3224 */ /* 0x000fe200078e0003 */
[----:B------:R-:W4:Y:S04]  /*50e80*/  LDL R5, [R1+0x4d2c] ;  /* 0x004d2c0001057983 */ /* 0x000f280000100800 */
[----:B------:R-:W4:Y:S01]  /*50e90*/  LDL R3, [R1+0x4d30] ;  /* 0x004d300001037983 */ /* 0x000f220000100800 */
[----:B------:R-:W-:-:S06]  /*50ea0*/  PRMT R24, RZ, 0x7610, R24 ;  /* 0x00007610ff187816 */ /* 0x000fcc0000000018 */
[----:B------:R0:W4:Y:S02]  /*50eb0*/  @P2 LDG.E.U8 R24, desc[UR40][R26.64] ;  /* 0x000000281a182981 */ /* 0x000124000c1e1100 */
[----:B0-----:R-:W-:-:S06]  /*50ec0*/  PRMT R26, RZ, 0x7610, R26 ;  /* 0x00007610ff1a7816 */ /* 0x001fcc000000001a */
[----:B------:R2:W4:Y:S01]  /*50ed0*/  @P3 LDG.E.U8 R26, desc[UR40][R30.64] ;  /* 0x000000281e1a3981 */ /* 0x000522000c1e1100 */
[----:B------:R-:W-:Y:S02]  /*50ee0*/  PRMT R27, RZ, 0x7610, R27 ;  /* 0x00007610ff1b7816 */ /* 0x000fe4000000001b */
[----:B------:R-:W-:Y:S02]  /*50ef0*/  PRMT R28, RZ, 0x7610, R28 ;  /* 0x00007610ff1c7816 */ /* 0x000fe4000000001c */
[----:B------:R-:W-:Y:S02]  /*50f00*/  ISETP.GT.AND P1, PT, R2, 0x7b, PT ;  /* 0x0000007b0200780c */ /* 0x000fe40003f24270 */
[----:B------:R-:W-:Y:S02]  /*50f10*/  PRMT R32, RZ, 0x7610, R32 ;  /* 0x00007610ff207816 */ /* 0x000fe40000000020 */
[----:B------:R-:W-:Y:S02]  /*50f20*/  PRMT R34, RZ, 0x7610, R34 ;  /* 0x00007610ff227816 */ /* 0x000fe40000000022 */
[----:B------:R-:W-:Y:S01]  /*50f30*/  PRMT R36, RZ, 0x7610, R36 ;  /* 0x00007610ff247816 */ /* 0x000fe20000000024 */
[----:B--2---:R-:W-:-:S02]  /*50f40*/  @P3 IMAD.MOV.U32 R31, RZ, RZ, R4 ;  /* 0x000000ffff1f3224 */ /* 0x004fc400078e0004 */
[----:B------:R-:W-:Y:S01]  /*50f50*/  @P3 IMAD.MOV.U32 R30, RZ, RZ, R0 ;  /* 0x000000ffff1e3224 */ /* 0x000fe200078e0000 */
[----:B------:R-:W2:Y:S04]  /*50f60*/  LDL R4, [R1+0x4d1c] ;  /* 0x004d1c0001047983 */ /* 0x000ea80000100800 */
[----:B------:R-:W2:Y:S04]  /*50f70*/  LDL R0, [R1+0x4d20] ;  /* 0x004d200001007983 */ /* 0x000ea80000100800 */
[----:B------:R0:W2:Y:S02]  /*50f80*/  @P3 LDG.E.U8 R27, desc[UR40][R30.64] ;  /* 0x000000281e1b3981 */ /* 0x0000a4000c1e1100 */
[----:B0-----:R-:W-:-:S02]  /*50f90*/  @P3 IMAD.MOV.U32 R31, RZ, RZ, R15 ;  /* 0x000000ffff1f3224 */ /* 0x001fc400078e000f */
[----:B---3--:R-:W-:Y:S02]  /*50fa0*/  @P3 IMAD.MOV.U32 R30, RZ, RZ, R6 ;  /* 0x000000ffff1e3224 */ /* 0x008fe400078e0006 */
[----:B------:R-:W3:Y:S04]  /*50fb0*/  LDL R6, [R1+0x4d18] ;  /* 0x004d180001067983 */ /* 0x000ee80000100800 */
[----:B------:R4:W3:Y:S02]  /*50fc0*/  @P3 LDG.E.U8 R28, desc[UR40][R30.64] ;  /* 0x000000281e1c3981 */ /* 0x0008e4000c1e1100 */
[----:B----4-:R-:W-:Y:S02]  /*50fd0*/  @P2 IMAD.MOV.U32 R30, RZ, RZ, R7 ;  /* 0x000000ffff1e2224 */ /* 0x010fe400078e0007 */
[----:B------:R-:W-:Y:S01]  /*50fe0*/  @P2 IMAD.MOV.U32 R31, RZ, RZ, R10 ;  /* 0x000000ffff1f2224 */ /* 0x000fe200078e000a */
[----:B------:R-:W4:Y:S04]  /*50ff0*/  LDL R7, [R1+0x4d14] ;  /* 0x004d140001077983 */ /* 0x000f280000100800 */
[----:B------:R0:W4:Y:S02]  /*51000*/  @P2 LDG.E.U8 R32, desc[UR40][R30.64] ;  /* 0x000000281e202981 */ /* 0x000124000c1e1100 */
[----:B0-----:R-:W-:-:S02]  /*51010*/  @P2 IMAD.MOV.U32 R31, RZ, RZ, R5 ;  /* 0x000000ffff1f2224 */ /* 0x001fc400078e0005 */
[----:B------:R-:W-:Y:S01]  /*51020*/  @P2 IMAD.MOV.U32 R30, RZ, RZ, R3 ;  /* 0x000000ffff1e2224 */ /* 0x000fe200078e0003 */
[----:B------:R-:W4:Y:S04]  /*51030*/  LDL R5, [R1+0x4d0c] ;  /* 0x004d0c0001057983 */ /* 0x000f280000100800 */
[----:B------:R-:W4:Y:S04]  /*51040*/  LDL R3, [R1+0x4d10] ;  /* 0x004d100001037983 */ /* 0x000f280000100800 */
[----:B------:R0:W4:Y:S02]  /*51050*/  @P2 LDG.E.U8 R34, desc[UR40][R30.64] ;  /* 0x000000281e222981 */ /* 0x000124000c1e1100 */
[----:B0-----:R-:W-:-:S02]  /*51060*/  @P1 IMAD.MOV.U32 R30, RZ, RZ, R8 ;  /* 0x000000ffff1e1224 */ /* 0x001fc400078e0008 */
[----:B------:R-:W-:-:S05]  /*51070*/  @P1 IMAD.MOV.U32 R31, RZ, RZ, R9 ;  /* 0x000000ffff1f1224 */ /* 0x000fca00078e0009 */
[----:B------:R2:W4:Y:S01]  /*51080*/  @P1 LDG.E.U8 R36, desc[UR40][R30.64] ;  /* 0x000000281e241981 */ /* 0x000522000c1e1100 */
[----:B------:R-:W-:Y:S02]  /*51090*/  PRMT R38, RZ, 0x7610, R38 ;  /* 0x00007610ff267816 */ /* 0x000fe40000000026 */
[----:B------:R-:W-:Y:S02]  /*510a0*/  PRMT R40, RZ, 0x7610, R40 ;  /* 0x00007610ff287816 */ /* 0x000fe40000000028 */
[----:B------:R-:W-:Y:S01]  /*510b0*/  PRMT R42, RZ, 0x7610, R42 ;  /* 0x00007610ff2a7816 */ /* 0x000fe2000000002a */
[----:B--2---:R-:W-:Y:S02]  /*510c0*/  @P1 IMAD.MOV.U32 R31, RZ, RZ, R4 ;  /* 0x000000ffff1f1224 */ /* 0x004fe400078e0004 */
[----:B------:R-:W-:-:S05]  /*510d0*/  @P1 IMAD.MOV.U32 R30, RZ, RZ, R0 ;  /* 0x000000ffff1e1224 */ /* 0x000fca00078e0000 */
[----:B------:R3:W2:Y:S02]  /*510e0*/  @P1 LDG.E.U8 R38, desc[UR40][R30.64] ;  /* 0x000000281e261981 */ /* 0x0006a4000c1e1100 */
[----:B---3--:R-:W-:Y:S02]  /*510f0*/  @P1 IMAD.MOV.U32 R30, RZ, RZ, R6 ;  /* 0x000000ffff1e1224 */ /* 0x008fe400078e0006 */
[----:B----4-:R-:W-:-:S05]  /*51100*/  @P1 IMAD.MOV.U32 R31, RZ, RZ, R7 ;  /* 0x000000ffff1f1224 */ /* 0x010fca00078e0007 */
[----:B------:R0:W3:Y:S02]  /*51110*/  @P1 LDG.E.U8 R40, desc[UR40][R30.64] ;  /* 0x000000281e281981 */ /* 0x0000e4000c1e1100 */
[----:B0-----:R-:W-:Y:S02]  /*51120*/  @P1 IMAD.MOV.U32 R31, RZ, RZ, R5 ;  /* 0x000000ffff1f1224 */ /* 0x001fe400078e0005 */
[----:B------:R-:W-:-:S05]  /*51130*/  @P1 IMAD.MOV.U32 R30, RZ, RZ, R3 ;  /* 0x000000ffff1e1224 */ /* 0x000fca00078e0003 */
[----:B------:R-:W4:Y:S04]  /*51140*/  @P1 LDG.E.U8 R42, desc[UR40][R30.64] ;  /* 0x000000281e2a1981 */ /* 0x000f28000c1e1100 */
[----:B------:R-:W-:Y:S04]  /*51150*/  STL [R1+0x664c], R36 ;  /* 0x00664c2401007387 */ /* 0x000fe80000100800 */
[----:B------:R-:W4:Y:S04]  /*51160*/  LDL R4, [R1+0x4cc4] ;  /* 0x004cc40001047983 */ /* 0x000f280000100800 */
[----:B------:R-:W4:Y:S04]  /*51170*/  LDL R0, [R1+0x4cc8] ;  /* 0x004cc80001007983 */ /* 0x000f280000100800 */
[----:B------:R-:W4:Y:S01]  /*51180*/  LDL R17, [R1+0x4cc0] ;  /* 0x004cc00001117983 */ /* 0x000f220000100800 */
[----:B------:R-:W-:-:S02]  /*51190*/  ISETP.GT.AND P2, PT, R2, 0x7e, PT ;  /* 0x0000007e0200780c */ /* 0x000fc40003f44270 */
[----:B------:R-:W-:Y:S01]  /*511a0*/  ISETP.GT.AND P1, PT, R2, 0x7f, PT ;  /* 0x0000007f0200780c */ /* 0x000fe20003f24270 */
[----:B--2---:R-:W-:Y:S04]  /*511b0*/  STL [R1+0x6650], R38 ;  /* 0x0066502601007387 */ /* 0x004fe80000100800 */
[----:B-1----:R-:W2:Y:S04]  /*511c0*/  LDL R18, [R1+0x4cbc] ;  /* 0x004cbc0001127983 */ /* 0x002ea80000100800 */
[----:B------:R-:W2:Y:S04]  /*511d0*/  LDL R16, [R1+0x4cb4] ;  /* 0x004cb40001107983 */ /* 0x000ea80000100800 */
[----:B------:R-:W2:Y:S04]  /*511e0*/  LDL R15, [R1+0x4cb8] ;  /* 0x004cb800010f7983 */ /* 0x000ea80000100800 */
[----:B------:R-:W2:Y:S04]  /*511f0*/  LDL R10, [R1+0x4cac] ;  /* 0x004cac00010a7983 */ /* 0x000ea80000100800 */
[----:B------:R-:W2:Y:S04]  /*51200*/  LDL R9, [R1+0x4cb0] ;  /* 0x004cb00001097983 */ /* 0x000ea80000100800 */
[----:B---3--:R-:W-:Y:S04]  /*51210*/  STL [R1+0x6654], R40 ;  /* 0x0066542801007387 */ /* 0x008fe80000100800 */
[----:B------:R-:W3:Y:S04]  /*51220*/  LDL R8, [R1+0x4ca4] ;  /* 0x004ca40001087983 */ /* 0x000ee80000100800 */
[----:B------:R-:W3:Y:S04]  /*51230*/  LDL R7, [R1+0x4ca8] ;  /* 0x004ca80001077983 */ /* 0x000ee80000100800 */
[----:B------:R-:W3:Y:S04]  /*51240*/  LDL R6, [R1+0x4c9c] ;  /* 0x004c9c0001067983 */ /* 0x000ee80000100800 */
[----:B------:R-:W3:Y:S04]  /*51250*/  LDL R5, [R1+0x4ca0] ;  /* 0x004ca00001057983 */ /* 0x000ee80000100800 */
[----:B------:R-:W3:Y:S04]  /*51260*/  LDL R3, [R1+0x4c98] ;  /* 0x004c980001037983 */ /* 0x000ee80000100800 */
[----:B----4-:R-:W-:Y:S04]  /*51270*/  STL [R1+0x6658], R42 ;  /* 0x0066582a01007387 */ /* 0x010fe80000100800 */
[----:B------:R0:W-:Y:S04]  /*51280*/  STL [R1+0x665c], R2 ;  /* 0x00665c0201007387 */ /* 0x0001e80000100800 */
[----:B0-----:R-:W4:Y:S01]  /*51290*/  LDL R2, [R1+0x4c8c] ;  /* 0x004c8c0001027983 */ /* 0x001f220000100800 */
[----:B------:R-:W-:-:S03]  /*512a0*/  @P2 IMAD.MOV.U32 R31, RZ, RZ, R4 ;  /* 0x000000ffff1f2224 */ /* 0x000fc600078e0004 */
[----:B------:R-:W4:Y:S01]  /*512b0*/  LDL R4, [R1+0x4c94] ;  /* 0x004c940001047983 */ /* 0x000f220000100800 */
[----:B------:R-:W-:-:S03]  /*512c0*/  @P2 IMAD.MOV.U32 R30, RZ, RZ, R0 ;  /* 0x000000ffff1e2224 */ /* 0x000fc600078e0000 */
[----:B------:R-:W4:Y:S01]  /*512d0*/  LDL R0, [R1+0x4c90] ;  /* 0x004c900001007983 */ /* 0x000f220000100800 */
[----:B------:R-:W-:Y:S02]  /*512e0*/  PRMT R44, RZ, 0x7610, R44 ;  /* 0x00007610ff2c7816 */ /* 0x000fe4000000002c */
[----:B------:R-:W-:-:S04]  /*512f0*/  PRMT R46, RZ, 0x7610, R46 ;  /* 0x00007610ff2e7816 */ /* 0x000fc8000000002e */
[----:B------:R0:W4:Y:S01]  /*51300*/  @P2 LDG.E.U8 R44, desc[UR40][R30.64] ;  /* 0x000000281e2c2981 */ /* 0x000122000c1e1100 */
[----:B------:R-:W-:Y:S01]  /*51310*/  PRMT R48, RZ, 0x7610, R48 ;  /* 0x00007610ff307816 */ /* 0x000fe20000000030 */
[----:B0-----:R-:W-:Y:S01]  /*51320*/  @P2 IMAD.MOV.U32 R30, RZ, RZ, R17 ;  /* 0x000000ffff1e2224 */ /* 0x001fe200078e0011 */
[----:B------:R-:W-:Y:S02]  /*51330*/  PRMT R50, RZ, 0x7610, R50 ;  /* 0x00007610ff327816 */ /* 0x000fe40000000032 */
[----:B------:R-:W-:Y:S02]  /*51340*/  PRMT R52, RZ, 0x7610, R52 ;  /* 0x00007610ff347816 */ /* 0x000fe40000000034 */
[----:B------:R-:W-:Y:S02]  /*51350*/  PRMT R54, RZ, 0x7610, R54 ;  /* 0x00007610ff367816 */ /* 0x000fe40000000036 */
[----:B------:R-:W-:Y:S02]  /*51360*/  PRMT R55, RZ, 0x7610, R55 ;  /* 0x00007610ff377816 */ /* 0x000fe40000000037 */
[----:B------:R-:W-:Y:S01]  /*51370*/  PRMT R56, RZ, 0x7610, R56 ;  /* 0x00007610ff387816 */ /* 0x000fe20000000038 */
[----:B--2---:R-:W-:-:S05]  /*51380*/  @P2 IMAD.MOV.U32 R31, RZ, RZ, R18 ;  /* 0x000000ffff1f2224 */ /* 0x004fca00078e0012 */
[----:B------:R0:W2:Y:S02]  /*51390*/  @P2 LDG.E.U8 R46, desc[UR40][R30.64] ;  /* 0x000000281e2e2981 */ /* 0x0000a4000c1e1100 */
[----:B0-----:R-:W-:Y:S02]  /*513a0*/  @P2 IMAD.MOV.U32 R30, RZ, RZ, R15 ;  /* 0x000000ffff1e2224 */ /* 0x001fe400078e000f */
[----:B------:R-:W-:-:S05]  /*513b0*/  @P2 IMAD.MOV.U32 R31, RZ, RZ, R16 ;  /* 0x000000ffff1f2224 */ /* 0x000fca00078e0010 */
[----:B------:R0:W2:Y:S02]  /*513c0*/  @P2 LDG.E.U8 R48, desc[UR40][R30.64] ;  /* 0x000000281e302981 */ /* 0x0000a4000c1e1100 */
[----:B0-----:R-:W-:Y:S02]  /*513d0*/  @P2 IMAD.MOV.U32 R30, RZ, RZ, R9 ;  /* 0x000000ffff1e2224 */ /* 0x001fe400078e0009 */
[----:B------:R-:W-:-:S05]  /*513e0*/  @P2 IMAD.MOV.U32 R31, RZ, RZ, R10 ;  /* 0x000000ffff1f2224 */ /* 0x000fca00078e000a */
[----:B------:R3:W2:Y:S02]  /*513f0*/  @P2 LDG.E.U8 R50, desc[UR40][R30.64] ;  /* 0x000000281e322981 */ /* 0x0006a4000c1e1100 */
[----:B---3--:R-:W-:Y:S02]  /*51400*/  @P1 IMAD.MOV.U32 R30, RZ, RZ, R7 ;  /* 0x000000ffff1e1224 */ /* 0x008fe400078e0007 */
[----:B------:R-:W-:-:S05]  /*51410*/  @P1 IMAD.MOV.U32 R31, RZ, RZ, R8 ;  /* 0x000000ffff1f1224 */ /* 0x000fca00078e0008 */
[----:B------:R0:W3:Y:S02]  /*51420*/  @P1 LDG.E.U8 R52, desc[UR40][R30.64] ;  /* 0x000000281e341981 */ /* 0x0000e4000c1e1100 */
[----:B0-----:R-:W-:Y:S02]  /*51430*/  @P1 IMAD.MOV.U32 R30, RZ, RZ, R5 ;  /* 0x000000ffff1e1224 */ /* 0x001fe400078e0005 */
[----:B------:R-:W-:-:S05]  /*51440*/  @P1 IMAD.MOV.U32 R31, RZ, RZ, R6 ;  /* 0x000000ffff1f1224 */ /* 0x000fca00078e0006 */
[----:B------:R0:W2:Y:S02]  /*51450*/  @P1 LDG.E.U8 R54, desc[UR40][R30.64] ;  /* 0x000000281e361981 */ /* 0x0000a4000c1e1100 */
[----:B0-----:R-:W-:Y:S02]  /*51460*/  @P1 IMAD.MOV.U32 R30, RZ, RZ, R3 ;  /* 0x000000ffff1e1224 */ /* 0x001fe400078e0003 */
[----:B----4-:R-:W-:-:S05]  /*51470*/  @P1 IMAD.MOV.U32 R31, RZ, RZ, R4 ;  /* 0x000000ffff1f1224 */ /* 0x010fca00078e0004 */
[----:B------:R0:W4:Y:S02]  /*51480*/  @P1 LDG.E.U8 R55, desc[UR40][R30.64] ;  /* 0x000000281e371981 */ /* 0x000124000c1e1100 */
[----:B0-----:R-:W-:Y:S02]  /*51490*/  @P1 IMAD.MOV.U32 R30, RZ, RZ, R0 ;  /* 0x000000ffff1e1224 */ /* 0x001fe400078e0000 */
[----:B------:R-:W-:-:S05]  /*514a0*/  @P1 IMAD.MOV.U32 R31, RZ, RZ, R2 ;  /* 0x000000ffff1f1224 */ /* 0x000fca00078e0002 */
[----:B------:R-:W4:Y:S04]  /*514b0*/  @P1 LDG.E.U8 R56, desc[UR40][R30.64] ;  /* 0x000000281e381981 */ /* 0x000f28000c1e1100 */
[----:B---3--:R-:W-:Y:S01]  /*514c0*/  STL [R1+0x6660], R52 ;  /* 0x0066603401007387 */ /* 0x008fe20000100800 */
[----:B------:R-:W0:Y:S01]  /*514d0*/  S2R R0, SR_TID.X ;  /* 0x0000000000007919 */ /* 0x000e220000002100 */
[----:B------:R-:W-:Y:S06]  /*514e0*/  BAR.SYNC.DEFER_BLOCKING 0x0 ;  /* 0x0000000000007b1d */ /* 0x000fec0000010000 */
[----:B--2---:R-:W-:Y:S04]  /*514f0*/  STL [R1+0x6664], R54 ;  /* 0x0066643601007387 */ /* 0x004fe80000100800 */
[----:B----4-:R-:W-:Y:S04]  /*51500*/  STL [R1+0x6668], R55 ;  /* 0x0066683701007387 */ /* 0x010fe80000100800 */
[----:B------:R-:W2:Y:S04]  /*51510*/  LDL.LU R38, [R1+0x720] ;  /* 0x0007200001267983 */ /* 0x000ea80000300800 */
[----:B------:R-:W3:Y:S04]  /*51520*/  LDL.LU R36, [R1+0x71c] ;  /* 0x00071c0001247983 */ /* 0x000ee80000300800 */
[----:B------:R-:W4:Y:S04]  /*51530*/  LDL.LU R18, [R1+0x718] ;  /* 0x0007180001127983 */ /* 0x000f280000300800 */
        /* <DEDUP_REMOVED lines=154> */
[----:B------:R0:W-:Y:S04]  /*51ee0*/  STL [R1+0x5bb0], R31 ;  /* 0x005bb01f01007387 */ /* 0x0001e80000100800 */
[----:B-1----:R-:W4:Y:S04]  /*51ef0*/  LDL.LU R30, [R1+0x5d4] ;  /* 0x0005d400011e7983 */ /* 0x002f280000300800 */
[----:B------:R-:W4:Y:S04]  /*51f00*/  LDL.LU R56, [R1+0x5a0] ;  /* 0x0005a00001387983 */ /* 0x000f280000300800 */
[----:B------:R-:W4:Y:S04]  /*51f10*/  LDL.LU R55, [R1+0x59c] ;  /* 0x00059c0001377983 */ /* 0x000f280000300800 */
[----:B------:R-:W4:Y:S04]  /*51f20*/  LDL.LU R54, [R1+0x598] ;  /* 0x0005980001367983 */ /* 0x000f280000300800 */
[----:B------:R-:W4:Y:S04]  /*51f30*/  LDL.LU R52, [R1+0x594] ;  /* 0x0005940001347983 */ /* 0x000f280000300800 */
[----:B------:R-:W4:Y:S04]  /*51f40*/  LDL.LU R2, [R1+0x560] ;  /* 0x0005600001027983 */ /* 0x000f280000300800 */
[----:B------:R-:W4:Y:S01]  /*51f50*/  LDL.LU R42, [R1+0x55c] ;  /* 0x00055c00012a7983 */ /* 0x000f220000300800 */
[----:B0-----:R-:W-:-:S03]  /*51f60*/  LOP3.LUT R31, R0, 0x1f, RZ, 0xc0, !PT ;  /* 0x0000001f001f7812 */ /* 0x001fc600078ec0ff */
[----:B------:R-:W4:Y:S04]  /*51f70*/  LDL.LU R40, [R1+0x558] ;  /* 0x0005580001287983 */ /* 0x000f280000300800 */
[----:B--2---:R0:W-:Y:S04]  /*51f80*/  STS.U8 [R31+UR4], R38 ;  /* 0x000000261f007988 */ /* 0x0041e80008000004 */
[----:B---3--:R1:W-:Y:S04]  /*51f90*/  STS.U8 [R31+UR4+0x20], R36 ;  /* 0x000020241f007988 */ /* 0x0083e80008000004 */
[----:B----4-:R2:W-:Y:S04]  /*51fa0*/  STS.U8 [R31+UR4+0x40], R18 ;  /* 0x000040121f007988 */ /* 0x0105e80008000004 */
[----:B------:R3:W-:Y:S04]  /*51fb0*/  STS.U8 [R31+UR4+0x60], R17 ;  /* 0x000060111f007988 */ /* 0x0007e80008000004 */
[----:B------:R4:W-:Y:S04]  /*51fc0*/  STS.U8 [R31+UR4+0x220], R16 ;  /* 0x000220101f007988 */ /* 0x0009e80008000004 */
[----:B------:R2:W-:Y:S04]  /*51fd0*/  STS.U8 [R31+UR4+0x200], R15 ;  /* 0x0002000f1f007988 */ /* 0x0005e80008000004 */
[----:B0-----:R-:W4:Y:S04]  /*51fe0*/  LDL.LU R38, [R1+0x554] ;  /* 0x0005540001267983 */ /* 0x001f280000300800 */
[----:B-1----:R-:W4:Y:S04]  /*51ff0*/  LDL.LU R36, [R1+0x520] ;  /* 0x0005200001247983 */ /* 0x002f280000300800 */
[----:B--2---:R-:W2:Y:S04]  /*52000*/  LDL.LU R18, [R1+0x51c] ;  /* 0x00051c0001127983 */ /* 0x004ea80000300800 */
[----:B---3--:R-:W3:Y:S04]  /*52010*/  LDL.LU R17, [R1+0x518] ;  /* 0x0005180001117983 */ /* 0x008ee80000300800 */
[----:B----4-:R-:W4:Y:S04]  /*52020*/  LDL.LU R16, [R1+0x514] ;  /* 0x0005140001107983 */ /* 0x010f280000300800 */
[----:B------:R0:W-:Y:S04]  /*52030*/  STS.U8 [R31+UR4+0x260], R47 ;  /* 0x0002602f1f007988 */ /* 0x0001e80008000004 */
[----:B------:R-:W4:Y:S04]  /*52040*/  LDL.LU R15, [R1+0x4e0] ;  /* 0x0004e000010f7983 */ /* 0x000f280000300800 */
[----:B------:R1:W-:Y:S04]  /*52050*/  STS.U8 [R31+UR4+0x240], R49 ;  /* 0x000240311f007988 */ /* 0x0003e80008000004 */
[----:B------:R0:W-:Y:S04]  /*52060*/  STS.U8 [R31+UR4+0x440], R51 ;  /* 0x000440331f007988 */ /* 0x0001e80008000004 */
[----:B------:R0:W-:Y:S04]  /*52070*/  STS.U8 [R31+UR4+0x460], R53 ;  /* 0x000460351f007988 */ /* 0x0001e80008000004 */
[----:B------:R1:W-:Y:S04]  /*52080*/  STS.U8 [R31+UR4+0x400], R60 ;  /* 0x0004003c1f007988 */ /* 0x0003e80008000004 */
[----:B------:R1:W-:Y:S04]  /*52090*/  STS.U8 [R31+UR4+0x420], R3 ;  /* 0x000420031f007988 */ /* 0x0003e80008000004 */
[----:B0-----:R-:W4:Y:S04]  /*520a0*/  LDL.LU R47, [R1+0x4dc] ;  /* 0x0004dc00012f7983 */ /* 0x001f280000300800 */
[----:B-1----:R-:W4:Y:S04]  /*520b0*/  LDL.LU R49, [R1+0x4d8] ;  /* 0x0004d80001317983 */ /* 0x002f280000300800 */
[----:B------:R-:W4:Y:S04]  /*520c0*/  LDL.LU R51, [R1+0x4d4] ;  /* 0x0004d40001337983 */ /* 0x000f280000300800 */
[----:B------:R-:W4:Y:S04]  /*520d0*/  LDL.LU R53, [R1+0x4a0] ;  /* 0x0004a00001357983 */ /* 0x000f280000300800 */
[----:B------:R-:W4:Y:S04]  /*520e0*/  LDL.LU R60, [R1+0x49c] ;  /* 0x00049c00013c7983 */ /* 0x000f280000300800 */
        /* <DEDUP_REMOVED lines=37> */
[----:B0-----:R-:W4:Y:S04]  /*52340*/  LDL.LU R42, [R1+0x360] ;  /* 0x00036000012a7983 */ /* 0x001f280000300800 */
[----:B-1----:R-:W4:Y:S04]  /*52350*/  LDL.LU R40, [R1+0x35c] ;  /* 0x00035c0001287983 */ /* 0x002f280000300800 */
[----:B------:R0:W-:Y:S04]  /*52360*/  STS.U8 [R31+UR4+0xe00], R38 ;  /* 0x000e00261f007988 */ /* 0x0001e80008000004 */
[----:B------:R1:W-:Y:S04]  /*52370*/  STS.U8 [R31+UR4+0x1000], R36 ;  /* 0x001000241f007988 */ /* 0x0003e80008000004 */
[----:B--2---:R2:W-:Y:S04]  /*52380*/  STS.U8 [R31+UR4+0x1020], R18 ;  /* 0x001020121f007988 */ /* 0x0045e80008000004 */
[----:B---3--:R3:W-:Y:S04]  /*52390*/  STS.U8 [R31+UR4+0x1040], R17 ;  /* 0x001040111f007988 */ /* 0x0087e80008000004 */
[----:B----4-:R4:W-:Y:S04]  /*523a0*/  STS.U8 [R31+UR4+0x1060], R16 ;  /* 0x001060101f007988 */ /* 0x0109e80008000004 */
        /* <DEDUP_REMOVED lines=41> */
[----:B------:R-:W-:Y:S04]  /*52640*/  STS.U8 [R31+UR4+0x1a60], R30 ;  /* 0x001a601e1f007988 */ /* 0x000fe80008000004 */
        /* <DEDUP_REMOVED lines=9> */
[----:B--2---:R-:W-:Y:S04]  /*526e0*/  STS.U8 [R31+UR4+0x2000], R18 ;  /* 0x002000121f007988 */ /* 0x004fe80008000004 */
[----:B---3--:R-:W-:Y:S04]  /*526f0*/  STS.U8 [R31+UR4+0x2020], R17 ;  /* 0x002020111f007988 */ /* 0x008fe80008000004 */
[----:B----4-:R-:W-:Y:S04]  /*52700*/  STS.U8 [R31+UR4+0x2040], R16 ;  /* 0x002040101f007988 */ /* 0x010fe80008000004 */
[----:B------:R-:W-:Y:S04]  /*52710*/  STS.U8 [R31+UR4+0x2060], R15 ;  /* 0x0020600f1f007988 */ /* 0x000fe80008000004 */
[----:B------:R-:W-:Y:S04]  /*52720*/  STS.U8 [R31+UR4+0x2220], R47 ;  /* 0x0022202f1f007988 */ /* 0x000fe80008000004 */
[----:B------:R-:W-:Y:S04]  /*52730*/  STS.U8 [R31+UR4+0x2200], R49 ;  /* 0x002200311f007988 */ /* 0x000fe80008000004 */
[----:B------:R-:W-:Y:S04]  /*52740*/  STS.U8 [R31+UR4+0x2260], R51 ;  /* 0x002260331f007988 */ /* 0x000fe80008000004 */
[----:B------:R-:W-:Y:S04]  /*52750*/  STS.U8 [R31+UR4+0x2240], R53 ;  /* 0x002240351f007988 */ /* 0x000fe80008000004 */
[----:B------:R-:W-:Y:S04]  /*52760*/  STS.U8 [R31+UR4+0x2440], R60 ;  /* 0x0024403c1f007988 */ /* 0x000fe80008000004 */
[----:B------:R0:W-:Y:S04]  /*52770*/  STS.U8 [R31+UR4+0x2460], R3 ;  /* 0x002460031f007988 */ /* 0x0001e80008000004 */
[----:B------:R1:W-:Y:S04]  /*52780*/  STS.U8 [R31+UR4+0x2400], R4 ;  /* 0x002400041f007988 */ /* 0x0003e80008000004 */
[----:B0-----:R-:W2:Y:S04]  /*52790*/  LDL.LU R3, [R1+0x1dc] ;  /* 0x0001dc0001037983 */ /* 0x001ea80000300800 */
[----:B------:R0:W-:Y:S04]  /*527a0*/  STS.U8 [R31+UR4+0x2420], R5 ;  /* 0x002420051f007988 */ /* 0x0001e80008000004 */
[----:B------:R3:W-:Y:S04]  /*527b0*/  STS.U8 [R31+UR4+0x2660], R6 ;  /* 0x002660061f007988 */ /* 0x0007e80008000004 */
[----:B------:R4:W-:Y:S04]  /*527c0*/  STS.U8 [R31+UR4+0x2640], R7 ;  /* 0x002640071f007988 */ /* 0x0009e80008000004 */
[----:B------:R0:W-:Y:S04]  /*527d0*/  STS.U8 [R31+UR4+0x2620], R8 ;  /* 0x002620081f007988 */ /* 0x0001e80008000004 */
[----:B------:R3:W-:Y:S04]  /*527e0*/  STS.U8 [R31+UR4+0x2600], R9 ;  /* 0x002600091f007988 */ /* 0x0007e80008000004 */
[----:B-1----:R-:W2:Y:S04]  /*527f0*/  LDL.LU R4, [R1+0x1d8] ;  /* 0x0001d80001047983 */ /* 0x002ea80000300800 */
[----:B0-----:R-:W2:Y:S04]  /*52800*/  LDL.LU R5, [R1+0x1d4] ;  /* 0x0001d40001057983 */ /* 0x001ea80000300800 */
[----:B---3--:R-:W3:Y:S04]  /*52810*/  LDL.LU R6, [R1+0x1a0] ;  /* 0x0001a00001067983 */ /* 0x008ee80000300800 */
[----:B----4-:R-:W4:Y:S04]  /*52820*/  LDL.LU R7, [R1+0x19c] ;  /* 0x00019c0001077983 */ /* 0x010f280000300800 */
        /* <DEDUP_REMOVED lines=31> */
[----:B--2---:R0:W-:Y:S04]  /*52a20*/  STS.U8 [R31+UR4+0x2a00], R3 ;  /* 0x002a00031f007988 */ /* 0x0041e80008000004 */
[----:B------:R1:W-:Y:S04]  /*52a30*/  STS.U8 [R31+UR4+0x2a60], R4 ;  /* 0x002a60041f007988 */ /* 0x0003e80008000004 */
[----:B0-----:R-:W2:Y:S04]  /*52a40*/  LDL.LU R3, [R1+0x66c8] ;  /* 0x0066c80001037983 */ /* 0x001ea80000300800 */
[----:B------:R0:W-:Y:S04]  /*52a50*/  STS.U8 [R31+UR4+0x2a40], R5 ;  /* 0x002a40051f007988 */ /* 0x0001e80008000004 */
[----:B---3--:R3:W-:Y:S04]  /*52a60*/  STS.U8 [R31+UR4+0x2c40], R6 ;  /* 0x002c40061f007988 */ /* 0x0087e80008000004 */
[----:B----4-:R4:W-:Y:S04]  /*52a70*/  STS.U8 [R31+UR4+0x2c60], R7 ;  /* 0x002c60071f007988 */ /* 0x0109e80008000004 */
[----:B------:R0:W-:Y:S04]  /*52a80*/  STS.U8 [R31+UR4+0x2c00], R8 ;  /* 0x002c00081f007988 */ /* 0x0001e80008000004 */
[----:B------:R3:W-:Y:S04]  /*52a90*/  STS.U8 [R31+UR4+0x2c20], R9 ;  /* 0x002c20091f007988 */ /* 0x0007e80008000004 */
[----:B-1----:R-:W2:Y:S04]  /*52aa0*/  LDL.LU R4, [R1+0x66c4] ;  /* 0x0066c40001047983 */ /* 0x002ea80000300800 */
[----:B0-----:R-:W2:Y:S04]  /*52ab0*/  LDL.LU R5, [R1+0x66c0] ;  /* 0x0066c00001057983 */ /* 0x001ea80000300800 */
[----:B---3--:R-:W3:Y:S04]  /*52ac0*/  LDL.LU R6, [R1+0x66bc] ;  /* 0x0066bc0001067983 */ /* 0x008ee80000300800 */
[----:B----4-:R-:W4:Y:S04]  /*52ad0*/  LDL.LU R7, [R1+0x66b8] ;  /* 0x0066b80001077983 */ /* 0x010f280000300800 */
[----:B------:R-:W2:Y:S04]  /*52ae0*/  LDL.LU R8, [R1+0x66b4] ;  /* 0x0066b40001087983 */ /* 0x000ea80000300800 */
[----:B------:R-:W2:Y:S04]  /*52af0*/  LDL.LU R9, [R1+0x66b0] ;  /* 0x0066b00001097983 */ /* 0x000ea80000300800 */
[----:B------:R0:W-:Y:S04]  /*52b00*/  STS.U8 [R31+UR4+0x2e60], R10 ;  /* 0x002e600a1f007988 */ /* 0x0001e80008000004 */
[----:B------:R1:W-:Y:S04]  /*52b10*/  STS.U8 [R31+UR4+0x2e40], R39 ;  /* 0x002e40271f007988 */ /* 0x0003e80008000004 */
[----:B------:R0:W-:Y:S04]  /*52b20*/  STS.U8 [R31+UR4+0x2e20], R41 ;  /* 0x002e20291f007988 */ /* 0x0001e80008000004 */
[----:B------:R1:W-:Y:S04]  /*52b30*/  STS.U8 [R31+UR4+0x2e00], R43 ;  /* 0x002e002b1f007988 */ /* 0x0003e80008000004 */
[----:B------:R1:W-:Y:S04]  /*52b40*/  STS.U8 [R31+UR4+0x3000], R45 ;  /* 0x0030002d1f007988 */ /* 0x0003e80008000004 */
[----:B0-----:R-:W2:Y:S04]  /*52b50*/  LDL.LU R10, [R1+0x66ac] ;  /* 0x0066ac00010a7983 */ /* 0x001ea80000300800 */
[----:B-1----:R-:W2:Y:S04]  /*52b60*/  LDL.LU R39, [R1+0x66a8] ;  /* 0x0066a80001277983 */ /* 0x002ea80000300800 */
[----:B------:R-:W2:Y:S04]  /*52b70*/  LDL.LU R41, [R1+0x66a4] ;  /* 0x0066a40001297983 */ /* 0x000ea80000300800 */
[----:B------:R-:W2:Y:S04]  /*52b80*/  LDL.LU R43, [R1+0x66a0] ;  /* 0x0066a000012b7983 */ /* 0x000ea80000300800 */
[----:B------:R-:W2:Y:S04]  /*52b90*/  LDL.LU R45, [R1+0x669c] ;  /* 0x00669c00012d7983 */ /* 0x000ea80000300800 */
[----:B------:R0:W-:Y:S04]  /*52ba0*/  STS.U8 [R31+UR4+0x3020], R30 ;  /* 0x0030201e1f007988 */ /* 0x0001e80008000004 */
[----:B------:R1:W-:Y:S04]  /*52bb0*/  STS.U8 [R31+UR4+0x3040], R56 ;  /* 0x003040381f007988 */ /* 0x0003e80008000004 */
[----:B------:R0:W-:Y:S04]  /*52bc0*/  STS.U8 [R31+UR4+0x3060], R55 ;  /* 0x003060371f007988 */ /* 0x0001e80008000004 */
[----:B------:R0:W-:Y:S04]  /*52bd0*/  STS.U8 [R31+UR4+0x3220], R54 ;  /* 0x003220361f007988 */ /* 0x0001e80008000004 */
[----:B------:R1:W-:Y:S04]  /*52be0*/  STS.U8 [R31+UR4+0x3200], R52 ;  /* 0x003200341f007988 */ /* 0x0003e80008000004 */
[----:B------:R1:W-:Y:S04]  /*52bf0*/  STS.U8 [R31+UR4+0x3260], R2 ;  /* 0x003260021f007988 */ /* 0x0003e80008000004 */
[----:B0-----:R-:W3:Y:S04]  /*52c00*/  LDL.LU R30, [R1+0x704] ;  /* 0x00070400011e7983 */ /* 0x001ee80000300800 */
[----:B-1----:R-:W3:Y:S04]  /*52c10*/  LDL.LU R56, [R1+0x6d0] ;  /* 0x0006d00001387983 */ /* 0x002ee80000300800 */
[----:B------:R-:W3:Y:S04]  /*52c20*/  LDL.LU R55, [R1+0x6cc] ;  /* 0x0006cc0001377983 */ /* 0x000ee80000300800 */
[----:B------:R-:W3:Y:S04]  /*52c30*/  LDL.LU R54, [R1+0x6c8] ;  /* 0x0006c80001367983 */ /* 0x000ee80000300800 */
[----:B------:R-:W3:Y:S04]  /*52c40*/  LDL.LU R52, [R1+0x6c4] ;  /* 0x0006c40001347983 */ /* 0x000ee80000300800 */
[----:B------:R0:W-:Y:S04]  /*52c50*/  STS.U8 [R31+UR4+0x3240], R42 ;  /* 0x0032402a1f007988 */ /* 0x0001e80008000004 */
[----:B------:R-:W3:Y:S04]  /*52c60*/  LDL.LU R2, [R1+0x690] ;  /* 0x0006900001027983 */ /* 0x000ee80000300800 */
        /* <DEDUP_REMOVED lines=24> */
[----:B0-----:R-:W3:Y:S04]  /*52df0*/  LDL.LU R60, [R1+0x5cc] ;  /* 0x0005cc00013c7983 */ /* 0x001ee80000300800 */
[----:B--2---:R-:W-:Y:S04]  /*52e00*/  STL [R1+0x5778], R45 ;  /* 0x0057782d01007387 */ /* 0x004fe80000100800 */
        /* <DEDUP_REMOVED lines=334> */
[----:B------:R-:W-:Y:S04]  /*542f0*/  STS.U8 [R31+UR4+0x3a20], R45 ;  /* 0x003a202d1f007988 */ /* 0x000fe80008000004 */
[----:B------:R-:W-:Y:S04]  /*54300*/  STL [R1+0x6620], R43 ;  /* 0x0066202b01007387 */ /* 0x000fe80000100800 */
[----:B------:R-:W-:Y:S04]  /*54310*/  STS.U8 [R31+UR4+0x3a00], R43 ;  /* 0x003a002b1f007988 */ /* 0x000fe80008000004 */
[----:B------:R0:W-:Y:S04]  /*54320*/  STL [R1+0x6670], R43 ;  /* 0x0066702b01007387 */ /* 0x0001e80000100800 */
[----:B------:R-:W-:Y:S04]  /*54330*/  STS.U8 [R31+UR4+0x3a60], R41 ;  /* 0x003a60291f007988 */ /* 0x000fe80008000004 */
[----:B------:R-:W-:Y:S04]  /*54340*/  STS.U8 [R31+UR4+0x3a40], R39 ;  /* 0x003a40271f007988 */ /* 0x000fe80008000004 */
[----:B0-----:R-:W2:Y:S04]  /*54350*/  LDL.LU R43, [R1+0x708] ;  /* 0x00070800012b7983 */ /* 0x001ea80000300800 */
[----:B------:R-:W-:Y:S04]  /*54360*/  STL [R1+0x5bc0], R41 ;  /* 0x005bc02901007387 */ /* 0x000fe80000100800 */
[----:B------:R0:W-:Y:S04]  /*54370*/  STL [R1+0x6674], R41 ;  /* 0x0066742901007387 */ /* 0x0001e80000100800 */
[----:B0-----:R-:W2:Y:S04]  /*54380*/  LDL.LU R41, [R1+0x70c] ;  /* 0x00070c0001297983 */ /* 0x001ea80000300800 */
[----:B------:R0:W-:Y:S04]  /*54390*/  STL [R1+0x6678], R39 ;  /* 0x0066782701007387 */ /* 0x0001e80000100800 */
[----:B0-----:R-:W2:Y:S01]  /*543a0*/  LDL.LU R39, [R1+0x710] ;  /* 0x0007100001277983 */ /* 0x001ea20000300800 */
[----:B------:R-:W0:Y:S03]  /*543b0*/  S2R R45, SR_TID.X ;  /* 0x00000000002d7919 */ /* 0x000e260000002100 */
[----:B------:R-:W-:Y:S04]  /*543c0*/  STS.U8 [R31+UR4+0x3c40], R10 ;  /* 0x003c400a1f007988 */ /* 0x000fe80008000004 */
[----:B------:R-:W-:Y:S04]  /*543d0*/  STL [R1+0x667c], R10 ;  /* 0x00667c0a01007387 */ /* 0x000fe80000100800 */
[----:B------:R-:W-:Y:S04]  /*543e0*/  STS.U8 [R31+UR4+0x3c60], R9 ;  /* 0x003c60091f007988 */ /* 0x000fe80008000004 */
[----:B------:R-:W-:Y:S04]  /*543f0*/  STL [R1+0x6680], R9 ;  /* 0x0066800901007387 */ /* 0x000fe80000100800 */
[----:B------:R-:W-:Y:S04]  /*54400*/  STS.U8 [R31+UR4+0x3c00], R8 ;  /* 0x003c00081f007988 */ /* 0x000fe80008000004 */
[----:B------:R-:W-:Y:S04]  /*54410*/  STL [R1+0x6684], R8 ;  /* 0x0066840801007387 */ /* 0x000fe80000100800 */
[----:B----4-:R-:W-:Y:S04]  /*54420*/  STS.U8 [R31+UR4+0x3c20], R7 ;  /* 0x003c20071f007988 */ /* 0x010fe80008000004 */
[----:B------:R-:W-:Y:S04]  /*54430*/  STL [R1+0x6688], R7 ;  /* 0x0066880701007387 */ /* 0x000fe80000100800 */
[----:B---3--:R-:W-:Y:S04]  /*54440*/  STS.U8 [R31+UR4+0x3e60], R6 ;  /* 0x003e60061f007988 */ /* 0x008fe80008000004 */
[----:B------:R-:W-:Y:S04]  /*54450*/  STL [R1+0x668c], R6 ;  /* 0x00668c0601007387 */ /* 0x000fe80000100800 */
[----:B------:R-:W-:Y:S04]  /*54460*/  STS.U8 [R31+UR4+0x3e40], R5 ;  /* 0x003e40051f007988 */ /* 0x000fe80008000004 */
[----:B------:R-:W-:Y:S04]  /*54470*/  STS.U8 [R31+UR4+0x3e20], R4 ;  /* 0x003e20041f007988 */ /* 0x000fe80008000004 */
[----:B------:R-:W-:Y:S04]  /*54480*/  STL [R1+0x6694], R3 ;  /* 0x0066940301007387 */ /* 0x000fe80000100800 */
[----:B------:R-:W-:Y:S04]  /*54490*/  STS.U8 [R31+UR4+0x3e00], R3 ;  /* 0x003e00031f007988 */ /* 0x000fe80008000004 */
[----:B------:R1:W-:Y:S04]  /*544a0*/  STL [R1+0x6690], R31 ;  /* 0x0066901f01007387 */ /* 0x0003e80000100800 */
[----:B-1----:R-:W3:Y:S04]  /*544b0*/  LDL.LU R31, [R1+0x5c8] ;  /* 0x0005c800011f7983 */ /* 0x002ee80000300800 */
[----:B------:R-:W4:Y:S04]  /*544c0*/  LDL.LU R3, [R1+0x5c4] ;  /* 0x0005c40001037983 */ /* 0x000f280000300800 */
[----:B------:R-:W3:Y:S04]  /*544d0*/  LDL.LU R4, [R1+0x590] ;  /* 0x0005900001047983 */ /* 0x000ee80000300800 */
[----:B------:R-:W3:Y:S04]  /*544e0*/  LDL.LU R5, [R1+0x58c] ;  /* 0x00058c0001057983 */ /* 0x000ee80000300800 */
[----:B------:R-:W3:Y:S04]  /*544f0*/  LDL.LU R6, [R1+0x588] ;  /* 0x0005880001067983 */ /* 0x000ee80000300800 */
[----:B------:R-:W3:Y:S04]  /*54500*/  LDL.LU R7, [R1+0x584] ;  /* 0x0005840001077983 */ /* 0x000ee80000300800 */
[----:B------:R-:W3:Y:S01]  /*54510*/  LDL.LU R8, [R1+0x550] ;  /* 0x0005500001087983 */ /* 0x000ee20000300800 */
[----:B0-----:R-:W-:-:S03]  /*54520*/  LOP3.LUT R45, R45, 0x1f, RZ, 0xc0, !PT ;  /* 0x0000001f2d2d7812 */ /* 0x001fc600078ec0ff */
[----:B------:R-:W3:Y:S04]  /*54530*/  LDL.LU R9, [R1+0x54c] ;  /* 0x00054c0001097983 */ /* 0x000ee80000300800 */
[----:B------:R-:W3:Y:S01]  /*54540*/  LDL.LU R10, [R1+0x548] ;  /* 0x00054800010a7983 */ /* 0x000ee20000300800 */
[----:B------:R-:W-:-:S05]  /*54550*/  LOP3.LUT R45, R45, 0x8, RZ, 0x3c, !PT ;  /* 0x000000082d2d7812 */ /* 0x000fca00078e3cff */
[----:B--2---:R0:W-:Y:S04]  /*54560*/  STS.U8 [R45+UR4+0x80], R39 ;  /* 0x000080272d007988 */ /* 0x0041e80008000004 */
[----:B------:R1:W-:Y:S04]  /*54570*/  STS.U8 [R45+UR4+0xa0], R41 ;  /* 0x0000a0292d007988 */ /* 0x0003e80008000004 */
[----:B------:R2:W-:Y:S04]  /*54580*/  STS.U8 [R45+UR4+0xc0], R43 ;  /* 0x0000c02b2d007988 */ /* 0x0005e80008000004 */
[----:B------:R0:W-:Y:S04]  /*54590*/  STS.U8 [R45+UR4+0xe0], R30 ;  /* 0x0000e01e2d007988 */ /* 0x0001e80008000004 */
[----:B------:R1:W-:Y:S04]  /*545a0*/  STS.U8 [R45+UR4+0x2a0], R56 ;  /* 0x0002a0382d007988 */ /* 0x0003e80008000004 */
[----:B------:R2:W-:Y:S04]  /*545b0*/  STS.U8 [R45+UR4+0x280], R55 ;  /* 0x000280372d007988 */ /* 0x0005e80008000004 */
[----:B0-----:R-:W4:Y:S04]  /*545c0*/  LDL.LU R39, [R1+0x544] ;  /* 0x0005440001277983 */ /* 0x001f280000300800 */
[----:B-1----:R-:W4:Y:S04]  /*545d0*/  LDL.LU R41, [R1+0x510] ;  /* 0x0005100001297983 */ /* 0x002f280000300800 */
[----:B--2---:R-:W2:Y:S04]  /*545e0*/  LDL.LU R43, [R1+0x50c] ;  /* 0x00050c00012b7983 */ /* 0x004ea80000300800 */
[----:B------:R-:W2:Y:S04]  /*545f0*/  LDL.LU R30, [R1+0x508] ;  /* 0x00050800011e7983 */ /* 0x000ea80000300800 */
[----:B------:R-:W2:Y:S04]  /*54600*/  LDL.LU R56, [R1+0x504] ;  /* 0x0005040001387983 */ /* 0x000ea80000300800 */
[----:B------:R0:W-:Y:S04]  /*54610*/  STS.U8 [R45+UR4+0x2e0], R54 ;  /* 0x0002e0362d007988 */ /* 0x0001e80008000004 */
        /* <DEDUP_REMOVED lines=24> */
[----:B---3--:R-:W3:Y:S04]  /*547a0*/  LDL.LU R47, [R1+0x410] ;  /* 0x00041000012f7983 */ /* 0x008ee80000300800 */
[----:B------:R1:W-:Y:S04]  /*547b0*/  STS.U8 [R45+UR4+0x8e0], R51 ;  /* 0x0008e0332d007988 */ /* 0x0003e80008000004 */
[----:B------:R1:W-:Y:S04]  /*547c0*/  STS.U8 [R45+UR4+0xaa0], R53 ;  /* 0x000aa0352d007988 */ /* 0x0003e80008000004 */
[----:B------:R1:W-:Y:S04]  /*547d0*/  STS.U8 [R45+UR4+0xa80], R60 ;  /* 0x000a803c2d007988 */ /* 0x0003e80008000004 */
[----:B0-----:R-:W3:Y:S04]  /*547e0*/  LDL.LU R49, [R1+0x40c] ;  /* 0x00040c0001317983 */ /* 0x001ee80000300800 */
[----:B-1----:R-:W3:Y:S04]  /*547f0*/  LDL.LU R51, [R1+0x408] ;  /* 0x0004080001337983 */ /* 0x002ee80000300800 */
[----:B------:R-:W3:Y:S04]  /*54800*/  LDL.LU R53, [R1+0x404] ;  /* 0x0004040001357983 */ /* 0x000ee80000300800 */
[----:B------:R-:W3:Y:S04]  /*54810*/  LDL.LU R60, [R1+0x3d0] ;  /* 0x0003d000013c7983 */ /* 0x000ee80000300800 */
[----:B------:R0:W-:Y:S04]  /*54820*/  STS.U8 [R45+UR4+0xae0], R31 ;  /* 0x000ae01f2d007988 */ /* 0x0001e80008000004 */
[----:B----4-:R1:W-:Y:S04]  /*54830*/  STS.U8 [R45+UR4+0xac0], R3 ;  /* 0x000ac0032d007988 */ /* 0x0103e80008000004 */
[----:B------:R4:W-:Y:S04]  /*54840*/  STS.U8 [R45+UR4+0xcc0], R4 ;  /* 0x000cc0042d007988 */ /* 0x0009e80008000004 */
[----:B------:R0:W-:Y:S04]  /*54850*/  STS.U8 [R45+UR4+0xce0], R5 ;  /* 0x000ce0052d007988 */ /* 0x0001e80008000004 */
[----:B------:R1:W-:Y:S04]  /*54860*/  STS.U8 [R45+UR4+0xc80], R6 ;  /* 0x000c80062d007988 */ /* 0x0003e80008000004 */
[----:B------:R4:W-:Y:S04]  /*54870*/  STS.U8 [R45+UR4+0xca0], R7 ;  /* 0x000ca0072d007988 */ /* 0x0009e80008000004 */
[----:B0-----:R-:W3:Y:S04]  /*54880*/  LDL.LU R31, [R1+0x3cc] ;  /* 0x0003cc00011f7983 */ /* 0x001ee80000300800 */
[----:B-1----:R-:W3:Y:S04]  /*54890*/  LDL.LU R3, [R1+0x3c8] ;  /* 0x0003c80001037983 */ /* 0x002ee80000300800 */
[----:B----4-:R-:W4:Y:S04]  /*548a0*/  LDL.LU R4, [R1+0x3c4] ;  /* 0x0003c40001047983 */ /* 0x010f280000300800 */
[----:B------:R-:W4:Y:S04]  /*548b0*/  LDL.LU R5, [R1+0x390] ;  /* 0x0003900001057983 */ /* 0x000f280000300800 */
[----:B------:R-:W4:Y:S04]  /*548c0*/  LDL.LU R6, [R1+0x38c] ;  /* 0x00038c0001067983 */ /* 0x000f280000300800 */
[----:B------:R0:W-:Y:S04]  /*548d0*/  STS.U8 [R45+UR4+0xee0], R8 ;  /* 0x000ee0082d007988 */ /* 0x0001e80008000004 */
[----:B------:R-:W4:Y:S04]  /*548e0*/  LDL.LU R7, [R1+0x388] ;  /* 0x0003880001077983 */ /* 0x000f280000300800 */
[----:B------:R1:W-:Y:S04]  /*548f0*/  STS.U8 [R45+UR4+0xec0], R9 ;  /* 0x000ec0092d007988 */ /* 0x0003e80008000004 */
[----:B------:R1:W-:Y:S04]  /*54900*/  STS.U8 [R45+UR4+0xea0], R10 ;  /* 0x000ea00a2d007988 */ /* 0x0003e80008000004 */
[----:B0-----:R-:W4:Y:S04]  /*54910*/  LDL.LU R8, [R1+0x384] ;  /* 0x0003840001087983 */ /* 0x001f280000300800 */
[----:B-1----:R-:W4:Y:S04]  /*54920*/  LDL.LU R9, [R1+0x350] ;  /* 0x0003500001097983 */ /* 0x002f280000300800 */
[----:B------:R-:W4:Y:S04]  /*54930*/  LDL.LU R10, [R1+0x34c] ;  /* 0x00034c00010a7983 */ /* 0x000f280000300800 */
[----:B------:R0:W-:Y:S04]  /*54940*/  STS.U8 [R45+UR4+0xe80], R39 ;  /* 0x000e80272d007988 */ /* 0x0001e80008000004 */
[----:B------:R1:W-:Y:S04]  /*54950*/  STS.U8 [R45+UR4+0x1080], R41 ;  /* 0x001080292d007988 */ /* 0x0003e80008000004 */
[----:B--2---:R2:W-:Y:S04]  /*54960*/  STS.U8 [R45+UR4+0x10a0], R43 ;  /* 0x0010a02b2d007988 */ /* 0x0045e80008000004 */
        /* <DEDUP_REMOVED lines=26> */
[----:B---3--:R3:W-:Y:S04]  /*54b10*/  STS.U8 [R45+UR4+0x1880], R47 ;  /* 0x0018802f2d007988 */ /* 0x0087e80008000004 */
        /* <DEDUP_REMOVED lines=15> */
[----:B------:R1:W-:Y:S04]  /*54c10*/  STS.U8 [R45+UR4+0x1ae0], R3 ;  /* 0x001ae0032d007988 */ /* 0x0003e80008000004 */
[----:B----4-:R4:W-:Y:S04]  /*54c20*/  STS.U8 [R45+UR4+0x1ac0], R4 ;  /* 0x001ac0042d007988 */ /* 0x0109e80008000004 */
        /* <DEDUP_REMOVED lines=58> */
[----:B------:R-:W3:Y:S04]  /*54fd0*/  LDL.LU R60, [R1] ;  /* 0x00000000013c7983 */ /* 0x000ee80000300800 */
[----:B------:R-:W-:Y:S04]  /*54fe0*/  STS.U8 [R45+UR4+0x2aa0], R31 ;  /* 0x002aa01f2d007988 */ /* 0x000fe80008000004 */
[----:B------:R-:W-:Y:S04]  /*54ff0*/  STS.U8 [R45+UR4+0x2a80], R3 ;  /* 0x002a80032d007988 */ /* 0x000fe80008000004 */
[----:B----4-:R-:W-:Y:S04]  /*55000*/  STS.U8 [R45+UR4+0x2ae0], R4 ;  /* 0x002ae0042d007988 */ /* 0x010fe80008000004 */
        /* <DEDUP_REMOVED lines=9> */
[----:B------:R0:W-:Y:S04]  /*550a0*/  STS.U8 [R45+UR4+0x3080], R30 ;  /* 0x0030801e2d007988 */ /* 0x0001e80008000004 */
[----:B------:R1:W-:Y:S04]  /*550b0*/  STS.U8 [R45+UR4+0x30a0], R56 ;  /* 0x0030a0382d007988 */ /* 0x0003e80008000004 */
[----:B------:R2:W-:Y:S04]  /*550c0*/  STS.U8 [R45+UR4+0x30c0], R55 ;  /* 0x0030c0372d007988 */ /* 0x0005e80008000004 */
[----:B0-----:R-:W4:Y:S04]  /*550d0*/  LDL.LU R30, [R1+0x700] ;  /* 0x00070000011e7983 */ /* 0x001f280000300800 */
[----:B-1----:R-:W4:Y:S04]  /*550e0*/  LDL.LU R56, [R1+0x6fc] ;  /* 0x0006fc0001387983 */ /* 0x002f280000300800 */
[----:B------:R0:W-:Y:S04]  /*550f0*/  STS.U8 [R45+UR4+0x30e0], R54 ;  /* 0x0030e0362d007988 */ /* 0x0001e80008000004 */
[----:B--2---:R-:W2:Y:S04]  /*55100*/  LDL.LU R55, [R1+0x6f8] ;  /* 0x0006f80001377983 */ /* 0x004ea80000300800 */
        /* <DEDUP_REMOVED lines=31> */
[----:B------:R-:W-:Y:S04]  /*55300*/  STS.U8 [R45+UR4+0x38e0], R61 ;  /* 0x0038e03d2d007988 */ /* 0x000fe80008000004 */
[----:B------:R-:W-:Y:S04]  /*55310*/  STS.U8 [R45+UR4+0x3aa0], R37 ;  /* 0x003aa0252d007988 */ /* 0x000fe80008000004 */
[----:B------:R-:W-:Y:S04]  /*55320*/  STS.U8 [R45+UR4+0x3a80], R35 ;  /* 0x003a80232d007988 */ /* 0x000fe80008000004 */
[----:B------:R-:W3:Y:S04]  /*55330*/  LDL.LU R31, [R1+0x5f4] ;  /* 0x0005f400011f7983 */ /* 0x000ee80000300800 */
[----:B------:R-:W-:Y:S04]  /*55340*/  STS.U8 [R45+UR4+0x3ae0], R33 ;  /* 0x003ae0212d007988 */ /* 0x000fe80008000004 */
[----:B------:R-:W3:Y:S04]  /*55350*/  LDL.LU R4, [R1+0x5c0] ;  /* 0x0005c00001047983 */ /* 0x000ee80000300800 */
[----:B------:R-:W-:Y:S01]  /*55360*/  STS.U8 [R45+UR4+0x3ac0], R29 ;  /* 0x003ac01d2d007988 */ /* 0x000fe20008000004 */
[----:B------:R-:W-:-:S03]  /*55370*/  LOP3.LUT R0, R0, 0x1f, RZ, 0xc0, !PT ;  /* 0x0000001f00007812 */ /* 0x000fc600078ec0ff */
[----:B------:R-:W3:Y:S04]  /*55380*/  LDL.LU R5, [R1+0x5bc] ;  /* 0x0005bc0001057983 */ /* 0x000ee80000300800 */
[----:B------:R-:W-:Y:S04]  /*55390*/  STS.U8 [R45+UR4+0x3cc0], R19 ;  /* 0x003cc0132d007988 */ /* 0x000fe80008000004 */
[----:B------:R-:W3:Y:S04]  /*553a0*/  LDL.LU R6, [R1+0x5b8] ;  /* 0x0005b80001067983 */ /* 0x000ee80000300800 */
        /* <DEDUP_REMOVED lines=13> */
[----:B------:R0:W-:Y:S04]  /*55480*/  STS.U8 [R45+UR4+0x3e80], R28 ;  /* 0x003e801c2d007988 */ /* 0x0001e80008000004 */
[----:B------:R-:W3:Y:S04]  /*55490*/  LDL.LU R43, [R1+0x53c] ;  /* 0x00053c00012b7983 */ /* 0x000ee80000300800 */
[----:B0-----:R-:W3:Y:S04]  /*554a0*/  LDL.LU R45, [R1+0x538] ;  /* 0x00053800012d7983 */ /* 0x001ee80000300800 */
[----:B----4-:R0:W-:Y:S04]  /*554b0*/  STS.U8 [R3+UR4+0x100], R30 ;  /* 0x0001001e03007988 */ /* 0x0101e80008000004 */
[----:B------:R1:W-:Y:S04]  /*554c0*/  STS.U8 [R3+UR4+0x120], R56 ;  /* 0x0001203803007988 */ /* 0x0003e80008000004 */
[----:B--2---:R2:W-:Y:S04]  /*554d0*/  STS.U8 [R3+UR4+0x140], R55 ;  /* 0x0001403703007988 */ /* 0x0045e80008000004 */
        /* <DEDUP_REMOVED lines=52> */
[----:B0-----:R-:W3:Y:S04]  /*55820*/  LDL.LU R9, [R1+0x380] ;  /* 0x0003800001097983 */ /* 0x001ee80000300800 */
[----:B-1----:R-:W3:Y:S04]  /*55830*/  LDL.LU R10, [R1+0x37c] ;  /* 0x00037c00010a7983 */ /* 0x002ee80000300800 */
[----:B------:R-:W3:Y:S04]  /*55840*/  LDL.LU R39, [R1+0x378] ;  /* 0x0003780001277983 */ /* 0x000ee80000300800 */
[----:B------:R0:W-:Y:S04]  /*55850*/  STS.U8 [R3+UR4+0xf20], R45 ;  /* 0x000f202d03007988 */ /* 0x0001e80008000004 */
[----:B------:R-:W3:Y:S04]  /*55860*/  LDL.LU R41, [R1+0x374] ;  /* 0x0003740001297983 */ /* 0x000ee80000300800 */
        /* <DEDUP_REMOVED lines=52> */
[----:B----4-:R-:W-:Y:S04]  /*55bb0*/  STS.U8 [R3+UR4+0x1f20], R30 ;  /* 0x001f201e03007988 */ /* 0x010fe80008000004 */
[----:B------:R-:W-:Y:S04]  /*55bc0*/  STS.U8 [R3+UR4+0x1f00], R56 ;  /* 0x001f003803007988 */ /* 0x000fe80008000004 */
[----:B--2---:R-:W-:Y:S04]  /*55bd0*/  STS.U8 [R3+UR4+0x2100], R55 ;  /* 0x0021003703007988 */ /* 0x004fe80008000004 */
        /* <DEDUP_REMOVED lines=11> */
[----:B---3--:R-:W-:Y:S04]  /*55c90*/  STS.U8 [R3+UR4+0x2760], R47 ;  /* 0x0027602f03007988 */ /* 0x008fe80008000004 */
[----:B------:R-:W-:Y:S04]  /*55ca0*/  STS.U8 [R3+UR4+0x2740], R49 ;  /* 0x0027403103007988 */ /* 0x000fe80008000004 */
[----:B------:R-:W-:Y:S04]  /*55cb0*/  STS.U8 [R3+UR4+0x2720], R51 ;  /* 0x0027203303007988 */ /* 0x000fe80008000004 */
[----:B------:R-:W-:Y:S04]  /*55cc0*/  STS.U8 [R3+UR4+0x2700], R53 ;  /* 0x0027003503007988 */ /* 0x000fe80008000004 */
[----:B------:R0:W-:Y:S04]  /*55cd0*/  STS.U8 [R3+UR4+0x2900], R60 ;  /* 0x0029003c03007988 */ /* 0x0001e80008000004 */
[----:B0-----:R-:W2:Y:S04]  /*55ce0*/  LDL.LU R60, [R1+0x1fc] ;  /* 0x0001fc00013c7983 */ /* 0x001ea80000300800 */
[----:B------:R-:W3:Y:S04]  /*55cf0*/  LDL.LU R31, [R1+0x1f8] ;  /* 0x0001f800011f7983 */ /* 0x000ee80000300800 */
[----:B------:R-:W4:Y:S04]  /*55d00*/  LDL.LU R4, [R1+0x1f4] ;  /* 0x0001f40001047983 */ /* 0x000f280000300800 */
[----:B------:R-:W3:Y:S04]  /*55d10*/  LDL.LU R5, [R1+0x1c0] ;  /* 0x0001c00001057983 */ /* 0x000ee80000300800 */
        /* <DEDUP_REMOVED lines=28> */
[----:B0-----:R-:W2:Y:S04]  /*55ee0*/  LDL.LU R60, [R1+0x6698] ;  /* 0x00669800013c7983 */ /* 0x001ea80000300800 */
        /* <DEDUP_REMOVED lines=13> */
[----:B------:R3:W-:Y:S04]  /*55fc0*/  STS.U8 [R3+UR4+0x2f00], R56 ;  /* 0x002f003803007988 */ /* 0x0007e80008000004 */
[----:B------:R4:W-:Y:S04]  /*55fd0*/  STS.U8 [R3+UR4+0x3100], R55 ;  /* 0x0031003703007988 */ /* 0x0009e80008000004 */
[----:B------:R1:W-:Y:S04]  /*55fe0*/  STS.U8 [R3+UR4+0x3120], R54 ;  /* 0x0031203603007988 */ /* 0x0003e80008000004 */
[----:B------:R3:W-:Y:S04]  /*55ff0*/  STS.U8 [R3+UR4+0x3140], R52 ;  /* 0x0031403403007988 */ /* 0x0007e80008000004 */
[----:B0-----:R-:W2:Y:S04]  /*56000*/  LDL.LU R45, [R1+0x6f0] ;  /* 0x0006f000012d7983 */ /* 0x001ea80000300800 */
[----:B-1----:R-:W2:Y:S04]  /*56010*/  LDL.LU R30, [R1+0x6ec] ;  /* 0x0006ec00011e7983 */ /* 0x002ea80000300800 */
[----:B---3--:R-:W3:Y:S04]  /*56020*/  LDL.LU R56, [R1+0x6e8] ;  /* 0x0006e80001387983 */ /* 0x008ee80000300800 */
[----:B----4-:R-:W4:Y:S04]  /*56030*/  LDL.LU R55, [R1+0x6e4] ;  /* 0x0006e40001377983 */ /* 0x010f280000300800 */
        /* <DEDUP_REMOVED lines=27> */
[----:B0-----:R-:W4:Y:S04]  /*561f0*/  LDL.LU R53, [R1+0x5e8] ;  /* 0x0005e80001357983 */ /* 0x001f280000300800 */
[----:B------:R-:W4:Y:S01]  /*56200*/  LDL.LU R31, [R1+0x5e4] ;  /* 0x0005e400011f7983 */ /* 0x000f220000300800 */
[----:B------:R-:W-:-:S03]  /*56210*/  LOP3.LUT R0, R0, 0x18, RZ, 0x3c, !PT ;  /* 0x0000001800007812 */ /* 0x000fc600078e3cff */
        /* <DEDUP_REMOVED lines=26> */
[----:B------:R0:W-:Y:S04]  /*563c0*/  STS.U8 [R0+UR4+0x180], R45 ;  /* 0x0001802d00007988 */ /* 0x0001e80008000004 */
[----:B------:R-:W2:Y:S04]  /*563d0*/  LDL.LU R43, [R1+0x528] ;  /* 0x00052800012b7983 */ /* 0x000ea80000300800 */
[----:B------:R1:W-:Y:S04]  /*563e0*/  STS.U8 [R0+UR4+0x1a0], R30 ;  /* 0x0001a01e00007988 */ /* 0x0003e80008000004 */
[----:B---3--:R3:W-:Y:S04]  /*563f0*/  STS.U8 [R0+UR4+0x1c0], R56 ;  /* 0x0001c03800007988 */ /* 0x0087e80008000004 */
[----:B----4-:R4:W-:Y:S04]  /*56400*/  STS.U8 [R0+UR4+0x1e0], R55 ;  /* 0x0001e03700007988 */ /* 0x0109e80008000004 */
        /* <DEDUP_REMOVED lines=34> */
[----:B------:R0:W-:Y:S04]  /*56630*/  STS.U8 [R0+UR4+0x9e0], R31 ;  /* 0x0009e01f00007988 */ /* 0x0001e80008000004 */
[----:B0-----:R-:W4:Y:S04]  /*56640*/  LDL.LU R31, [R1+0x3e8] ;  /* 0x0003e800011f7983 */ /* 0x001f280000300800 */
        /* <DEDUP_REMOVED lines=60> */
[----:B------:R-:W-:Y:S04]  /*56a10*/  STS.U8 [R0+UR4+0x19c0], R31 ;  /* 0x0019c01f00007988 */ /* 0x000fe80008000004 */
[----:B------:R0:W-:Y:S04]  /*56a20*/  STS.U8 [R0+UR4+0x19e0], R3 ;  /* 0x0019e00300007988 */ /* 0x0001e80008000004 */
[----:B------:R-:W-:Y:S04]  /*56a30*/  STS.U8 [R0+UR4+0x1ba0], R4 ;  /* 0x001ba00400007988 */ /* 0x000fe80008000004 */
[----:B--2---:R-:W-:Y:S04]  /*56a40*/  STS.U8 [R0+UR4+0x1b80], R5 ;  /* 0x001b800500007988 */ /* 0x004fe80008000004 */
[----:B------:R1:W-:Y:S04]  /*56a50*/  STS.U8 [R0+UR4+0x1be0], R6 ;  /* 0x001be00600007988 */ /* 0x0003e80008000004 */
[----:B------:R2:W-:Y:S04]  /*56a60*/  STS.U8 [R0+UR4+0x1bc0], R7 ;  /* 0x001bc00700007988 */ /* 0x0005e80008000004 */
[----:B------:R1:W-:Y:S04]  /*56a70*/  STS.U8 [R0+UR4+0x1dc0], R8 ;  /* 0x001dc00800007988 */ /* 0x0003e80008000004 */
[----:B0-----:R-:W4:Y:S04]  /*56a80*/  LDL.LU R3, [R1+0x1ec] ;  /* 0x0001ec0001037983 */ /* 0x001f280000300800 */
[----:B------:R-:W4:Y:S04]  /*56a90*/  LDL.LU R31, [R1+0x1e8] ;  /* 0x0001e800011f7983 */ /* 0x000f280000300800 */
[----:B-1----:R-:W4:Y:S04]  /*56aa0*/  LDL.LU R6, [R1+0x1e4] ;  /* 0x0001e40001067983 */ /* 0x002f280000300800 */
[----:B--2---:R-:W2:Y:S04]  /*56ab0*/  LDL.LU R7, [R1+0x1b0] ;  /* 0x0001b00001077983 */ /* 0x004ea80000300800 */
[----:B------:R0:W-:Y:S04]  /*56ac0*/  STS.U8 [R0+UR4+0x1de0], R9 ;  /* 0x001de00900007988 */ /* 0x0001e80008000004 */
[----:B------:R1:W-:Y:S04]  /*56ad0*/  STS.U8 [R0+UR4+0x1d80], R10 ;  /* 0x001d800a00007988 */ /* 0x0003e80008000004 */
[----:B------:R0:W-:Y:S04]  /*56ae0*/  STS.U8 [R0+UR4+0x1da0], R39 ;  /* 0x001da02700007988 */ /* 0x0001e80008000004 */
[----:B------:R-:W2:Y:S04]  /*56af0*/  LDL.LU R8, [R1+0x1ac] ;  /* 0x0001ac0001087983 */ /* 0x000ea80000300800 */
[----:B------:R0:W-:Y:S04]  /*56b00*/  STS.U8 [R0+UR4+0x1fe0], R41 ;  /* 0x001fe02900007988 */ /* 0x0001e80008000004 */
[----:B------:R1:W-:Y:S04]  /*56b10*/  STS.U8 [R0+UR4+0x1fc0], R43 ;  /* 0x001fc02b00007988 */ /* 0x0003e80008000004 */
[----:B---3--:R-:W-:Y:S04]  /*56b20*/  STS.U8 [R0+UR4+0x1fa0], R45 ;  /* 0x001fa02d00007988 */ /* 0x008fe80008000004 */
[----:B0-----:R-:W3:Y:S04]  /*56b30*/  LDL.LU R9, [R1+0x1a8] ;  /* 0x0001a80001097983 */ /* 0x001ee80000300800 */
[----:B-1----:R-:W3:Y:S04]  /*56b40*/  LDL.LU R10, [R1+0x1a4] ;  /* 0x0001a400010a7983 */ /* 0x002ee80000300800 */
[----:B------:R-:W3:Y:S04]  /*56b50*/  LDL.LU R39, [R1+0x170] ;  /* 0x0001700001277983 */ /* 0x000ee80000300800 */
[----:B------:R-:W3:Y:S04]  /*56b60*/  LDL.LU R41, [R1+0x16c] ;  /* 0x00016c0001297983 */ /* 0x000ee80000300800 */
[----:B------:R-:W-:Y:S04]  /*56b70*/  STS.U8 [R0+UR4+0x1f80], R30 ;  /* 0x001f801e00007988 */ /* 0x000fe80008000004 */
[----:B------:R0:W-:Y:S04]  /*56b80*/  STS.U8 [R0+UR4+0x2180], R56 ;  /* 0x0021803800007988 */ /* 0x0001e80008000004 */
[----:B------:R-:W3:Y:S04]  /*56b90*/  LDL.LU R43, [R1+0x168] ;  /* 0x00016800012b7983 */ /* 0x000ee80000300800 */
        /* <DEDUP_REMOVED lines=37> */
[----:B------:R0:W-:Y:S04]  /*56df0*/  STS.U8 [R0+UR4+0x29a0], R3 ;  /* 0x0029a00300007988 */ /* 0x0001e80008000004 */
[----:B------:R1:W-:Y:S04]  /*56e00*/  STS.U8 [R0+UR4+0x29c0], R31 ;  /* 0x0029c01f00007988 */ /* 0x0003e80008000004 */
[----:B------:R1:W-:Y:S04]  /*56e10*/  STS.U8 [R0+UR4+0x29e0], R6 ;  /* 0x0029e00600007988 */ /* 0x0003e80008000004 */
[----:B--2---:R2:W-:Y:S04]  /*56e20*/  STS.U8 [R0+UR4+0x2ba0], R7 ;  /* 0x002ba00700007988 */ /* 0x0045e80008000004 */
[----:B0-----:R-:W4:Y:S04]  /*56e30*/  LDL.LU R3, [R1+0x6694] ;  /* 0x0066940001037983 */ /* 0x001f280000300800 */
[----:B-1----:R-:W4:Y:S04]  /*56e40*/  LDL.LU R31, [R1+0x6690] ;  /* 0x00669000011f7983 */ /* 0x002f280000300800 */
[----:B------:R-:W4:Y:S04]  /*56e50*/  LDL.LU R6, [R1+0x668c] ;  /* 0x00668c0001067983 */ /* 0x000f280000300800 */
[----:B------:R0:W-:Y:S04]  /*56e60*/  STS.U8 [R0+UR4+0x2b80], R8 ;  /* 0x002b800800007988 */ /* 0x0001e80008000004 */
[----:B--2---:R-:W2:Y:S04]  /*56e70*/  LDL.LU R7, [R1+0x6688] ;  /* 0x0066880001077983 */ /* 0x004ea80000300800 */
[----:B---3--:R1:W-:Y:S04]  /*56e80*/  STS.U8 [R0+UR4+0x2be0], R9 ;  /* 0x002be00900007988 */ /* 0x0083e80008000004 */
[----:B------:R3:W-:Y:S04]  /*56e90*/  STS.U8 [R0+UR4+0x2bc0], R10 ;  /* 0x002bc00a00007988 */ /* 0x0007e80008000004 */
[----:B------:R1:W-:Y:S04]  /*56ea0*/  STS.U8 [R0+UR4+0x2dc0], R39 ;  /* 0x002dc02700007988 */ /* 0x0003e80008000004 */
[----:B------:R3:W-:Y:S04]  /*56eb0*/  STS.U8 [R0+UR4+0x2de0], R41 ;  /* 0x002de02900007988 */ /* 0x0007e80008000004 */
[----:B0-----:R-:W2:Y:S04]  /*56ec0*/  LDL.LU R8, [R1+0x6684] ;  /* 0x0066840001087983 */ /* 0x001ea80000300800 */
[----:B-1----:R-:W2:Y:S04]  /*56ed0*/  LDL.LU R9, [R1+0x6680] ;  /* 0x0066800001097983 */ /* 0x002ea80000300800 */
[----:B---3--:R-:W3:Y:S04]  /*56ee0*/  LDL.LU R10, [R1+0x667c] ;  /* 0x00667c00010a7983 */ /* 0x008ee80000300800 */
[----:B------:R0:W-:Y:S04]  /*56ef0*/  STS.U8 [R0+UR4+0x2d80], R43 ;  /* 0x002d802b00007988 */ /* 0x0001e80008000004 */
[----:B------:R-:W2:Y:S04]  /*56f00*/  LDL.LU R39, [R1+0x6678] ;  /* 0x0066780001277983 */ /* 0x000ea80000300800 */
[----:B------:R-:W2:Y:S04]  /*56f10*/  LDL.LU R41, [R1+0x6674] ;  /* 0x0066740001297983 */ /* 0x000ea80000300800 */
[----:B------:R1:W-:Y:S04]  /*56f20*/  STS.U8 [R0+UR4+0x2da0], R56 ;  /* 0x002da03800007988 */ /* 0x0003e80008000004 */
[----:B------:R1:W-:Y:S04]  /*56f30*/  STS.U8 [R0+UR4+0x2fe0], R55 ;  /* 0x002fe03700007988 */ /* 0x0003e80008000004 */
[----:B0-----:R-:W2:Y:S04]  /*56f40*/  LDL.LU R43, [R1+0x6670] ;  /* 0x00667000012b7983 */ /* 0x001ea80000300800 */
[----:B----4-:R0:W-:Y:S04]  /*56f50*/  STS.U8 [R0+UR4+0x2fc0], R54 ;  /* 0x002fc03600007988 */ /* 0x0101e80008000004 */
[----:B------:R4:W-:Y:S04]  /*56f60*/  STS.U8 [R0+UR4+0x2fa0], R52 ;  /* 0x002fa03400007988 */ /* 0x0009e80008000004 */
[----:B-1----:R-:W2:Y:S04]  /*56f70*/  LDL.LU R56, [R1+0x666c] ;  /* 0x00666c0001387983 */ /* 0x002ea80000300800 */
[----:B------:R-:W2:Y:S04]  /*56f80*/  LDL.LU R55, [R1+0x6668] ;  /* 0x0066680001377983 */ /* 0x000ea80000300800 */
[----:B------:R1:W-:Y:S04]  /*56f90*/  STS.U8 [R0+UR4+0x2f80], R2 ;  /* 0x002f800200007988 */ /* 0x0003e80008000004 */
[----:B0-----:R-:W2:Y:S04]  /*56fa0*/  LDL.LU R54, [R1+0x6664] ;  /* 0x0066640001367983 */ /* 0x001ea80000300800 */
[----:B----4-:R-:W4:Y:S04]  /*56fb0*/  LDL.LU R52, [R1+0x6660] ;  /* 0x0066600001347983 */ /* 0x010f280000300800 */
[----:B------:R0:W-:Y:S04]  /*56fc0*/  STS.U8 [R0+UR4+0x3180], R42 ;  /* 0x0031802a00007988 */ /* 0x0001e80008000004 */
[----:B------:R0:W-:Y:S04]  /*56fd0*/  STS.U8 [R0+UR4+0x31a0], R40 ;  /* 0x0031a02800007988 */ /* 0x0001e80008000004 */
[----:B------:R0:W-:Y:S04]  /*56fe0*/  STS.U8 [R0+UR4+0x31c0], R38 ;  /* 0x0031c02600007988 */ /* 0x0001e80008000004 */
[----:B-1----:R-:W2:Y:S04]  /*56ff0*/  LDL.LU R2, [R1+0x665c] ;  /* 0x00665c0001027983 */ /* 0x002ea80000300800 */
[----:B------:R1:W-:Y:S04]  /*57000*/  STS.U8 [R0+UR4+0x31e0], R36 ;  /* 0x0031e02400007988 */ /* 0x0003e80008000004 */
[----:B------:R1:W-:Y:S04]  /*57010*/  STS.U8 [R0+UR4+0x33a0], R18 ;  /* 0x0033a01200007988 */ /* 0x0003e80008000004 */
[----:B0-----:R-:W2:Y:S04]  /*57020*/  LDL.LU R42, [R1+0x6658] ;  /* 0x00665800012a7983 */ /* 0x001ea80000300800 */
[----:B------:R-:W2:Y:S04]  /*57030*/  LDL.LU R40, [R1+0x6654] ;  /* 0x0066540001287983 */ /* 0x000ea80000300800 */
[----:B------:R-:W2:Y:S04]  /*57040*/  LDL.LU R38, [R1+0x6650] ;  /* 0x0066500001267983 */ /* 0x000ea80000300800 */
[----:B------:R0:W-:Y:S04]  /*57050*/  STS.U8 [R0+UR4+0x3380], R17 ;  /* 0x0033801100007988 */ /* 0x0001e80008000004 */
[----:B-1----:R-:W2:Y:S04]  /*57060*/  LDL.LU R36, [R1+0x664c] ;  /* 0x00664c0001247983 */ /* 0x002ea80000300800 */
[----:B------:R-:W2:Y:S04]  /*57070*/  LDL.LU R18, [R1+0x6648] ;  /* 0x0066480001127983 */ /* 0x000ea80000300800 */
[----:B------:R1:W-:Y:S04]  /*57080*/  STS.U8 [R0+UR4+0x33e0], R16 ;  /* 0x0033e01000007988 */ /* 0x0003e80008000004 */
[----:B------:R0:W-:Y:S04]  /*57090*/  STS.U8 [R0+UR4+0x33c0], R15 ;  /* 0x0033c00f00007988 */ /* 0x0001e80008000004 */
[----:B------:R1:W-:Y:S04]  /*570a0*/  STS.U8 [R0+UR4+0x35c0], R47 ;  /* 0x0035c02f00007988 */ /* 0x0003e80008000004 */
[----:B------:R1:W-:Y:S04]  /*570b0*/  STS.U8 [R0+UR4+0x35e0], R49 ;  /* 0x0035e03100007988 */ /* 0x0003e80008000004 */
[----:B0-----:R-:W2:Y:S04]  /*570c0*/  LDL.LU R17, [R1+0x6644] ;  /* 0x0066440001117983 */ /* 0x001ea80000300800 */
[----:B------:R0:W-:Y:S04]  /*570d0*/  STS.U8 [R0+UR4+0x3580], R51 ;  /* 0x0035803300007988 */ /* 0x0001e80008000004 */
[----:B-1----:R-:W2:Y:S04]  /*570e0*/  LDL.LU R16, [R1+0x6640] ;  /* 0x0066400001107983 */ /* 0x002ea80000300800 */
[----:B------:R-:W2:Y:S04]  /*570f0*/  LDL.LU R15, [R1+0x663c] ;  /* 0x00663c00010f7983 */ /* 0x000ea80000300800 */
[----:B------:R1:W-:Y:S04]  /*57100*/  STS.U8 [R0+UR4+0x35a0], R53 ;  /* 0x0035a03500007988 */ /* 0x0003e80008000004 */
[----:B------:R-:W2:Y:S04]  /*57110*/  LDL.LU R47, [R1+0x6638] ;  /* 0x00663800012f7983 */ /* 0x000ea80000300800 */
[----:B------:R-:W2:Y:S04]  /*57120*/  LDL.LU R49, [R1+0x6634] ;  /* 0x0066340001317983 */ /* 0x000ea80000300800 */
[----:B0-----:R-:W2:Y:S04]  /*57130*/  LDL.LU R51, [R1+0x6630] ;  /* 0x0066300001337983 */ /* 0x001ea80000300800 */
[----:B-1----:R-:W2:Y:S04]  /*57140*/  LDL.LU R53, [R1+0x662c] ;  /* 0x00662c0001357983 */ /* 0x002ea80000300800 */
[----:B------:R0:W-:Y:S04]  /*57150*/  STS.U8 [R0+UR4+0x37e0], R4 ;  /* 0x0037e00400007988 */ /* 0x0001e80008000004 */
[----:B------:R1:W-:Y:S04]  /*57160*/  STS.U8 [R0+UR4+0x37c0], R5 ;  /* 0x0037c00500007988 */ /* 0x0003e80008000004 */
[----:B------:R-:W-:Y:S04]  /*57170*/  STS.U8 [R0+UR4+0x37a0], R45 ;  /* 0x0037a02d00007988 */ /* 0x000fe80008000004 */
[----:B------:R-:W-:Y:S04]  /*57180*/  STS.U8 [R0+UR4+0x3780], R30 ;  /* 0x0037801e00007988 */ /* 0x000fe80008000004 */
[----:B0-----:R-:W3:Y:S04]  /*57190*/  LDL R4, [R1+0x2cbc] ;  /* 0x002cbc0001047983 */ /* 0x001ee80000100800 */
[----:B-1----:R-:W3:Y:S04]  /*571a0*/  LDL R5, [R1+0x2c8c] ;  /* 0x002c8c0001057983 */ /* 0x002ee80000100800 */
        /* <DEDUP_REMOVED lines=14> */
[----:B------:R-:W-:Y:S04]  /*57290*/  STS.U8 [R0+UR4+0x3fa0], R55 ;  /* 0x003fa03700007988 */ /* 0x000fe80008000004 */
[----:B------:R0:W-:Y:S04]  /*572a0*/  STS.U8 [R0+UR4+0x3f80], R56 ;  /* 0x003f803800007988 */ /* 0x0001e80008000004 */
[----:B0-----:R-:W2:Y:S01]  /*572b0*/  LDL.LU R0, [R1+0x6628] ;  /* 0x0066280001007983 */ /* 0x001ea20000300800 */
[----:B------:R-:W-:Y:S01]  /*572c0*/  BAR.SYNC.DEFER_BLOCKING 0x0 ;  /* 0x0000000000007b1d */ /* 0x000fe20000010000 */
[----:B------:R-:W-:-:S04]  /*572d0*/  LOP3.LUT R30, R31, 0x60, RZ, 0xfc, !PT ;  /* 0x000000601f1e7812 */ /* 0x000fc800078efcff */
[----:B------:R-:W-:Y:S02]  /*572e0*/  ISETP.GE.AND P3, PT, R30, R2, PT ;  /* 0x000000021e00720c */ /* 0x000fe40003f66270 */
[----:B--2---:R-:W-:-:S11]  /*572f0*/  PRMT R0, RZ, 0x7610, R0 ;  /* 0x00007610ff007816 */ /* 0x004fd60000000000 */
[----:B---3--:R-:W2:Y:S01]  /*57300*/  @!P3 LDG.E.U8 R0, desc[UR40][R4.64] ;  /* 0x000000280400b981 */ /* 0x008ea2000c1e1100 */
[----:B------:R-:W-:-:S04]  /*57310*/  LOP3.LUT R45, R31, 0x20, RZ, 0xfc, !PT ;  /* 0x000000201f2d7812 */ /* 0x000fc800078efcff */
[----:B------:R-:W-:Y:S01]  /*57320*/  ISETP.GE.AND P1, PT, R45, R2, PT ;  /* 0x000000022d00720c */ /* 0x000fe20003f26270 */
[----:B--2---:R0:W-:Y:S04]  /*57330*/  STL [R1+0x1fb8], R0 ;  /* 0x001fb80001007387 */ /* 0x0041e80000100800 */
[----:B0-----:R-:W2:Y:S04]  /*57340*/  LDL.LU R0, [R1+0x6624] ;  /* 0x0066240001007983 */ /* 0x001ea80000300800 */
[----:B------:R-:W3:Y:S04]  /*57350*/  LDL R4, [R1+0x3dc0] ;  /* 0x003dc00001047983 */ /* 0x000ee80000100800 */
[----:B------:R-:W3:Y:S01]  /*57360*/  LDL R5, [R1+0x3dc4] ;  /* 0x003dc40001057983 */ /* 0x000ee20000100800 */
[----:B------:R-:W-:-:S02]  /*57370*/  PRMT R43, RZ, 0x7610, R43 ;  /* 0x00007610ff2b7816 */ /* 0x000fc4000000002b */
[----:B---3--:R-:W-:-:S04]  /*57380*/  @!P1 LOP3.LUT R5, R5, R4, RZ, 0x3c, !PT ;  /* 0x0000000405059212 */ /* 0x008fc800078e3cff */
[----:B------:R-:W-:-:S04]  /*57390*/  @!P1 LOP3.LUT R4, R5, R4, RZ, 0x3c, !PT ;  /* 0x0000000405049212 */ /* 0x000fc800078e3cff */
[----:B------:R-:W-:-:S05]  /*573a0*/  @!P1 LOP3.LUT R5, R5, R4, RZ, 0x3c, !PT ;  /* 0x0000000405059212 */ /* 0x000fca00078e3cff */
[----:B------:R-:W3:Y:S01]  /*573b0*/  @!P1 LDG.E.U8 R43, desc[UR40][R4.64] ;  /* 0x00000028042b9981 */ /* 0x000ee2000c1e1100 */
[----:B------:R-:W-:-:S03]  /*573c0*/  ISETP.GE.AND P4, PT, R45, R2, PT ;  /* 0x000000022d00720c */ /* 0x000fc60003f86270 */
[----:B---3--:R0:W-:Y:S04]  /*573d0*/  STL [R1+0x1fb4], R43 ;  /* 0x001fb42b01007387 */ /* 0x0081e80000100800 */
[----:B0-----:R-:W3:Y:S04]  /*573e0*/  LDL.LU R43, [R1+0x6620] ;  /* 0x00662000012b7983 */ /* 0x001ee80000300800 */
[----:B------:R-:W4:Y:S04]  /*573f0*/  LDL R4, [R1+0x3de0] ;  /* 0x003de00001047983 */ /* 0x000f280000100800 */
[----:B------:R-:W4:Y:S01]  /*57400*/  LDL R5, [R1+0x3de4] ;  /* 0x003de40001057983 */ /* 0x000f220000100800 */
[----:B--2---:R-:W-:-:S02]  /*57410*/  PRMT R0, RZ, 0x7610, R0 ;  /* 0x00007610ff007816 */ /* 0x004fc40000000000 */
[----:B----4-:R-:W-:-:S04]  /*57420*/  @!P4 LOP3.LUT R5, R5, R4, RZ, 0x3c, !PT ;  /* 0x000000040505c212 */ /* 0x010fc800078e3cff */
[----:B------:R-:W-:-:S04]  /*57430*/  @!P4 LOP3.LUT R4, R5, R4, RZ, 0x3c, !PT ;  /* 0x000000040504c212 */ /* 0x000fc800078e3cff */
[----:B------:R-:W-:-:S05]  /*57440*/  @!P4 LOP3.LUT R5, R5, R4, RZ, 0x3c, !PT ;  /* 0x000000040505c212 */ /* 0x000fca00078e3cff */
[----:B------:R-:W2:Y:S01]  /*57450*/  @!P4 LDG.E.U8 R0, desc[UR40][R4.64] ;  /* 0x000000280400c981 */ /* 0x000ea2000c1e1100 */
[----:B------:R-:W-:-:S03]  /*57460*/  ISETP.GE.AND P2, PT, R45, R2, PT ;  /* 0x000000022d00720c */ /* 0x000fc60003f46270 */
[----:B--2---:R0:W-:Y:S04]  /*57470*/  STL [R1+0x1fb0], R0 ;  /* 0x001fb00001007387 */ /* 0x0041e80000100800 */
[----:B0-----:R-:W2:Y:S04]  /*57480*/  LDL.LU R0, [R1+0x661c] ;  /* 0x00661c0001007983 */ /* 0x001ea80000300800 */
[----:B------:R-:W4:Y:S04]  /*57490*/  LDL R4, [R1+0x3e00] ;  /* 0x003e000001047983 */ /* 0x000f280000100800 */
[----:B------:R-:W4:Y:S01]  /*574a0*/  LDL R5, [R1+0x3e04] ;  /* 0x003e040001057983 */ /* 0x000f220000100800 */
[----:B---3--:R-:W-:-:S02]  /*574b0*/  PRMT R43, RZ, 0x7610, R43 ;  /* 0x00007610ff2b7816 */ /* 0x008fc4000000002b */
[----:B----4-:R-:W-:-:S04]  /*574c0*/  @!P2 LOP3.LUT R5, R5, R4, RZ, 0x3c, !PT ;  /* 0x000000040505a212 */ /* 0x010fc800078e3cff */
        /* <DEDUP_REMOVED lines=573> */
[----:B------:R-:W-:-:S04]  /*598a0*/  LOP3.LUT R31, R31, 0x40, RZ, 0xfc, !PT ;  /* 0x000000401f1f7812 */ /* 0x000fc800078efcff */
[----:B------:R-:W-:Y:S01]  /*598b0*/  ISETP.GE.AND P2, PT, R31, R2, PT ;  /* 0x000000021f00720c */ /* 0x000fe20003f46270 */
        /* <DEDUP_REMOVED lines=6044> */
[----:B------:R-:W-:-:S02]  /*71280*/  PRMT R3, RZ, 0x7610, R3 ;  /* 0x00007610ff037816 */ /* 0x000fc40000000003 */
[----:B----4-:R-:W-:-:S04]  /*71290*/  @!P3 LOP3.LUT R5, R5, R4, RZ, 0x3c, !PT ;  /* 0x000000040505b212 */ /* 0x010fc800078e3cff */
[----:B------:R-:W-:-:S04]  /*712a0*/  @!P3 LOP3.LUT R4, R5, R4, RZ, 0x3c, !PT ;  /* 0x000000040504b212 */ /* 0x000fc800078e3cff */
[----:B------:R-:W-:-:S05]  /*712b0*/  @!P3 LOP3.LUT R5, R5, R4, RZ, 0x3c, !PT ;  /* 0x000000040505b212 */ /* 0x000fca00078e3cff */
[----:B------:R0:W4:Y:S04]  /*712c0*/  @!P3 LDG.E.U8 R3, desc[UR40][R4.64] ;  /* 0x000000280403b981 */ /* 0x000128000c1e1100 */
[----:B------:R-:W0:Y:S04]  /*712d0*/  LDL R4, [R1+0x4c10] ;  /* 0x004c100001047983 */ /* 0x000e280000100800 */
[----:B------:R-:W0:Y:S01]  /*712e0*/  LDL R5, [R1+0x4c34] ;  /* 0x004c340001057983 */ /* 0x000e220000100800 */
[----:B------:R-:W-:Y:S02]  /*712f0*/  ISETP.GE.AND P4, PT, R31, R2, PT ;  /* 0x000000021f00720c */ /* 0x000fe40003f86270 */
[----:B------:R-:W-:-:S11]  /*71300*/  PRMT R41, RZ, 0x7610, R41 ;  /* 0x00007610ff297816 */ /* 0x000fd60000000029 */
[----:B0-----:R-:W-:-:S04]  /*71310*/  @!P4 LOP3.LUT R5, R5, R4, RZ, 0x3c, !PT ;  /* 0x000000040505c212 */ /* 0x001fc800078e3cff */
[----:B------:R-:W-:-:S04]  /*71320*/  @!P4 LOP3.LUT R4, R5, R4, RZ, 0x3c, !PT ;  /* 0x000000040504c212 */ /* 0x000fc800078e3cff */
[----:B------:R-:W-:-:S05]  /*71330*/  @!P4 LOP3.LUT R5, R5, R4, RZ, 0x3c, !PT ;  /* 0x000000040505c212 */ /* 0x000fca00078e3cff */
[----:B------:R-:W2:Y:S04]  /*71340*/  @!P4 LDG.E.U8 R41, desc[UR40][R4.64] ;  /* 0x000000280429c981 */ /* 0x000ea8000c1e1100 */
[----:B----4-:R0:W-:Y:S04]  /*71350*/  STL [R1+0x4c0], R3 ;  /* 0x0004c00301007387 */ /* 0x0101e80000100800 */
[----:B0-----:R-:W4:Y:S04]  /*71360*/  LDL R3, [R1+0x2c9c] ;  /* 0x002c9c0001037983 */ /* 0x001f280000100800 */
[----:B--2---:R0:W-:Y:S04]  /*71370*/  STL [R1+0x4bc], R41 ;  /* 0x0004bc2901007387 */ /* 0x0041e80000100800 */
[----:B0-----:R-:W2:Y:S04]  /*71380*/  LDL.LU R41, [R1+0x5bc0] ;  /* 0x005bc00001297983 */ /* 0x001ea80000300800 */
[----:B------:R-:W2:Y:S04]  /*71390*/  LDL R4, [R1+0x4c0c] ;  /* 0x004c0c0001047983 */ /* 0x000ea80000100800 */
[----:B------:R-:W2:Y:S01]  /*713a0*/  LDL R5, [R1+0x4c44] ;  /* 0x004c440001057983 */ /* 0x000ea20000100800 */
[----:B------:R-:W-:-:S02]  /*713b0*/  ISETP.GE.AND P6, PT, R30, R2, PT ;  /* 0x000000021e00720c */ /* 0x000fc40003fc6270 */
[----:B---3--:R-:W-:-:S11]  /*713c0*/  PRMT R43, RZ, 0x7610, R43 ;  /* 0x00007610ff2b7816 */ /* 0x008fd6000000002b */
[----:B--2---:R-:W-:-:S04]  /*713d0*/  @!P6 LOP3.LUT R5, R5, R4, RZ, 0x3c, !PT ;  /* 0x000000040505e212 */ /* 0x004fc800078e3cff */
[----:B------:R-:W-:-:S04]  /*713e0*/  @!P6 LOP3.LUT R4, R5, R4, RZ, 0x3c, !PT ;  /* 0x000000040504e212 */ /* 0x000fc800078e3cff */
[----:B------:R-:W-:-:S05]  /*713f0*/  @!P6 LOP3.LUT R5, R5, R4, RZ, 0x3c, !PT ;  /* 0x000000040505e212 */ /* 0x000fca00078e3cff */
[----:B------:R-:W2:Y:S01]  /*71400*/  @!P6 LDG.E.U8 R43, desc[UR40][R4.64] ;  /* 0x00000028042be981 */ /* 0x000ea2000c1e1100 */
[----:B------:R-:W-:-:S03]  /*71410*/  ISETP.GE.AND P1, PT, R31, R2, PT ;  /* 0x000000021f00720c */ /* 0x000fc60003f26270 */
        /* <DEDUP_REMOVED lines=9> */
[-C--:B------:R-:W-:Y:S02]  /*714b0*/  ISETP.GE.AND P1, PT, R45, R2.reuse, PT ;  /* 0x000000022d00720c */ /* 0x080fe40003f26270 */
[CC--:B------:R-:W-:Y:S02]  /*714c0*/  ISETP.GE.AND P2, PT, R31.reuse, R2.reuse, PT ;  /* 0x000000021f00720c */ /* 0x0c0fe40003f46270 */
[-C--:B------:R-:W-:Y:S02]  /*714d0*/  ISETP.GE.AND P4, PT, R31, R2.reuse, PT ;  /* 0x000000021f00720c */ /* 0x080fe40003f86270 */
[CC--:B------:R-:W-:Y:S02]  /*714e0*/  ISETP.GE.AND P3, PT, R30.reuse, R2.reuse, PT ;  /* 0x000000021e00720c */ /* 0x0c0fe40003f66270 */
[CC--:B------:R-:W-:Y:S02]  /*714f0*/  ISETP.GE.AND P5, PT, R30.reuse, R2.reuse, PT ;  /* 0x000000021e00720c */ /* 0x0c0fe40003fa6270 */
[----:B------:R-:W-:Y:S01]  /*71500*/  ISETP.GE.AND P6, PT, R30, R2, PT ;  /* 0x000000021e00720c */ /* 0x000fe20003fc6270 */
[----:B---3--:R0:W-:Y:S04]  /*71510*/  STL [R1+0x4b4], R0 ;  /* 0x0004b40001007387 */ /* 0x0081e80000100800 */
[----:B0-----:R-:W3:Y:S04]  /*71520*/  LDL.LU R0, [R1+0x5bb8] ;  /* 0x005bb80001007983 */ /* 0x001ee80000300800 */
[----:B------:R-:W2:Y:S04]  /*71530*/  LDL.LU R45, [R1+0x5bb4] ;  /* 0x005bb400012d7983 */ /* 0x000ea80000300800 */
[----:B------:R-:W2:Y:S04]  /*71540*/  LDL.LU R31, [R1+0x5bb0] ;  /* 0x005bb000011f7983 */ /* 0x000ea80000300800 */
[----:B------:R-:W2:Y:S04]  /*71550*/  LDL.LU R30, [R1+0x5bac] ;  /* 0x005bac00011e7983 */ /* 0x000ea80000300800 */
[----:B------:R-:W4:Y:S02]  /*71560*/  LDL R2, [R1+0x244c] ;  /* 0x00244c0001027983 */ /* 0x000f240000100800 */
[----:B----4-:R-:W-:-:S02]  /*71570*/  @!P0 LOP3.LUT R3, R3, R2, RZ, 0x3c, !PT ;  /* 0x0000000203038212 */ /* 0x010fc400078e3cff */
[----:B---3--:R-:W-:Y:S02]  /*71580*/  PRMT R0, RZ, 0x7610, R0 ;  /* 0x00007610ff007816 */ /* 0x008fe40000000000 */
[----:B------:R-:W-:-:S04]  /*71590*/  @!P0 LOP3.LUT R2, R3, R2, RZ, 0x3c, !PT ;  /* 0x0000000203028212 */ /* 0x000fc800078e3cff */
[----:B------:R-:W-:-:S05]  /*715a0*/  @!P0 LOP3.LUT R3, R3, R2, RZ, 0x3c, !PT ;  /* 0x0000000203038212 */ /* 0x000fca00078e3cff */
[----:B------:R-:W3:Y:S04]  /*715b0*/  @!P0 LDG.E.U8 R0, desc[UR40][R2.64] ;  /* 0x0000002802008981 */ /* 0x000ee8000c1e1100 */
        /* <DEDUP_REMOVED lines=8> */
[----:B------:R-:W2:Y:S04]  /*71640*/  @!P0 LDG.E.U8 R30, desc[UR40][R2.64] ;  /* 0x00000028021e8981 */ /* 0x000ea8000c1e1100 */
        /* <DEDUP_REMOVED lines=2267> */
[----:B------:R0:W2:Y:S04]  /*7a400*/  @!P1 LDG.E.U8 R30, desc[UR40][R2.64] ;  /* 0x00000028021e9981 */ /* 0x0000a8000c1e1100 */
[----:B------:R-:W0:Y:S04]  /*7a410*/  LDL R2, [R1+0x465c] ;  /* 0x00465c0001027983 */ /* 0x000e280000100800 */
[----:B------:R-:W0:Y:S01]  /*7a420*/  LDL R3, [R1+0x46b4] ;  /* 0x0046b40001037983 */ /* 0x000e220000100800 */
[----:B---3--:R-:W-:Y:S02]  /*7a430*/  PRMT R0, RZ, 0x7610, R0 ;  /* 0x00007610ff007816 */ /* 0x008fe40000000000 */
[----:B0-----:R-:W-:-:S04]  /*7a440*/  @!P0 LOP3.LUT R3, R3, R2, RZ, 0x3c, !PT ;  /* 0x0000000203038212 */ /* 0x001fc800078e3cff */
[----:B------:R-:W-:-:S04]  /*7a450*/  @!P0 LOP3.LUT R2, R3, R2, RZ, 0x3c, !PT ;  /* 0x0000000203028212 */ /* 0x000fc800078e3cff */
[----:B------:R-:W-:-:S05]  /*7a460*/  @!P0 LOP3.LUT R3, R3, R2, RZ, 0x3c, !PT ;  /* 0x0000000203038212 */ /* 0x000fca00078e3cff */
[----:B------:R-:W3:Y:S04]  /*7a470*/  @!P0 LDG.E.U8 R0, desc[UR40][R2.64] ;  /* 0x0000002802008981 */ /* 0x000ee8000c1e1100 */
[----:B--2---:R0:W-:Y:S04]  /*7a480*/  STL [R1+0xb4], R30 ;  /* 0x0000b41e01007387 */ /* 0x0041e80000100800 */
[----:B0-----:R-:W2:Y:S04]  /*7a490*/  LDL R30, [R1+0x46f0] ;  /* 0x0046f000011e7983 */ /* 0x001ea80000100800 */
[----:B---3--:R0:W-:Y:S04]  /*7a4a0*/  STL [R1+0xb0], R0 ;  /* 0x0000b00001007387 */ /* 0x0081e80000100800 */
[----:B0-----:R-:W3:Y:S04]  /*7a4b0*/  LDL.LU R0, [R1+0x57b4] ;  /* 0x0057b40001007983 */ /* 0x001ee80000300800 */
[----:B------:R-:W4:Y:S04]  /*7a4c0*/  LDL R2, [R1+0x4688] ;  /* 0x0046880001027983 */ /* 0x000f280000100800 */
[----:B------:R-:W4:Y:S01]  /*7a4d0*/  LDL R3, [R1+0x46b0] ;  /* 0x0046b00001037983 */ /* 0x000f220000100800 */
[----:B------:R-:W-:-:S02]  /*7a4e0*/  PRMT R31, RZ, 0x7610, R31 ;  /* 0x00007610ff1f7816 */ /* 0x000fc4000000001f */
[----:B----4-:R-:W-:-:S04]  /*7a4f0*/  @!P1 LOP3.LUT R3, R3, R2, RZ, 0x3c, !PT ;  /* 0x0000000203039212 */ /* 0x010fc800078e3cff */
[----:B------:R-:W-:-:S04]  /*7a500*/  @!P1 LOP3.LUT R2, R3, R2, RZ, 0x3c, !PT ;  /* 0x0000000203029212 */ /* 0x000fc800078e3cff */
[----:B------:R-:W-:-:S05]  /*7a510*/  @!P1 LOP3.LUT R3, R3, R2, RZ, 0x3c, !PT ;  /* 0x0000000203039212 */ /* 0x000fca00078e3cff */
[----:B------:R-:W4:Y:S04]  /*7a520*/  @!P1 LDG.E.U8 R31, desc[UR40][R2.64] ;  /* 0x00000028021f9981 */ /* 0x000f28000c1e1100 */
[----:B----4-:R0:W-:Y:S04]  /*7a530*/  STL [R1+0xac], R31 ;  /* 0x0000ac1f01007387 */ /* 0x0101e80000100800 */
[----:B0-----:R-:W4:Y:S04]  /*7a540*/  LDL.LU R31, [R1+0x57b0] ;  /* 0x0057b000011f7983 */ /* 0x001f280000300800 */
[----:B------:R-:W2:Y:S04]  /*7a550*/  LDL R2, [R1+0x467c] ;  /* 0x00467c0001027983 */ /* 0x000ea80000100800 */
[----:B------:R-:W2:Y:S01]  /*7a560*/  LDL R3, [R1+0x46d4] ;  /* 0x0046d40001037983 */ /* 0x000ea20000100800 */
[----:B---3--:R-:W-:-:S02]  /*7a570*/  PRMT R0, RZ, 0x7610, R0 ;  /* 0x00007610ff007816 */ /* 0x008fc40000000000 */
[----:B--2---:R-:W-:-:S04]  /*7a580*/  @!P0 LOP3.LUT R3, R3, R2, RZ, 0x3c, !PT ;  /* 0x0000000203038212 */ /* 0x004fc800078e3cff */
[----:B------:R-:W-:-:S04]  /*7a590*/  @!P0 LOP3.LUT R2, R3, R2, RZ, 0x3c, !PT ;  /* 0x0000000203028212 */ /* 0x000fc800078e3cff */
[----:B------:R-:W-:-:S05]  /*7a5a0*/  @!P0 LOP3.LUT R3, R3, R2, RZ, 0x3c, !PT ;  /* 0x0000000203038212 */ /* 0x000fca00078e3cff */
[----:B------:R-:W2:Y:S04]  /*7a5b0*/  @!P0 LDG.E.U8 R0, desc[UR40][R2.64] ;  /* 0x0000002802008981 */ /* 0x000ea8000c1e1100 */
[----:B--2---:R0:W-:Y:S04]  /*7a5c0*/  STL [R1+0xa8], R0 ;  /* 0x0000a80001007387 */ /* 0x0041e80000100800 */
[----:B0-----:R-:W2:Y:S04]  /*7a5d0*/  LDL.LU R0, [R1+0x57ac] ;  /* 0x0057ac0001007983 */ /* 0x001ea80000300800 */
[----:B------:R-:W3:Y:S04]  /*7a5e0*/  LDL R2, [R1+0x46a8] ;  /* 0x0046a80001027983 */ /* 0x000ee80000100800 */
[----:B------:R-:W3:Y:S01]  /*7a5f0*/  LDL R3, [R1+0x46d0] ;  /* 0x0046d00001037983 */ /* 0x000ee20000100800 */
[----:B----4-:R-:W-:-:S02]  /*7a600*/  PRMT R31, RZ, 0x7610, R31 ;  /* 0x00007610ff1f7816 */ /* 0x010fc4000000001f */
[----:B---3--:R-:W-:-:S04]  /*7a610*/  @!P1 LOP3.LUT R3, R3, R2, RZ, 0x3c, !PT ;  /* 0x0000000203039212 */ /* 0x008fc800078e3cff */
        /* <DEDUP_REMOVED lines=12> */
[----:B------:R-:W-:-:S03]  /*7a6e0*/  PRMT R26, RZ, 0x7610, R26 ;  /* 0x00007610ff1a7816 */ /* 0x000fc6000000001a */
[----:B--2---:R0:W-:Y:S04]  /*7a6f0*/  STL [R1+0xa0], R0 ;  /* 0x0000a00001007387 */ /* 0x0041e80000100800 */
[----:B0-----:R-:W2:Y:S04]  /*7a700*/  LDL.LU R0, [R1+0x57a4] ;  /* 0x0057a40001007983 */ /* 0x001ea80000300800 */
[----:B------:R-:W4:Y:S01]  /*7a710*/  LDL R3, [R1+0x46c8] ;  /* 0x0046c80001037983 */ /* 0x000f220000100800 */
[----:B------:R-:W-:Y:S01]  /*7a720*/  @!P1 IMAD.MOV.U32 R2, RZ, RZ, R30 ;  /* 0x000000ffff029224 */ /* 0x000fe200078e001e */
[----:B---3--:R-:W-:-:S02]  /*7a730*/  PRMT R31, RZ, 0x7610, R31 ;  /* 0x00007610ff1f7816 */ /* 0x008fc4000000001f */
[----:B------:R-:W3:Y:S04]  /*7a740*/  LDL R30, [R1+0x4728] ;  /* 0x00472800011e7983 */ /* 0x000ee80000100800 */
[----:B----4-:R0:W4:Y:S04]  /*7a750*/  @!P1 LDG.E.U8 R26, desc[UR40][R2.64] ;  /* 0x00000028021a9981 */ /* 0x010128000c1e1100 */
[----:B------:R-:W0:Y:S04]  /*7a760*/  LDL R2, [R1+0x46bc] ;  /* 0x0046bc0001027983 */ /* 0x000e280000100800 */
[----:B------:R-:W0:Y:S02]  /*7a770*/  LDL R3, [R1+0x4714] ;  /* 0x0047140001037983 */ /* 0x000e240000100800 */
        /* <DEDUP_REMOVED lines=10> */
[----:B------:R-:W-:-:S02]  /*7a820*/  PRMT R0, RZ, 0x7610, R0 ;  /* 0x00007610ff007816 */ /* 0x000fc40000000000 */
[----:B--2---:R-:W-:-:S04]  /*7a830*/  @!P1 LOP3.LUT R3, R3, R2, RZ, 0x3c, !PT ;  /* 0x0000000203039212 */ /* 0x004fc800078e3cff */
[----:B------:R-:W-:-:S04]  /*7a840*/  @!P1 LOP3.LUT R2, R3, R2, RZ, 0x3c, !PT ;  /* 0x0000000203029212 */ /* 0x000fc800078e3cff */
[----:B------:R-:W-:-:S05]  /*7a850*/  @!P1 LOP3.LUT R3, R3, R2, RZ, 0x3c, !PT ;  /* 0x0000000203039212 */ /* 0x000fca00078e3cff */
[----:B------:R-:W2:Y:S04]  /*7a860*/  @!P1 LDG.E.U8 R0, desc[UR40][R2.64] ;  /* 0x0000002802009981 */ /* 0x000ea8000c1e1100 */
        /* <DEDUP_REMOVED lines=25> */
[----:B------:R-:W-:Y:S02]  /*7aa00*/  @!P0 LOP3.LUT R3, R3, R2, RZ, 0x3c, !PT ;  /* 0x0000000203038212 */ /* 0x000fe400078e3cff */
[----:B------:R-:W-:-:S03]  /*7aa10*/  PRMT R0, RZ, 0x7610, R0 ;  /* 0x00007610ff007816 */ /* 0x000fc60000000000 */
[----:B------:R4:W2:Y:S02]  /*7aa20*/  @!P0 LDG.E.U8 R31, desc[UR40][R2.64] ;  /* 0x00000028021f8981 */ /* 0x0008a4000c1e1100 */
[----:B----4-:R-:W-:Y:S02]  /*7aa30*/  @!P1 IMAD.MOV.U32 R2, RZ, RZ, R26 ;  /* 0x000000ffff029224 */ /* 0x010fe400078e001a */
[----:B---3--:R-:W-:-:S05]  /*7aa40*/  @!P1 IMAD.MOV.U32 R3, RZ, RZ, R30 ;  /* 0x000000ffff039224 */ /* 0x008fca00078e001e */
[----:B------:R-:W3:Y:S04]  /*7aa50*/  @!P1 LDG.E.U8 R0, desc[UR40][R2.64] ;  /* 0x0000002802009981 */ /* 0x000ee8000c1e1100 */
[----:B--2---:R0:W-:Y:S04]  /*7aa60*/  STL [R1+0x88], R31 ;  /* 0x0000881f01007387 */ /* 0x0041e80000100800 */
[----:B0-----:R-:W2:Y:S04]  /*7aa70*/  LDL.LU R31, [R1+0x5790] ;  /* 0x00579000011f7983 */ /* 0x001ea80000300800 */
[----:B------:R-:W4:Y:S04]  /*7aa80*/  LDL R30, [R1+0x4768] ;  /* 0x00476800011e7983 */ /* 0x000f280000100800 */
[----:B------:R-:W4:Y:S04]  /*7aa90*/  LDL R26, [R1+0x47a0] ;  /* 0x0047a000011a7983 */ /* 0x000f280000100800 */
[----:B---3--:R0:W-:Y:S04]  /*7aaa0*/  STL [R1+0x84], R0 ;  /* 0x0000840001007387 */ /* 0x0081e80000100800 */
[----:B0-----:R-:W3:Y:S04]  /*7aab0*/  LDL.LU R0, [R1+0x578c] ;  /* 0x00578c0001007983 */ /* 0x001ee80000300800 */
[----:B------:R-:W3:Y:S04]  /*7aac0*/  LDL R2, [R1+0x471c] ;  /* 0x00471c0001027983 */ /* 0x000ee80000100800 */
[----:B------:R-:W3:Y:S01]  /*7aad0*/  LDL R3, [R1+0x4760] ;  /* 0x0047600001037983 */ /* 0x000ee20000100800 */
[----:B--2---:R-:W-:-:S02]  /*7aae0*/  PRMT R31, RZ, 0x7610, R31 ;  /* 0x00007610ff1f7816 */ /* 0x004fc4000000001f */
[----:B---3--:R-:W-:-:S04]  /*7aaf0*/  @!P0 LOP3.LUT R3, R3, R2, RZ, 0x3c, !PT ;  /* 0x0000000203038212 */ /* 0x008fc800078e3cff */
[----:B------:R-:W-:-:S04]  /*7ab00*/  @!P0 LOP3.LUT R2, R3, R2, RZ, 0x3c, !PT ;  /* 0x0000000203028212 */ /* 0x000fc800078e3cff */
[----:B------:R-:W-:-:S05]  /*7ab10*/  @!P0 LOP3.LUT R3, R3, R2, RZ, 0x3c, !PT ;  /* 0x0000000203038212 */ /* 0x000fca00078e3cff */
[----:B------:R-:W2:Y:S04]  /*7ab20*/  @!P0 LDG.E.U8 R31, desc[UR40][R2.64] ;  /* 0x00000028021f8981 */ /* 0x000ea8000c1e1100 */
        /* <DEDUP_REMOVED lines=8> */
[----:B------:R-:W3:Y:S04]  /*7abb0*/  @!P1 LDG.E.U8 R0, desc[UR40][R2.64] ;  /* 0x0000002802009981 */ /* 0x000ee8000c1e1100 */
[----:B---3--:R0:W-:Y:S04]  /*7abc0*/  STL [R1+0x7c], R0 ;  /* 0x00007c0001007387 */ /* 0x0081e80000100800 */
[----:B0-----:R-:W3:Y:S04]  /*7abd0*/  LDL.LU R0, [R1+0x5784] ;  /* 0x0057840001007983 */ /* 0x001ee80000300800 */
[----:B------:R-:W2:Y:S04]  /*7abe0*/  LDL R2, [R1+0x4748] ;  /* 0x0047480001027983 */ /* 0x000ea80000100800 */
[----:B------:R-:W2:Y:S01]  /*7abf0*/  LDL R3, [R1+0x4780] ;  /* 0x0047800001037983 */ /* 0x000ea20000100800 */
[----:B------:R-:W-:-:S02]  /*7ac00*/  PRMT R22, RZ, 0x7610, R22 ;  /* 0x00007610ff167816 */ /* 0x000fc40000000016 */
[----:B--2---:R-:W-:-:S04]  /*7ac10*/  @!P0 LOP3.LUT R3, R3, R2, RZ, 0x3c, !PT ;  /* 0x0000000203038212 */ /* 0x004fc800078e3cff */
[----:B------:R-:W-:-:S04]  /*7ac20*/  @!P0 LOP3.LUT R2, R3, R2, RZ, 0x3c, !PT ;  /* 0x0000000203028212 */ /* 0x000fc800078e3cff */
[----:B------:R-:W-:-:S05]  /*7ac30*/  @!P0 LOP3.LUT R3, R3, R2, RZ, 0x3c, !PT ;  /* 0x0000000203038212 */ /* 0x000fca00078e3cff */
[----:B------:R0:W2:Y:S04]  /*7ac40*/  @!P0 LDG.E.U8 R22, desc[UR40][R2.64] ;  /* 0x0000002802168981 */ /* 0x0000a8000c1e1100 */
[----:B------:R-:W0:Y:S04]  /*7ac50*/  LDL R2, [R1+0x475c] ;  /* 0x00475c0001027983 */ /* 0x000e280000100800 */
[----:B------:R-:W0:Y:S01]  /*7ac60*/  LDL R3, [R1+0x4798] ;  /* 0x0047980001037983 */ /* 0x000e220000100800 */
[----:B------:R-:W-:Y:S02]  /*7ac70*/  PRMT R31, RZ, 0x7610, R31 ;  /* 0x00007610ff1f7816 */ /* 0x000fe4000000001f */
[----:B------:R-:W-:-:S02]  /*7ac80*/  PRMT R45, RZ, 0x7610, R45 ;  /* 0x00007610ff2d7816 */ /* 0x000fc4000000002d */
[----:B0-----:R-:W-:-:S04]  /*7ac90*/  @!P1 LOP3.LUT R3, R3, R2, RZ, 0x3c, !PT ;  /* 0x0000000203039212 */ /* 0x001fc800078e3cff */
[----:B------:R-:W-:-:S04]  /*7aca0*/  @!P1 LOP3.LUT R2, R3, R2, RZ, 0x3c, !PT ;  /* 0x0000000203029212 */ /* 0x000fc800078e3cff */
[----:B------:R-:W-:-:S05]  /*7acb0*/  @!P1 LOP3.LUT R3, R3, R2, RZ, 0x3c, !PT ;  /* 0x0000000203039212 */ /* 0x000fca00078e3cff */
[----:B------:R4:W3:Y:S02]  /*7acc0*/  @!P1 LDG.E.U8 R31, desc[UR40][R2.64] ;  /* 0x00000028021f9981 */ /* 0x0008e4000c1e1100 */
[----:B----4-:R-:W-:Y:S02]  /*7acd0*/  @!P0 IMAD.MOV.U32 R2, RZ, RZ, R26 ;  /* 0x000000ffff028224 */ /* 0x010fe400078e001a */
[----:B------:R-:W-:-:S05]  /*7ace0*/  @!P0 IMAD.MOV.U32 R3, RZ, RZ, R30 ;  /* 0x000000ffff038224 */ /* 0x000fca00078e001e */
[----:B------:R-:W4:Y:S04]  /*7acf0*/  @!P0 LDG.E.U8 R45, desc[UR40][R2.64] ;  /* 0x00000028022d8981 */ /* 0x000f28000c1e1100 */
[----:B--2---:R0:W-:Y:S04]  /*7ad00*/  STL [R1+0x78], R22 ;  /* 0x0000781601007387 */ /* 0x0041e80000100800 */
[----:B0-----:R-:W2:Y:S04]  /*7ad10*/  LDL R22, [R1+0x47d8] ;  /* 0x0047d80001167983 */ /* 0x001ea80000100800 */
[----:B---3--:R0:W-:Y:S04]  /*7ad20*/  STL [R1+0x74], R31 ;  /* 0x0000741f01007387 */ /* 0x0081e80000100800 */
[----:B------:R-:W3:Y:S04]  /*7ad30*/  LDL R30, [R1+0x47bc] ;  /* 0x0047bc00011e7983 */ /* 0x000ee80000100800 */
[----:B------:R-:W2:Y:S04]  /*7ad40*/  LDL R26, [R1+0x47f8] ;  /* 0x0047f800011a7983 */ /* 0x000ea80000100800 */
[----:B0-----:R-:W2:Y:S04]  /*7ad50*/  LDL R31, [R1+0x47e0] ;  /* 0x0047e000011f7983 */ /* 0x001ea80000100800 */
[----:B----4-:R0:W-:Y:S04]  /*7ad60*/  STL [R1+0x70], R45 ;  /* 0x0000702d01007387 */ /* 0x0101e80000100800 */
[----:B0-----:R-:W4:Y:S04]  /*7ad70*/  LDL.LU R45, [R1+0x5780] ;  /* 0x00578000012d7983 */ /* 0x001f280000300800 */
        /* <DEDUP_REMOVED lines=11> */
[----:B----4-:R-:W-:-:S02]  /*7ae30*/  PRMT R45, RZ, 0x7610, R45 ;  /* 0x00007610ff2d7816 */ /* 0x010fc4000000002d */
[----:B--2---:R-:W-:-:S04]  /*7ae40*/  @!P0 LOP3.LUT R3, R3, R2, RZ, 0x3c, !PT ;  /* 0x0000000203038212 */ /* 0x004fc800078e3cff */
[----:B------:R-:W-:-:S04]  /*7ae50*/  @!P0 LOP3.LUT R2, R3, R2, RZ, 0x3c, !PT ;  /* 0x0000000203028212 */ /* 0x000fc800078e3cff */
[----:B------:R-:W-:-:S05]  /*7ae60*/  @!P0 LOP3.LUT R3, R3, R2, RZ, 0x3c, !PT ;  /* 0x0000000203038212 */ /* 0x000fca00078e3cff */
[----:B------:R-:W2:Y:S01]  /*7ae70*/  @!P0 LDG.E.U8 R45, desc[UR40][R2.64] ;  /* 0x00000028022d8981 */ /* 0x000ea2000c1e1100 */
[----:B------:R-:W-:-:S03]  /*7ae80*/  PRMT R0, RZ, 0x7610, R0 ;  /* 0x00007610ff007816 */ /* 0x000fc60000000000 */
[----:B--2---:R0:W-:Y:S04]  /*7ae90*/  STL [R1+0x68], R45 ;  /* 0x0000682d01007387 */ /* 0x0041e80000100800 */
[----:B0-----:R-:W2:Y:S04]  /*7aea0*/  LDL.LU R45, [R1+0x5778] ;  /* 0x00577800012d7983 */ /* 0x001ea80000300800 */
[----:B------:R-:W4:Y:S01]  /*7aeb0*/  LDL R3, [R1+0x479c] ;  /* 0x00479c0001037983 */ /* 0x000f220000100800 */
[----:B------:R-:W-:-:S03]  /*7aec0*/  @!P1 IMAD.MOV.U32 R2, RZ, RZ, R22 ;  /* 0x000000ffff029224 */ /* 0x000fc600078e0016 */
[----:B------:R-:W2:Y:S04]  /*7aed0*/  LDL R22, [R1+0x4818] ;  /* 0x0048180001167983 */ /* 0x000ea80000100800 */
[----:B----4-:R-:W4:Y:S01]  /*7aee0*/  @!P1 LDG.E.U8 R0, desc[UR40][R2.64] ;  /* 0x0000002802009981 */ /* 0x010f22000c1e1100 */
[----:B------:R-:W-:-:S03]  /*7aef0*/  PRMT R20, RZ, 0x7610, R20 ;  /* 0x00007610ff147816 */ /* 0x000fc60000000014 */
[----:B----4-:R0:W-:Y:S04]  /*7af00*/  STL [R1+0x64], R0 ;  /* 0x0000640001007387 */ /* 0x0101e80000100800 */
[----:B0-----:R-:W4:Y:S04]  /*7af10*/  LDL.LU R0, [R1+0x5774] ;  /* 0x0057740001007983 */ /* 0x001f280000300800 */
[----:B------:R-:W2:Y:S01]  /*7af20*/  LDL R3, [R1+0x47a8] ;  /* 0x0047a80001037983 */ /* 0x000ea20000100800 */
[----:B------:R-:W-:Y:S01]  /*7af30*/  @!P0 IMAD.MOV.U32 R2, RZ, RZ, R31 ;  /* 0x000000ffff028224 */ /* 0x000fe200078e001f */
[----:B------:R-:W-:-:S04]  /*7af40*/  PRMT R24, RZ, 0x7610, R24 ;  /* 0x00007610ff187816 */ /* 0x000fc80000000018 */
[----:B--2---:R0:W2:Y:S02]  /*7af50*/  @!P0 LDG.E.U8 R20, desc[UR40][R2.64] ;  /* 0x0000002802148981 */ /* 0x0040a4000c1e1100 */
[----:B0-----:R-:W-:Y:S02]  /*7af60*/  @!P1 IMAD.MOV.U32 R2, RZ, RZ, R26 ;  /* 0x000000ffff029224 */ /* 0x001fe400078e001a */
[----:B---3--:R-:W-:-:S05]  /*7af70*/  @!P1 IMAD.MOV.U32 R3, RZ, RZ, R30 ;  /* 0x000000ffff039224 */ /* 0x008fca00078e001e */
[----:B------:R0:W3:Y:S04]  /*7af80*/  @!P1 LDG.E.U8 R24, desc[UR40][R2.64] ;  /* 0x0000002802189981 */ /* 0x0000e8000c1e1100 */
[----:B--2---:R1:W-:Y:S04]  /*7af90*/  STL [R1+0x60], R20 ;  /* 0x0000601401007387 */ /* 0x0043e80000100800 */
[----:B------:R-:W0:Y:S04]  /*7afa0*/  LDL R2, [R1+0x47c8] ;  /* 0x0047c80001027983 */ /* 0x000e280000100800 */
[----:B------:R-:W0:Y:S01]  /*7afb0*/  LDL R3, [R1+0x4800] ;  /* 0x0048000001037983 */ /* 0x000e220000100800 */
[----:B----4-:R-:W-:-:S03]  /*7afc0*/  PRMT R0, RZ, 0x7610, R0 ;  /* 0x00007610ff007816 */ /* 0x010fc60000000000 */
[----:B------:R-:W2:Y:S04]  /*7afd0*/  LDL R31, [R1+0x47fc] ;  /* 0x0047fc00011f7983 */ /* 0x000ea80000100800 */
[----:B------:R-:W4:Y:S04]  /*7afe0*/  LDL R30, [R1+0x4838] ;  /* 0x00483800011e7983 */ /* 0x000f280000100800 */
[----:B------:R-:W2:Y:S04]  /*7aff0*/  LDL R26, [R1+0x4808] ;  /* 0x00480800011a7983 */ /* 0x000ea80000100800 */
[----:B-1----:R-:W2:Y:S01]  /*7b000*/  LDL R20, [R1+0x4820] ;  /* 0x0048200001147983 */ /* 0x002ea20000100800 */
[----:B0-----:R-:W-:-:S04]  /*7b010*/  @!P0 LOP3.LUT R3, R3, R2, RZ, 0x3c, !PT ;  /* 0x0000000203038212 */ /* 0x001fc800078e3cff */
[----:B------:R-:W-:-:S04]  /*7b020*/  @!P0 LOP3.LUT R2, R3, R2, RZ, 0x3c, !PT ;  /* 0x0000000203028212 */ /* 0x000fc800078e3cff */
[----:B------:R-:W-:-:S05]  /*7b030*/  @!P0 LOP3.LUT R3, R3, R2, RZ, 0x3c, !PT ;  /* 0x0000000203038212 */ /* 0x000fca00078e3cff */
[----:B------:R-:W2:Y:S04]  /*7b040*/  @!P0 LDG.E.U8 R0, desc[UR40][R2.64] ;  /* 0x0000002802008981 */ /* 0x000ea8000c1e1100 */
[----:B---3--:R0:W-:Y:S04]  /*7b050*/  STL [R1+0x5c], R24 ;  /* 0x00005c1801007387 */ /* 0x0081e80000100800 */
[----:B0-----:R-:W3:Y:S04]  /*7b060*/  LDL R24, [R1+0x4840] ;  /* 0x0048400001187983 */ /* 0x001ee80000100800 */
[----:B--2---:R0:W-:Y:S04]  /*7b070*/  STL [R1+0x58], R0 ;  /* 0x0000580001007387 */ /* 0x0041e80000100800 */
[----:B0-----:R-:W2:Y:S04]  /*7b080*/  LDL.LU R0, [R1+0x5770] ;  /* 0x0057700001007983 */ /* 0x001ea80000300800 */
[----:B------:R-:W2:Y:S01]  /*7b090*/  LDL R3, [R1+0x47dc] ;  /* 0x0047dc0001037983 */ /* 0x000ea20000100800 */
[----:B------:R-:W-:Y:S01]  /*7b0a0*/  PRMT R5, RZ, 0x7610, R5 ;  /* 0x00007610ff057816 */ /* 0x000fe20000000005 */
[----:B------:R-:W-:Y:S01]  /*7b0b0*/  @!P1 IMAD.MOV.U32 R2, RZ, RZ, R22 ;  /* 0x000000ffff029224 */ /* 0x000fe200078e0016 */
[----:B------:R-:W-:-:S02]  /*7b0c0*/  PRMT R7, RZ, 0x7610, R7 ;  /* 0x00007610ff077816 */ /* 0x000fc40000000007 */
[----:B------:R-:W-:Y:S02]  /*7b0d0*/  PRMT R27, RZ, 0x7610, R27 ;  /* 0x00007610ff1b7816 */ /* 0x000fe4000000001b */
[----:B------:R-:W-:Y:S01]  /*7b0e0*/  PRMT R8, RZ, 0x7610, R8 ;  /* 0x00007610ff087816 */ /* 0x000fe20000000008 */
[----:B------:R-:W3:Y:S04]  /*7b0f0*/  LDL R22, [R1+0x481c] ;  /* 0x00481c0001167983 */ /* 0x000ee80000100800 */
[----:B--2---:R0:W2:Y:S04]  /*7b100*/  @!P1 LDG.E.U8 R5, desc[UR40][R2.64] ;  /* 0x0000002802059981 */ /* 0x0040a8000c1e1100 */
[----:B------:R-:W2:Y:S01]  /*7b110*/  LDL R3, [R1+0x47e8] ;  /* 0x0047e80001037983 */ /* 0x000ea20000100800 */
[----:B0-----:R-:W-:-:S05]  /*7b120*/  @!P0 IMAD.MOV.U32 R2, RZ, RZ, R20 ;  /* 0x000000ffff028224 */ /* 0x001fca00078e0014 */
[----:B--2---:R4:W2:Y:S02]  /*7b130*/  @!P0 LDG.E.U8 R7, desc[UR40][R2.64] ;  /* 0x0000002802078981 */ /* 0x0048a4000c1e1100 */
[----:B----4-:R-:W-:Y:S02]  /*7b140*/  @!P1 IMAD.MOV.U32 R2, RZ, RZ, R30 ;  /* 0x000000ffff029224 */ /* 0x010fe400078e001e */
[----:B------:R-:W-:-:S05]  /*7b150*/  @!P1 IMAD.MOV.U32 R3, RZ, RZ, R31 ;  /* 0x000000ffff039224 */ /* 0x000fca00078e001f */
[----:B------:R3:W4:Y:S02]  /*7b160*/  @!P1 LDG.E.U8 R27, desc[UR40][R2.64] ;  /* 0x00000028021b9981 */ /* 0x000724000c1e1100 */
[----:B---3--:R-:W-:Y:S02]  /*7b170*/  @!P0 IMAD.MOV.U32 R2, RZ, RZ, R24 ;  /* 0x000000ffff028224 */ /* 0x008fe400078e0018 */
[----:B------:R-:W-:-:S05]  /*7b180*/  @!P0 IMAD.MOV.U32 R3, RZ, RZ, R26 ;  /* 0x000000ffff038224 */ /* 0x000fca00078e001a */
[----:B------:R-:W3:Y:S04]  /*7b190*/  @!P0 LDG.E.U8 R8, desc[UR40][R2.64] ;  /* 0x0000002802088981 */ /* 0x000ee8000c1e1100 */
[----:B------:R0:W-:Y:S04]  /*7b1a0*/  STL [R1+0x54], R5 ;  /* 0x0000540501007387 */ /* 0x0001e80000100800 */
[----:B------:R-:W3:Y:S04]  /*7b1b0*/  LDL R20, [R1+0x4828] ;  /* 0x0048280001147983 */ /* 0x000ee80000100800 */
[----:B0-----:R-:W3:Y:S04]  /*7b1c0*/  LDL R5, [R1+0x4858] ;  /* 0x0048580001057983 */ /* 0x001ee80000100800 */
[----:B--2---:R0:W-:Y:S04]  /*7b1d0*/  STL [R1+0x50], R7 ;  /* 0x0000500701007387 */ /* 0x0041e80000100800 */
[----:B0-----:R-:W2:Y:S04]  /*7b1e0*/  LDL R7, [R1+0x4860] ;  /* 0x0048600001077983 */ /* 0x001ea80000100800 */
[----:B----4-:R0:W-:Y:S04]  /*7b1f0*/  STL [R1+0x4c], R27 ;  /* 0x00004c1b01007387 */ /* 0x0101e80000100800 */
[----:B------:R-:W4:Y:S04]  /*7b200*/  LDL R26, [R1+0x4878] ;  /* 0x00487800011a7983 */ /* 0x000f280000100800 */
[----:B------:R-:W4:Y:S04]  /*7b210*/  LDL R24, [R1+0x4848] ;  /* 0x0048480001187983 */ /* 0x000f280000100800 */
[----:B0-----:R-:W4:Y:S04]  /*7b220*/  LDL R27, [R1+0x483c] ;  /* 0x00483c00011b7983 */ /* 0x001f280000100800 */
[----:B---3--:R0:W-:Y:S04]  /*7b230*/  STL [R1+0x48], R8 ;  /* 0x0000480801007387 */ /* 0x0081e80000100800 */
[----:B0-----:R-:W3:Y:S01]  /*7b240*/  LDL R8, [R1+0x4880] ;  /* 0x0048800001087983 */ /* 0x001ee20000100800 */
[----:B------:R-:W-:Y:S01]  /*7b250*/  PRMT R4, RZ, 0x7610, R4 ;  /* 0x00007610ff047816 */ /* 0x000fe20000000004 */
[----:B------:R-:W-:-:S02]  /*7b260*/  @!P1 IMAD.MOV.U32 R2, RZ, RZ, R5 ;  /* 0x000000ffff029224 */ /* 0x000fc400078e0005 */
[----:B------:R-:W-:Y:S01]  /*7b270*/  @!P1 IMAD.MOV.U32 R3, RZ, RZ, R22 ;  /* 0x000000ffff039224 */ /* 0x000fe200078e0016 */
[----:B------:R-:W-:Y:S02]  /*7b280*/  PRMT R6, RZ, 0x7610, R6 ;  /* 0x00007610ff067816 */ /* 0x000fe40000000006 */
[----:B------:R-:W-:Y:S02]  /*7b290*/  PRMT R25, RZ, 0x7610, R25 ;  /* 0x00007610ff197816 */ /* 0x000fe40000000019 */
[----:B------:R-:W-:Y:S01]  /*7b2a0*/  PRMT R9, RZ, 0x7610, R9 ;  /* 0x00007610ff097816 */ /* 0x000fe20000000009 */
[----:B------:R-:W3:Y:S04]  /*7b2b0*/  LDL R5, [R1+0x485c] ;  /* 0x00485c0001057983 */ /* 0x000ee80000100800 */
[----:B------:R0:W3:Y:S02]  /*7b2c0*/  @!P1 LDG.E.U8 R4, desc[UR40][R2.64] ;  /* 0x0000002802049981 */ /* 0x0000e4000c1e1100 */
[----:B0-----:R-:W-:-:S02]  /*7b2d0*/  @!P0 IMAD.MOV.U32 R3, RZ, RZ, R20 ;  /* 0x000000ffff038224 */ /* 0x001fc400078e0014 */
[----:B--2---:R-:W-:-:S05]  /*7b2e0*/  @!P0 IMAD.MOV.U32 R2, RZ, RZ, R7 ;  /* 0x000000ffff028224 */ /* 0x004fca00078e0007 */
[----:B------:R4:W2:Y:S02]  /*7b2f0*/  @!P0 LDG.E.U8 R6, desc[UR40][R2.64] ;  /* 0x0000002802068981 */ /* 0x0008a4000c1e1100 */
[----:B----4-:R-:W-:Y:S02]  /*7b300*/  @!P1 IMAD.MOV.U32 R2, RZ, RZ, R26 ;  /* 0x000000ffff029224 */ /* 0x010fe400078e001a */
[----:B------:R-:W-:-:S05]  /*7b310*/  @!P1 IMAD.MOV.U32 R3, RZ, RZ, R27 ;  /* 0x000000ffff039224 */ /* 0x000fca00078e001b */
[----:B------:R0:W4:Y:S02]  /*7b320*/  @!P1 LDG.E.U8 R25, desc[UR40][R2.64] ;  /* 0x0000002802199981 */ /* 0x000124000c1e1100 */
[----:B0-----:R-:W-:Y:S02]  /*7b330*/  @!P0 IMAD.MOV.U32 R3, RZ, RZ, R24 ;  /* 0x000000ffff038224 */ /* 0x001fe400078e0018 */
[----:B---3--:R-:W-:-:S05]  /*7b340*/  @!P0 IMAD.MOV.U32 R2, RZ, RZ, R8 ;  /* 0x000000ffff028224 */ /* 0x008fca00078e0008 */
[----:B------:R-:W3:Y:S04]  /*7b350*/  @!P0 LDG.E.U8 R9, desc[UR40][R2.64] ;  /* 0x0000002802098981 */ /* 0x000ee8000c1e1100 */
[----:B------:R0:W-:Y:S04]  /*7b360*/  STL [R1+0x44], R4 ;  /* 0x0000440401007387 */ /* 0x0001e80000100800 */
[----:B------:R-:W4:Y:S04]  /*7b370*/  LDL R22, [R1+0x4868] ;  /* 0x0048680001167983 */ /* 0x000f280000100800 */
[----:B------:R-:W4:Y:S04]  /*7b380*/  LDL R20, [R1+0x48a0] ;  /* 0x0048a00001147983 */ /* 0x000f280000100800 */
[----:B------:R-:W4:Y:S04]  /*7b390*/  LDL R7, [R1+0x487c] ;  /* 0x00487c0001077983 */ /* 0x000f280000100800 */
[----:B0-----:R-:W4:Y:S04]  /*7b3a0*/  LDL R4, [R1+0x4898] ;  /* 0x0048980001047983 */ /* 0x001f280000100800 */
[----:B--2---:R0:W-:Y:S04]  /*7b3b0*/  STL [R1+0x40], R6 ;  /* 0x0000400601007387 */ /* 0x0041e80000100800 */
[----:B------:R-:W2:Y:S04]  /*7b3c0*/  LDL R8, [R1+0x48c0] ;  /* 0x0048c00001087983 */ /* 0x000ea80000100800 */
[----:B0-----:R-:W2:Y:S04]  /*7b3d0*/  LDL R6, [R1+0x48b8] ;  /* 0x0048b80001067983 */ /* 0x001ea80000100800 */
[----:B---3--:R0:W-:Y:S04]  /*7b3e0*/  STL [R1+0x38], R9 ;  /* 0x0000380901007387 */ /* 0x0081e80000100800 */
[----:B0-----:R-:W3:Y:S01]  /*7b3f0*/  LDL R9, [R1+0x4888] ;  /* 0x0048880001097983 */ /* 0x001ee20000100800 */
[----:B------:R-:W-:Y:S01]  /*7b400*/  PRMT R23, RZ, 0x7610, R23 ;  /* 0x00007610ff177816 */ /* 0x000fe20000000017 */
[----:B----4-:R-:W-:-:S02]  /*7b410*/  @!P1 IMAD.MOV.U32 R2, RZ, RZ, R4 ;  /* 0x000000ffff029224 */ /* 0x010fc400078e0004 */
[----:B------:R-:W-:Y:S01]  /*7b420*/  @!P1 IMAD.MOV.U32 R3, RZ, RZ, R5 ;  /* 0x000000ffff039224 */ /* 0x000fe200078e0005 */
[----:B------:R-:W-:Y:S02]  /*7b430*/  PRMT R19, RZ, 0x7610, R19 ;  /* 0x00007610ff137816 */ /* 0x000fe40000000013 */
[----:B------:R-:W-:Y:S02]  /*7b440*/  PRMT R15, RZ, 0x7610, R15 ;  /* 0x00007610ff0f7816 */ /* 0x000fe4000000000f */
[----:B------:R-:W-:Y:S01]  /*7b450*/  PRMT R13, RZ, 0x7610, R13 ;  /* 0x00007610ff0d7816 */ /* 0x000fe2000000000d */
[----:B------:R-:W4:Y:S04]  /*7b460*/  LDL R5, [R1+0x489c] ;  /* 0x00489c0001057983 */ /* 0x000f280000100800 */
[----:B------:R0:W4:Y:S04]  /*7b470*/  @!P1 LDG.E.U8 R23, desc[UR40][R2.64] ;  /* 0x0000002802179981 */ /* 0x000128000c1e1100 */
[----:B------:R-:W4:Y:S01]  /*7b480*/  LDL R4, [R1+0x48d8] ;  /* 0x0048d80001047983 */ /* 0x000f220000100800 */
[----:B0-----:R-:W-:-:S02]  /*7b490*/  @!P0 IMAD.MOV.U32 R2, RZ, RZ, R20 ;  /* 0x000000ffff028224 */ /* 0x001fc400078e0014 */
[----:B------:R-:W-:Y:S01]  /*7b4a0*/  @!P0 IMAD.MOV.U32 R3, RZ, RZ, R22 ;  /* 0x000000ffff038224 */ /* 0x000fe200078e0016 */
[----:B------:R-:W4:Y:S04]  /*7b4b0*/  LDL R20, [R1+0x48a8] ;  /* 0x0048a80001147983 */ /* 0x000f280000100800 */
[----:B------:R0:W4:Y:S02]  /*7b4c0*/  @!P0 LDG.E.U8 R19, desc[UR40][R2.64] ;  /* 0x0000002802138981 */ /* 0x000124000c1e1100 */
[----:B0-----:R-:W-:Y:S02]  /*7b4d0*/  @!P1 IMAD.MOV.U32 R3, RZ, RZ, R7 ;  /* 0x000000ffff039224 */ /* 0x001fe400078e0007 */
[----:B--2---:R-:W-:-:S05]  /*7b4e0*/  @!P1 IMAD.MOV.U32 R2, RZ, RZ, R6 ;  /* 0x000000ffff029224 */ /* 0x004fca00078e0006 */
[----:B------:R0:W2:Y:S02]  /*7b4f0*/  @!P1 LDG.E.U8 R15, desc[UR40][R2.64] ;  /* 0x00000028020f9981 */ /* 0x0000a4000c1e1100 */
[----:B0-----:R-:W-:Y:S02]  /*7b500*/  @!P0 IMAD.MOV.U32 R2, RZ, RZ, R8 ;  /* 0x000000ffff028224 */ /* 0x001fe400078e0008 */
[----:B---3--:R-:W-:-:S05]  /*7b510*/  @!P0 IMAD.MOV.U32 R3, RZ, RZ, R9 ;  /* 0x000000ffff038224 */ /* 0x008fca00078e0009 */
[----:B------:R-:W3:Y:S04]  /*7b520*/  @!P0 LDG.E.U8 R13, desc[UR40][R2.64] ;  /* 0x00000028020d8981 */ /* 0x000ee8000c1e1100 */
[----:B----4-:R0:W-:Y:S04]  /*7b530*/  STL [R1+0x30], R19 ;  /* 0x0000301301007387 */ /* 0x0101e80000100800 */
[----:B------:R-:W4:Y:S04]  /*7b540*/  LDL R7, [R1+0x48bc] ;  /* 0x0048bc0001077983 */ /* 0x000f280000100800 */
[----:B------:R-:W4:Y:S04]  /*7b550*/  LDL R6, [R1+0x48f8] ;  /* 0x0048f80001067983 */ /* 0x000f280000100800 */
[----:B------:R-:W4:Y:S04]  /*7b560*/  LDL R9, [R1+0x48c8] ;  /* 0x0048c80001097983 */ /* 0x000f280000100800 */
[----:B------:R-:W4:Y:S04]  /*7b570*/  LDL R8, [R1+0x4900] ;  /* 0x0049000001087983 */ /* 0x000f280000100800 */
[----:B0-----:R-:W4:Y:S04]  /*7b580*/  LDL R19, [R1+0x48e0] ;  /* 0x0048e00001137983 */ /* 0x001f280000100800 */
[----:B--2---:R0:W-:Y:S04]  /*7b590*/  STL [R1+0x2c], R15 ;  /* 0x00002c0f01007387 */ /* 0x0041e80000100800 */
[----:B0-----:R-:W2:Y:S04]  /*7b5a0*/  LDL R15, [R1+0x48dc] ;  /* 0x0048dc00010f7983 */ /* 0x001ea80000100800 */
[----:B------:R-:W-:Y:S04]  /*7b5b0*/  STL [R1+0x3c], R25 ;  /* 0x00003c1901007387 */ /* 0x000fe80000100800 */
        /* <DEDUP_REMOVED lines=9> */
[----:B------:R0:W3:Y:S04]  /*7b650*/  @!P1 LDG.E.U8 R21, desc[UR40][R2.64] ;  /* 0x0000002802159981 */ /* 0x0000e8000c1e1100 */
[----:B------:R-:W3:Y:S01]  /*7b660*/  LDL R4, [R1+0x4920] ;  /* 0x0049200001047983 */ /* 0x000ee20000100800 */
[----:B0-----:R-:W-:-:S02]  /*7b670*/  @!P0 IMAD.MOV.U32 R3, RZ, RZ, R20 ;  /* 0x000000ffff038224 */ /* 0x001fc400078e0014 */
[----:B----4-:R-:W-:-:S05]  /*7b680*/  @!P0 IMAD.MOV.U32 R2, RZ, RZ, R19 ;  /* 0x000000ffff028224 */ /* 0x010fca00078e0013 */
[----:B------:R0:W4:Y:S02]  /*7b690*/  @!P0 LDG.E.U8 R18, desc[UR40][R2.64] ;  /* 0x0000002802128981 */ /* 0x000124000c1e1100 */
[----:B0-----:R-:W-:Y:S02]  /*7b6a0*/  @!P1 IMAD.MOV.U32 R2, RZ, RZ, R6 ;  /* 0x000000ffff029224 */ /* 0x001fe400078e0006 */
[----:B------:R-:W-:Y:S01]  /*7b6b0*/  @!P1 IMAD.MOV.U32 R3, RZ, RZ, R7 ;  /* 0x000000ffff039224 */ /* 0x000fe200078e0007 */
[----:B------:R-:W-:Y:S01]  /*7b6c0*/  PRMT R12, RZ, 0x7610, R12 ;  /* 0x00007610ff0c7816 */ /* 0x000fe2000000000c */
[----:B------:R-:W4:Y:S04]  /*7b6d0*/  LDL R7, [R1+0x48fc] ;  /* 0x0048fc0001077983 */ /* 0x000f280000100800 */
[----:B------:R0:W4:Y:S02]  /*7b6e0*/  @!P1 LDG.E.U8 R17, desc[UR40][R2.64] ;  /* 0x0000002802119981 */ /* 0x000124000c1e1100 */
[----:B0-----:R-:W-:-:S02]  /*7b6f0*/  @!P0 IMAD.MOV.U32 R2, RZ, RZ, R8 ;  /* 0x000000ffff028224 */ /* 0x001fc400078e0008 */
[----:B------:R-:W-:-:S05]  /*7b700*/  @!P0 IMAD.MOV.U32 R3, RZ, RZ, R9 ;  /* 0x000000ffff038224 */ /* 0x000fca00078e0009 */
[----:B------:R2:W4:Y:S04]  /*7b710*/  @!P0 LDG.E.U8 R16, desc[UR40][R2.64] ;  /* 0x0000002802108981 */ /* 0x000528000c1e1100 */
[----:B------:R-:W-:Y:S04]  /*7b720*/  STL [R1+0x34], R23 ;  /* 0x0000341701007387 */ /* 0x000fe80000100800 */
[----:B------:R-:W4:Y:S04]  /*7b730*/  LDL R6, [R1+0x4938] ;  /* 0x0049380001067983 */ /* 0x000f280000100800 */
[----:B------:R-:W4:Y:S04]  /*7b740*/  LDL R9, [R1+0x4908] ;  /* 0x0049080001097983 */ /* 0x000f280000100800 */
[----:B------:R-:W4:Y:S01]  /*7b750*/  LDL R8, [R1+0x4940] ;  /* 0x0049400001087983 */ /* 0x000f220000100800 */
[----:B--2---:R-:W-:-:S02]  /*7b760*/  @!P1 IMAD.MOV.U32 R3, RZ, RZ, R15 ;  /* 0x000000ffff039224 */ /* 0x004fc400078e000f */
[----:B---3--:R-:W-:Y:S02]  /*7b770*/  @!P1 IMAD.MOV.U32 R2, RZ, RZ, R13 ;  /* 0x000000ffff029224 */ /* 0x008fe400078e000d */
[----:B------:R-:W2:Y:S04]  /*7b780*/  LDL R13, [R1+0x4928] ;  /* 0x00492800010d7983 */ /* 0x000ea80000100800 */
[----:B------:R0:W3:Y:S02]  /*7b790*/  @!P1 LDG.E.U8 R12, desc[UR40][R2.64] ;  /* 0x00000028020c9981 */ /* 0x0000e4000c1e1100 */
[----:B0-----:R-:W-:Y:S02]  /*7b7a0*/  @!P0 IMAD.MOV.U32 R2, RZ, RZ, R4 ;  /* 0x000000ffff028224 */ /* 0x001fe400078e0004 */
[----:B------:R-:W-:Y:S01]  /*7b7b0*/  @!P0 IMAD.MOV.U32 R3, RZ, RZ, R5 ;  /* 0x000000ffff038224 */ /* 0x000fe200078e0005 */
[----:B------:R-:W2:Y:S04]  /*7b7c0*/  LDL R4, [R1+0x4958] ;  /* 0x0049580001047983 */ /* 0x000ea80000100800 */
[----:B------:R-:W2:Y:S01]  /*7b7d0*/  LDL R5, [R1+0x491c] ;  /* 0x00491c0001057983 */ /* 0x000ea20000100800 */
[----:B------:R-:W-:-:S02]  /*7b7e0*/  PRMT R11, RZ, 0x7610, R11 ;  /* 0x00007610ff0b7816 */ /* 0x000fc4000000000b */
[----:B------:R-:W-:-:S04]  /*7b7f0*/  PRMT R10, RZ, 0x7610, R10 ;  /* 0x00007610ff0a7816 */ /* 0x000fc8000000000a */
[----:B------:R4:W2:Y:S02]  /*7b800*/  @!P0 LDG.E.U8 R11, desc[UR40][R2.64] ;  /* 0x00000028020b8981 */ /* 0x0008a4000c1e1100 */
[----:B----4-:R-:W-:Y:S02]  /*7b810*/  @!P1 IMAD.MOV.U32 R3, RZ, RZ, R7 ;  /* 0x000000ffff039224 */ /* 0x010fe400078e0007 */
[----:B------:R-:W-:-:S05]  /*7b820*/  @!P1 IMAD.MOV.U32 R2, RZ, RZ, R6 ;  /* 0x000000ffff029224 */ /* 0x000fca00078e0006 */
[----:B------:R0:W4:Y:S04]  /*7b830*/  @!P1 LDG.E.U8 R10, desc[UR40][R2.64] ;  /* 0x00000028020a9981 */ /* 0x000128000c1e1100 */
[----:B---3--:R1:W-:Y:S01]  /*7b840*/  STL [R1+0xc], R12 ;  /* 0x00000c0c01007387 */ /* 0x0083e20000100800 */
[----:B------:R-:W-:Y:S01]  /*7b850*/  PRMT R14, RZ, 0x7610, R14 ;  /* 0x00007610ff0e7816 */ /* 0x000fe2000000000e */
[----:B0-----:R-:W-:Y:S02]  /*7b860*/  @!P0 IMAD.MOV.U32 R2, RZ, RZ, R8 ;  /* 0x000000ffff028224 */ /* 0x001fe400078e0008 */
[----:B------:R-:W-:Y:S01]  /*7b870*/  @!P0 IMAD.MOV.U32 R3, RZ, RZ, R9 ;  /* 0x000000ffff038224 */ /* 0x000fe200078e0009 */
[----:B------:R-:W-:Y:S02]  /*7b880*/  PRMT R61, RZ, 0x7610, R61 ;  /* 0x00007610ff3d7816 */ /* 0x000fe4000000003d */
[----:B------:R-:W-:Y:S01]  /*7b890*/  PRMT R60, RZ, 0x7610, R60 ;  /* 0x00007610ff3c7816 */ /* 0x000fe2000000003c */
[----:B------:R-:W3:Y:S04]  /*7b8a0*/  LDL R7, [R1+0x493c] ;  /* 0x00493c0001077983 */ /* 0x000ee80000100800 */
[----:B------:R2:W3:Y:S04]  /*7b8b0*/  @!P0 LDG.E.U8 R14, desc[UR40][R2.64] ;  /* 0x00000028020e8981 */ /* 0x0004e8000c1e1100 */
[----:B-1----:R-:W3:Y:S04]  /*7b8c0*/  LDL R12, [R1+0x4960] ;  /* 0x00496000010c7983 */ /* 0x002ee80000100800 */
[----:B------:R-:W3:Y:S01]  /*7b8d0*/  LDL R6, [R1+0x4978] ;  /* 0x0049780001067983 */ /* 0x000ee20000100800 */
[----:B--2---:R-:W-:-:S02]  /*7b8e0*/  @!P1 IMAD.MOV.U32 R2, RZ, RZ, R4 ;  /* 0x000000ffff029224 */ /* 0x004fc400078e0004 */
[----:B------:R-:W-:-:S05]  /*7b8f0*/  @!P1 IMAD.MOV.U32 R3, RZ, RZ, R5 ;  /* 0x000000ffff039224 */ /* 0x000fca00078e0005 */
[----:B------:R0:W2:Y:S02]  /*7b900*/  @!P1 LDG.E.U8 R61, desc[UR40][R2.64] ;  /* 0x00000028023d9981 */ /* 0x0000a4000c1e1100 */
[----:B0-----:R-:W-:Y:S02]  /*7b910*/  @!P0 IMAD.MOV.U32 R3, RZ, RZ, R13 ;  /* 0x000000ffff038224 */ /* 0x001fe400078e000d */
[----:B------:R-:W-:Y:S04]  /*7b920*/  STL [R1+0x1c], R21 ;  /* 0x00001c1501007387 */ /* 0x000fe80000100800 */
[----:B------:R0:W-:Y:S04]  /*7b930*/  STL [R1+0x8], R11 ;  /* 0x0000080b01007387 */ /* 0x0001e80000100800 */
[----:B0-----:R-:W2:Y:S04]  /*7b940*/  LDL R11, [R1+0x4948] ;  /* 0x00494800010b7983 */ /* 0x001ea80000100800 */
[----:B----4-:R0:W-:Y:S04]  /*7b950*/  STL [R1+0x4], R10 ;  /* 0x0000040a01007387 */ /* 0x0101e80000100800 */
[----:B------:R-:W-:Y:S04]  /*7b960*/  STL [R1+0x18], R18 ;  /* 0x0000181201007387 */ /* 0x000fe80000100800 */
[----:B------:R-:W4:Y:S04]  /*7b970*/  LDL R9, [R1+0x495c] ;  /* 0x00495c0001097983 */ /* 0x000f280000100800 */
[----:B------:R-:W4:Y:S04]  /*7b980*/  LDL R8, [R1+0x4998] ;  /* 0x0049980001087983 */ /* 0x000f280000100800 */
[----:B0-----:R-:W4:Y:S01]  /*7b990*/  LDL R10, [R1+0x4980] ;  /* 0x00498000010a7983 */ /* 0x001f220000100800 */
[----:B---3--:R-:W-:-:S05]  /*7b9a0*/  @!P0 IMAD.MOV.U32 R2, RZ, RZ, R12 ;  /* 0x000000ffff028224 */ /* 0x008fca00078e000c */
[----:B------:R0:W3:Y:S04]  /*7b9b0*/  @!P0 LDG.E.U8 R60, desc[UR40][R2.64] ;  /* 0x00000028023c8981 */ /* 0x0000e8000c1e1100 */
[----:B------:R-:W-:Y:S04]  /*7b9c0*/  STL [R1+0x14], R17 ;  /* 0x0000141101007387 */ /* 0x000fe80000100800 */
[----:B------:R-:W3:Y:S04]  /*7b9d0*/  LDL R5, [R1+0x4968] ;  /* 0x0049680001057983 */ /* 0x000ee80000100800 */
[----:B------:R-:W3:Y:S04]  /*7b9e0*/  LDL R4, [R1+0x49a0] ;  /* 0x0049a00001047983 */ /* 0x000ee80000100800 */
[----:B--2---:R-:W-:Y:S04]  /*7b9f0*/  STL [R1+0x5750], R61 ;  /* 0x0057503d01007387 */ /* 0x004fe80000100800 */
[----:B------:R-:W-:Y:S04]  /*7ba00*/  STL [R1+0x10], R16 ;  /* 0x0000101001007387 */ /* 0x000fe80000100800 */
[----:B------:R-:W2:Y:S04]  /*7ba10*/  LDL R15, [R1+0x497c] ;  /* 0x00497c00010f7983 */ /* 0x000ea80000100800 */
[----:B------:R1:W-:Y:S01]  /*7ba20*/  STL [R1], R14 ;  /* 0x0000000e01007387 */ /* 0x0003e20000100800 */
[----:B------:R-:W-:Y:S01]  /*7ba30*/  PRMT R59, RZ, 0x7610, R59 ;  /* 0x00007610ff3b7816 */ /* 0x000fe2000000003b */
[----:B0-----:R-:W-:-:S02]  /*7ba40*/  @!P1 IMAD.MOV.U32 R2, RZ, RZ, R6 ;  /* 0x000000ffff029224 */ /* 0x001fc400078e0006 */
[----:B------:R-:W-:-:S05]  /*7ba50*/  @!P1 IMAD.MOV.U32 R3, RZ, RZ, R7 ;  /* 0x000000ffff039224 */ /* 0x000fca00078e0007 */
[----:B------:R0:W2:Y:S04]  /*7ba60*/  @!P1 LDG.E.U8 R59, desc[UR40][R2.64] ;  /* 0x00000028023b9981 */ /* 0x0000a8000c1e1100 */
[----:B-1----:R-:W2:Y:S01]  /*7ba70*/  LDL R14, [R1+0x49b8] ;  /* 0x0049b800010e7983 */ /* 0x002ea20000100800 */
[----:B------:R-:W-:Y:S01]  /*7ba80*/  PRMT R58, RZ, 0x7610, R58 ;  /* 0x00007610ff3a7816 */ /* 0x000fe2000000003a */
[----:B0-----:R-:W-:Y:S02]  /*7ba90*/  @!P0 IMAD.MOV.U32 R3, RZ, RZ, R11 ;  /* 0x000000ffff038224 */ /* 0x001fe400078e000b */
[----:B----4-:R-:W-:-:S05]  /*7baa0*/  @!P0 IMAD.MOV.U32 R2, RZ, RZ, R10 ;  /* 0x000000ffff028224 */ /* 0x010fca00078e000a */
[----:B------:R0:W4:Y:S04]  /*7bab0*/  @!P0 LDG.E.U8 R58, desc[UR40][R2.64] ;  /* 0x00000028023a8981 */ /* 0x000128000c1e1100 */
[----:B---3--:R-:W-:Y:S04]  /*7bac0*/  STL [R1+0x5754], R60 ;  /* 0x0057543c01007387 */ /* 0x008fe80000100800 */
[----:B------:R-:W3:Y:S04]  /*7bad0*/  LDL R7, [R1+0x4988] ;  /* 0x0049880001077983 */ /* 0x000ee80000100800 */
[----:B------:R-:W3:Y:S01]  /*7bae0*/  LDL R6, [R1+0x49c0] ;  /* 0x0049c00001067983 */ /* 0x000ee20000100800 */
[----:B------:R-:W-:Y:S01]  /*7baf0*/  PRMT R57, RZ, 0x7610, R57 ;  /* 0x00007610ff397816 */ /* 0x000fe20000000039 */
[----:B0-----:R-:W-:-:S02]  /*7bb00*/  @!P1 IMAD.MOV.U32 R2, RZ, RZ, R8 ;  /* 0x000000ffff029224 */ /* 0x001fc400078e0008 */
[----:B------:R-:W-:-:S05]  /*7bb10*/  @!P1 IMAD.MOV.U32 R3, RZ, RZ, R9 ;  /* 0x000000ffff039224 */ /* 0x000fca00078e0009 */
[----:B------:R0:W3:Y:S01]  /*7bb20*/  @!P1 LDG.E.U8 R57, desc[UR40][R2.64] ;  /* 0x0000002802399981 */ /* 0x0000e2000c1e1100 */
[----:B------:R-:W-:Y:S02]  /*7bb30*/  PRMT R53, RZ, 0x7610, R53 ;  /* 0x00007610ff357816 */ /* 0x000fe40000000035 */
[----:B------:R-:W-:Y:S01]  /*7bb40*/  PRMT R51, RZ, 0x7610, R51 ;  /* 0x00007610ff337816 */ /* 0x000fe20000000033 */
[----:B0-----:R-:W-:Y:S02]  /*7bb50*/  @!P0 IMAD.MOV.U32 R2, RZ, RZ, R4 ;  /* 0x000000ffff028224 */ /* 0x001fe400078e0004 */
[----:B------:R-:W-:-:S05]  /*7bb60*/  @!P0 IMAD.MOV.U32 R3, RZ, RZ, R5 ;  /* 0x000000ffff038224 */ /* 0x000fca00078e0005 */
[----:B------:R2:W3:Y:S01]  /*7bb70*/  @!P0 LDG.E.U8 R53, desc[UR40][R2.64] ;  /* 0x0000002802358981 */ /* 0x0004e2000c1e1100 */
[----:B------:R-:W-:Y:S01]  /*7bb80*/  PRMT R49, RZ, 0x7610, R49 ;  /* 0x00007610ff317816 */ /* 0x000fe20000000031 */
[----:B--2---:R-:W-:Y:S02]  /*7bb90*/  @!P1 IMAD.MOV.U32 R2, RZ, RZ, R14 ;  /* 0x000000ffff029224 */ /* 0x004fe400078e000e */
[----:B------:R-:W-:-:S05]  /*7bba0*/  @!P1 IMAD.MOV.U32 R3, RZ, RZ, R15 ;  /* 0x000000ffff039224 */ /* 0x000fca00078e000f */
[----:B------:R3:W2:Y:S04]  /*7bbb0*/  @!P1 LDG.E.U8 R51, desc[UR40][R2.64] ;  /* 0x0000002802339981 */ /* 0x0006a8000c1e1100 */
[----:B------:R-:W-:Y:S04]  /*7bbc0*/  STL [R1+0x5758], R59 ;  /* 0x0057583b01007387 */ /* 0x000fe80000100800 */
[----:B------:R-:W2:Y:S04]  /*7bbd0*/  LDL R13, [R1+0x499c] ;  /* 0x00499c00010d7983 */ /* 0x000ea80000100800 */
[----:B------:R-:W2:Y:S04]  /*7bbe0*/  LDL R12, [R1+0x49d8] ;  /* 0x0049d800010c7983 */ /* 0x000ea80000100800 */
[----:B----4-:R-:W-:Y:S04]  /*7bbf0*/  STL [R1+0x575c], R58 ;  /* 0x00575c3a01007387 */ /* 0x010fe80000100800 */
[----:B------:R-:W4:Y:S04]  /*7bc00*/  LDL R9, [R1+0x49a8] ;  /* 0x0049a80001097983 */ /* 0x000f280000100800 */
[----:B------:R-:W4:Y:S04]  /*7bc10*/  LDL R8, [R1+0x49e0] ;  /* 0x0049e00001087983 */ /* 0x000f280000100800 */
[----:B------:R-:W4:Y:S01]  /*7bc20*/  LDL R10, [R1+0x49f8] ;  /* 0x0049f800010a7983 */ /* 0x000f220000100800 */
[----:B---3--:R-:W-:-:S02]  /*7bc30*/  @!P0 IMAD.MOV.U32 R3, RZ, RZ, R7 ;  /* 0x000000ffff038224 */ /* 0x008fc400078e0007 */
[----:B------:R-:W-:-:S05]  /*7bc40*/  @!P0 IMAD.MOV.U32 R2, RZ, RZ, R6 ;  /* 0x000000ffff028224 */ /* 0x000fca00078e0006 */
[----:B------:R0:W3:Y:S04]  /*7bc50*/  @!P0 LDG.E.U8 R49, desc[UR40][R2.64] ;  /* 0x0000002802318981 */ /* 0x0000e8000c1e1100 */
[----:B------:R-:W-:Y:S04]  /*7bc60*/  STL [R1+0x5760], R57 ;  /* 0x0057603901007387 */ /* 0x000fe80000100800 */
[----:B------:R-:W3:Y:S04]  /*7bc70*/  LDL R11, [R1+0x49bc] ;  /* 0x0049bc00010b7983 */ /* 0x000ee80000100800 */
[----:B------:R-:W3:Y:S04]  /*7bc80*/  LDL R5, [R1+0x49c8] ;  /* 0x0049c80001057983 */ /* 0x000ee80000100800 */
[----:B------:R-:W3:Y:S04]  /*7bc90*/  LDL R4, [R1+0x4a00] ;  /* 0x004a000001047983 */ /* 0x000ee80000100800 */
[----:B------:R-:W-:Y:S04]  /*7bca0*/  STL [R1+0x5764], R53 ;  /* 0x0057643501007387 */ /* 0x000fe80000100800 */
[----:B------:R-:W3:Y:S04]  /*7bcb0*/  LDL R15, [R1+0x49dc] ;  /* 0x0049dc00010f7983 */ /* 0x000ee80000100800 */
[----:B------:R-:W3:Y:S01]  /*7bcc0*/  LDL R14, [R1+0x4a18] ;  /* 0x004a1800010e7983 */ /* 0x000ee20000100800 */
[----:B------:R-:W-:-:S03]  /*7bcd0*/  PRMT R47, RZ, 0x7610, R47 ;  /* 0x00007610ff2f7816 */ /* 0x000fc6000000002f */
[----:B--2---:R1:W-:Y:S04]  /*7bce0*/  STL [R1+0x5768], R51 ;  /* 0x0057683301007387 */ /* 0x0043e80000100800 */
[----:B------:R-:W2:Y:S04]  /*7bcf0*/  LDL R7, [R1+0x49e8] ;  /* 0x0049e80001077983 */ /* 0x000ea80000100800 */
[----:B------:R-:W2:Y:S01]  /*7bd00*/  LDL R6, [R1+0x4a20] ;  /* 0x004a200001067983 */ /* 0x000ea20000100800 */
[----:B0-----:R-:W-:Y:S02]  /*7bd10*/  @!P1 IMAD.MOV.U32 R2, RZ, RZ, R12 ;  /* 0x000000ffff029224 */ /* 0x001fe400078e000c */
[----:B------:R-:W-:-:S05]  /*7bd20*/  @!P1 IMAD.MOV.U32 R3, RZ, RZ, R13 ;  /* 0x000000ffff039224 */ /* 0x000fca00078e000d */
[----:B------:R4:W2:Y:S02]  /*7bd30*/  @!P1 LDG.E.U8 R47, desc[UR40][R2.64] ;  /* 0x00000028022f9981 */ /* 0x0008a4000c1e1100 */
[----:B----4-:R-:W-:Y:S02]  /*7bd40*/  @!P0 IMAD.MOV.U32 R3, RZ, RZ, R9 ;  /* 0x000000ffff038224 */ /* 0x010fe400078e0009 */
[----:B------:R-:W-:Y:S01]  /*7bd50*/  @!P0 IMAD.MOV.U32 R2, RZ, RZ, R8 ;  /* 0x000000ffff028224 */ /* 0x000fe200078e0008 */
[----:B---3--:R0:W-:Y:S04]  /*7bd60*/  STL [R1+0x576c], R49 ;  /* 0x00576c3101007387 */ /* 0x0081e80000100800 */
[----:B------:R-:W3:Y:S04]  /*7bd70*/  LDL R13, [R1+0x49fc] ;  /* 0x0049fc00010d7983 */ /* 0x000ee80000100800 */
[----:B------:R-:W4:Y:S04]  /*7bd80*/  LDL R12, [R1+0x4a38] ;  /* 0x004a3800010c7983 */ /* 0x000f280000100800 */
[----:B------:R-:W4:Y:S04]  /*7bd90*/  LDL R9, [R1+0x4a08] ;  /* 0x004a080001097983 */ /* 0x000f280000100800 */
[----:B------:R-:W4:Y:S01]  /*7bda0*/  LDL R8, [R1+0x4a40] ;  /* 0x004a400001087983 */ /* 0x000f220000100800 */
[----:B------:R-:W-:-:S02]  /*7bdb0*/  PRMT R45, RZ, 0x7610, R45 ;  /* 0x00007610ff2d7816 */ /* 0x000fc4000000002d */
[----:B------:R-:W-:Y:S02]  /*7bdc0*/  PRMT R43, RZ, 0x7610, R43 ;  /* 0x00007610ff2b7816 */ /* 0x000fe4000000002b */
[----:B------:R-:W-:Y:S02]  /*7bdd0*/  PRMT R41, RZ, 0x7610, R41 ;  /* 0x00007610ff297816 */ /* 0x000fe40000000029 */
[----:B------:R-:W-:Y:S02]  /*7bde0*/  PRMT R39, RZ, 0x7610, R39 ;  /* 0x00007610ff277816 */ /* 0x000fe40000000027 */
[----:B------:R-:W-:Y:S01]  /*7bdf0*/  PRMT R37, RZ, 0x7610, R37 ;  /* 0x00007610ff257816 */ /* 0x000fe20000000025 */
[----:B------:R-:W4:Y:S04]  /*7be00*/  LDL R17, [R1+0x4a3c] ;  /* 0x004a3c0001117983 */ /* 0x000f280000100800 */
[----:B------:R0:W4:Y:S04]  /*7be10*/  @!P0 LDG.E.U8 R45, desc[UR40][R2.64] ;  /* 0x00000028022d8981 */ /* 0x000128000c1e1100 */
[----:B------:R-:W4:Y:S01]  /*7be20*/  LDL R16, [R1+0x4a78] ;  /* 0x004a780001107983 */ /* 0x000f220000100800 */
[----:B------:R-:W-:-:S02]  /*7be30*/  PRMT R34, RZ, 0x7610, R34 ;  /* 0x00007610ff227816 */ /* 0x000fc40000000022 */
[----:B------:R-:W-:Y:S02]  /*7be40*/  PRMT R33, RZ, 0x7610, R33 ;  /* 0x00007610ff217816 */ /* 0x000fe40000000021 */
[----:B------:R-:W-:Y:S02]  /*7be50*/  PRMT R32, RZ, 0x7610, R32 ;  /* 0x00007610ff207816 */ /* 0x000fe40000000020 */
[----:B------:R-:W-:Y:S01]  /*7be60*/  PRMT R29, RZ, 0x7610, R29 ;  /* 0x00007610ff1d7816 */ /* 0x000fe2000000001d */
[----:B------:R-:W4:Y:S04]  /*7be70*/  LDL R19, [R1+0x4abc] ;  /* 0x004abc0001137983 */ /* 0x000f280000100800 */
[----:B------:R-:W4:Y:S04]  /*7be80*/  LDL R18, [R1+0x4af8] ;  /* 0x004af80001127983 */ /* 0x000f280000100800 */
[----:B------:R-:W4:Y:S04]  /*7be90*/  LDL R23, [R1+0x4adc] ;  /* 0x004adc0001177983 */ /* 0x000f280000100800 */
[----:B------:R-:W4:Y:S01]  /*7bea0*/  LDL R22, [R1+0x4b18] ;  /* 0x004b180001167983 */ /* 0x000f220000100800 */
[----:B0-----:R-:W-:-:S02]  /*7beb0*/  @!P1 IMAD.MOV.U32 R2, RZ, RZ, R10 ;  /* 0x000000ffff029224 */ /* 0x001fc400078e000a */
[----:B------:R-:W-:Y:S01]  /*7bec0*/  @!P1 IMAD.MOV.U32 R3, RZ, RZ, R11 ;  /* 0x000000ffff039224 */ /* 0x000fe200078e000b */
[----:B------:R-:W4:Y:S04]  /*7bed0*/  LDL R10, [R1+0x4a58] ;  /* 0x004a5800010a7983 */ /* 0x000f280000100800 */
[----:B------:R-:W4:Y:S04]  /*7bee0*/  LDL R11, [R1+0x4a1c] ;  /* 0x004a1c00010b7983 */ /* 0x000f280000100800 */
[----:B------:R0:W4:Y:S04]  /*7bef0*/  @!P1 LDG.E.U8 R43, desc[UR40][R2.64] ;  /* 0x00000028022b9981 */ /* 0x000128000c1e1100 */
[----:B------:R-:W4:Y:S04]  /*7bf00*/  LDL R21, [R1+0x4afc] ;  /* 0x004afc0001157983 */ /* 0x000f280000100800 */
[----:B------:R-:W4:Y:S04]  /*7bf10*/  LDL R20, [R1+0x4b38] ;  /* 0x004b380001147983 */ /* 0x000f280000100800 */
[----:B------:R-:W4:Y:S04]  /*7bf20*/  LDL R25, [R1+0x4b1c] ;  /* 0x004b1c0001197983 */ /* 0x000f280000100800 */
[----:B------:R-:W4:Y:S04]  /*7bf30*/  LDL R24, [R1+0x4b58] ;  /* 0x004b580001187983 */ /* 0x000f280000100800 */
[----:B------:R-:W4:Y:S04]  /*7bf40*/  LDL R27, [R1+0x4b5c] ;  /* 0x004b5c00011b7983 */ /* 0x000f280000100800 */
[----:B------:R-:W4:Y:S04]  /*7bf50*/  LDL R26, [R1+0x4b98] ;  /* 0x004b9800011a7983 */ /* 0x000f280000100800 */
[----:B-1----:R-:W4:Y:S04]  /*7bf60*/  LDL R51, [R1+0x4b3c] ;  /* 0x004b3c0001337983 */ /* 0x002f280000100800 */
        /* <DEDUP_REMOVED lines=18> */
[----:B------:R2:W4:Y:S02]  /*7c090*/  @!P1 LDG.E.U8 R39, desc[UR40][R2.64] ;  /* 0x0000002802279981 */ /* 0x000524000c1e1100 */
[----:B--2---:R-:W-:-:S02]  /*7c0a0*/  @!P0 IMAD.MOV.U32 R2, RZ, RZ, R6 ;  /* 0x000000ffff028224 */ /* 0x004fc400078e0006 */
[----:B------:R-:W-:Y:S01]  /*7c0b0*/  @!P0 IMAD.MOV.U32 R3, RZ, RZ, R7 ;  /* 0x000000ffff038224 */ /* 0x000fe200078e0007 */
[----:B------:R-:W2:Y:S04]  /*7c0c0*/  LDL R6, [R1+0x4a80] ;  /* 0x004a800001067983 */ /* 0x000ea80000100800 */
[----:B------:R-:W2:Y:S04]  /*7c0d0*/  LDL R7, [R1+0x4a48] ;  /* 0x004a480001077983 */ /* 0x000ea80000100800 */
[----:B------:R3:W2:Y:S02]  /*7c0e0*/  @!P0 LDG.E.U8 R37, desc[UR40][R2.64] ;  /* 0x0000002802258981 */ /* 0x0006a4000c1e1100 */
[----:B---3--:R-:W-:-:S02]  /*7c0f0*/  @!P1 IMAD.MOV.U32 R3, RZ, RZ, R13 ;  /* 0x000000ffff039224 */ /* 0x008fc400078e000d */
[----:B----4-:R-:W-:Y:S01]  /*7c100*/  @!P1 IMAD.MOV.U32 R2, RZ, RZ, R12 ;  /* 0x000000ffff029224 */ /* 0x010fe200078e000c */
[----:B------:R-:W3:Y:S04]  /*7c110*/  LDL R13, [R1+0x4a5c] ;  /* 0x004a5c00010d7983 */ /* 0x000ee80000100800 */
[----:B------:R-:W4:Y:S04]  /*7c120*/  LDL R12, [R1+0x4a98] ;  /* 0x004a9800010c7983 */ /* 0x000f280000100800 */
[----:B------:R0:W4:Y:S02]  /*7c130*/  @!P1 LDG.E.U8 R34, desc[UR40][R2.64] ;  /* 0x0000002802229981 */ /* 0x000124000c1e1100 */
[----:B0-----:R-:W-:-:S02]  /*7c140*/  @!P0 IMAD.MOV.U32 R2, RZ, RZ, R8 ;  /* 0x000000ffff028224 */ /* 0x001fc400078e0008 */
[----:B------:R-:W-:Y:S01]  /*7c150*/  @!P0 IMAD.MOV.U32 R3, RZ, RZ, R9 ;  /* 0x000000ffff038224 */ /* 0x000fe200078e0009 */
[----:B------:R-:W4:Y:S04]  /*7c160*/  LDL R8, [R1+0x4aa0] ;  /* 0x004aa00001087983 */ /* 0x000f280000100800 */
[----:B------:R-:W4:Y:S04]  /*7c170*/  LDL R9, [R1+0x4a68] ;  /* 0x004a680001097983 */ /* 0x000f280000100800 */
[----:B------:R0:W4:Y:S02]  /*7c180*/  @!P0 LDG.E.U8 R33, desc[UR40][R2.64] ;  /* 0x0000002802218981 */ /* 0x000124000c1e1100 */
[----:B0-----:R-:W-:-:S02]  /*7c190*/  @!P1 IMAD.MOV.U32 R2, RZ, RZ, R10 ;  /* 0x000000ffff029224 */ /* 0x001fc400078e000a */
[----:B------:R-:W-:Y:S01]  /*7c1a0*/  @!P1 IMAD.MOV.U32 R3, RZ, RZ, R11 ;  /* 0x000000ffff039224 */ /* 0x000fe200078e000b */
[----:B------:R-:W4:Y:S04]  /*7c1b0*/  LDL R10, [R1+0x4ac0] ;  /* 0x004ac000010a7983 */ /* 0x000f280000100800 */
[----:B------:R-:W4:Y:S04]  /*7c1c0*/  LDL R11, [R1+0x4a88] ;  /* 0x004a8800010b7983 */ /* 0x000f280000100800 */
[----:B------:R0:W4:Y:S04]  /*7c1d0*/  @!P1 LDG.E.U8 R32, desc[UR40][R2.64] ;  /* 0x0000002802209981 */ /* 0x000128000c1e1100 */
[----:B------:R1:W4:Y:S01]  /*7c1e0*/  @!P0 LDG.E.U8 R29, desc[UR40][R4.64] ;  /* 0x00000028041d8981 */ /* 0x000322000c1e1100 */
[----:B0-----:R-:W-:Y:S01]  /*7c1f0*/  PRMT R3, RZ, 0x7610, R3 ;  /* 0x00007610ff037816 */ /* 0x001fe20000000003 */
[----:B-1----:R-:W-:-:S02]  /*7c200*/  @!P1 IMAD.MOV.U32 R4, RZ, RZ, R16 ;  /* 0x000000ffff049224 */ /* 0x002fc400078e0010 */
[----:B------:R-:W-:Y:S01]  /*7c210*/  @!P1 IMAD.MOV.U32 R5, RZ, RZ, R17 ;  /* 0x000000ffff059224 */ /* 0x000fe200078e0011 */
[----:B------:R-:W4:Y:S04]  /*7c220*/  LDL R16, [R1+0x4ad8] ;  /* 0x004ad80001107983 */ /* 0x000f280000100800 */
[----:B------:R-:W4:Y:S01]  /*7c230*/  LDL R17, [R1+0x4a9c] ;  /* 0x004a9c0001117983 */ /* 0x000f220000100800 */
[----:B------:R-:W-:-:S06]  /*7c240*/  PRMT R2, RZ, 0x7610, R2 ;  /* 0x00007610ff027816 */ /* 0x000fcc0000000002 */
[----:B------:R0:W4:Y:S04]  /*7c250*/  @!P1 LDG.E.U8 R2, desc[UR40][R4.64] ;  /* 0x0000002804029981 */ /* 0x000128000c1e1100 */
[----:B--2---:R3:W2:Y:S01]  /*7c260*/  @!P0 LDG.E.U8 R3, desc[UR40][R6.64] ;  /* 0x0000002806038981 */ /* 0x0046a2000c1e1100 */
[----:B0-----:R-:W-:Y:S01]  /*7c270*/  PRMT R5, RZ, 0x7610, R5 ;  /* 0x00007610ff057816 */ /* 0x001fe20000000005 */
[----:B---3--:R-:W-:Y:S02]  /*7c280*/  @!P1 IMAD.MOV.U32 R7, RZ, RZ, R13 ;  /* 0x000000ffff079224 */ /* 0x008fe400078e000d */
[----:B----4-:R-:W-:Y:S01]  /*7c290*/  @!P1 IMAD.MOV.U32 R6, RZ, RZ, R12 ;  /* 0x000000ffff069224 */ /* 0x010fe200078e000c */
[----:B------:R-:W3:Y:S04]  /*7c2a0*/  LDL R13, [R1+0x4aa8] ;  /* 0x004aa800010d7983 */ /* 0x000ee80000100800 */
[----:B------:R-:W3:Y:S04]  /*7c2b0*/  LDL R12, [R1+0x4ae0] ;  /* 0x004ae000010c7983 */ /* 0x000ee80000100800 */
[----:B------:R0:W4:Y:S02]  /*7c2c0*/  @!P0 LDG.E.U8 R5, desc[UR40][R8.64] ;  /* 0x0000002808058981 */ /* 0x000124000c1e1100 */
[----:B0-----:R-:W-:-:S02]  /*7c2d0*/  @!P1 IMAD.MOV.U32 R8, RZ, RZ, R14 ;  /* 0x000000ffff089224 */ /* 0x001fc400078e000e */
[----:B------:R-:W-:Y:S01]  /*7c2e0*/  @!P1 IMAD.MOV.U32 R9, RZ, RZ, R15 ;  /* 0x000000ffff099224 */ /* 0x000fe200078e000f */
[----:B------:R-:W2:Y:S04]  /*7c2f0*/  LDL R14, [R1+0x4b00] ;  /* 0x004b0000010e7983 */ /* 0x000ea80000100800 */
[----:B------:R-:W2:Y:S01]  /*7c300*/  LDL R15, [R1+0x4ac8] ;  /* 0x004ac800010f7983 */ /* 0x000ea20000100800 */
[----:B------:R-:W-:-:S06]  /*7c310*/  PRMT R4, RZ, 0x7610, R4 ;  /* 0x00007610ff047816 */ /* 0x000fcc0000000004 */
[----:B------:R0:W4:Y:S02]  /*7c320*/  @!P1 LDG.E.U8 R4, desc[UR40][R6.64] ;  /* 0x0000002806049981 */ /* 0x000124000c1e1100 */
[----:B0-----:R-:W-:Y:S02]  /*7c330*/  PRMT R6, RZ, 0x7610, R6 ;  /* 0x00007610ff067816 */ /* 0x001fe40000000006 */
[----:B------:R-:W-:-:S04]  /*7c340*/  PRMT R7, RZ, 0x7610, R7 ;  /* 0x00007610ff077816 */ /* 0x000fc80000000007 */
[----:B------:R0:W4:Y:S04]  /*7c350*/  @!P1 LDG.E.U8 R6, desc[UR40][R8.64] ;  /* 0x0000002808069981 */ /* 0x000128000c1e1100 */
[----:B------:R1:W4:Y:S01]  /*7c360*/  @!P0 LDG.E.U8 R7, desc[UR40][R10.64] ;  /* 0x000000280a078981 */ /* 0x000322000c1e1100 */
[----:B0-----:R-:W-:Y:S01]  /*7c370*/  PRMT R9, RZ, 0x7610, R9 ;  /* 0x00007610ff097816 */ /* 0x001fe20000000009 */
[----:B-1----:R-:W-:Y:S02]  /*7c380*/  @!P1 IMAD.MOV.U32 R10, RZ, RZ, R16 ;  /* 0x000000ffff0a9224 */ /* 0x002fe400078e0010 */
[----:B------:R-:W-:Y:S01]  /*7c390*/  @!P1 IMAD.MOV.U32 R11, RZ, RZ, R17 ;  /* 0x000000ffff0b9224 */ /* 0x000fe200078e0011 */
[----:B------:R-:W4:Y:S04]  /*7c3a0*/  LDL R16, [R1+0x4b20] ;  /* 0x004b200001107983 */ /* 0x000f280000100800 */
[----:B------:R-:W4:Y:S01]  /*7c3b0*/  LDL R17, [R1+0x4ae8] ;  /* 0x004ae80001117983 */ /* 0x000f220000100800 */
[----:B------:R-:W-:-:S06]  /*7c3c0*/  PRMT R8, RZ, 0x7610, R8 ;  /* 0x00007610ff087816 */ /* 0x000fcc0000000008 */
[----:B------:R0:W4:Y:S02]  /*7c3d0*/  @!P1 LDG.E.U8 R8, desc[UR40][R10.64] ;  /* 0x000000280a089981 */ /* 0x000124000c1e1100 */
[----:B0-----:R-:W-:Y:S02]  /*7c3e0*/  PRMT R11, RZ, 0x7610, R11 ;  /* 0x00007610ff0b7816 */ /* 0x001fe4000000000b */
[----:B---3--:R0:W3:Y:S02]  /*7c3f0*/  @!P0 LDG.E.U8 R9, desc[UR40][R12.64] ;  /* 0x000000280c098981 */ /* 0x0080e4000c1e1100 */
[----:B0-----:R-:W-:Y:S02]  /*7c400*/  @!P1 IMAD.MOV.U32 R12, RZ, RZ, R18 ;  /* 0x000000ffff0c9224 */ /* 0x001fe400078e0012 */
[----:B------:R-:W-:Y:S01]  /*7c410*/  @!P1 IMAD.MOV.U32 R13, RZ, RZ, R19 ;  /* 0x000000ffff0d9224 */ /* 0x000fe200078e0013 */
[----:B------:R-:W3:Y:S04]  /*7c420*/  LDL R18, [R1+0x4b40] ;  /* 0x004b400001127983 */ /* 0x000ee80000100800 */
[----:B------:R-:W3:Y:S04]  /*7c430*/  LDL R19, [R1+0x4b08] ;  /* 0x004b080001137983 */ /* 0x000ee80000100800 */
[----:B--2---:R0:W2:Y:S02]  /*7c440*/  @!P0 LDG.E.U8 R11, desc[UR40][R14.64] ;  /* 0x000000280e0b8981 */ /* 0x0040a4000c1e1100 */
[----:B0-----:R-:W-:-:S02]  /*7c450*/  @!P1 IMAD.MOV.U32 R14, RZ, RZ, R22 ;  /* 0x000000ffff0e9224 */ /* 0x001fc400078e0016 */
[----:B------:R-:W-:Y:S01]  /*7c460*/  @!P1 IMAD.MOV.U32 R15, RZ, RZ, R23 ;  /* 0x000000ffff0f9224 */ /* 0x000fe200078e0017 */
[----:B------:R-:W2:Y:S04]  /*7c470*/  LDL R22, [R1+0x4b80] ;  /* 0x004b800001167983 */ /* 0x000ea80000100800 */
[----:B------:R-:W2:Y:S01]  /*7c480*/  LDL R23, [R1+0x4b48] ;  /* 0x004b480001177983 */ /* 0x000ea20000100800 */
[----:B------:R-:W-:-:S06]  /*7c490*/  PRMT R10, RZ, 0x7610, R10 ;  /* 0x00007610ff0a7816 */ /* 0x000fcc000000000a */
[----:B------:R0:W2:Y:S02]  /*7c4a0*/  @!P1 LDG.E.U8 R10, desc[UR40][R12.64] ;  /* 0x000000280c0a9981 */ /* 0x0000a4000c1e1100 */
[----:B0-----:R-:W-:Y:S02]  /*7c4b0*/  PRMT R12, RZ, 0x7610, R12 ;  /* 0x00007610ff0c7816 */ /* 0x001fe4000000000c */
[----:B------:R-:W-:-:S04]  /*7c4c0*/  PRMT R13, RZ, 0x7610, R13 ;  /* 0x00007610ff0d7816 */ /* 0x000fc8000000000d */
[----:B------:R0:W2:Y:S04]  /*7c4d0*/  @!P1 LDG.E.U8 R12, desc[UR40][R14.64] ;  /* 0x000000280e0c9981 */ /* 0x0000a8000c1e1100 */
[----:B----4-:R1:W4:Y:S01]  /*7c4e0*/  @!P0 LDG.E.U8 R13, desc[UR40][R16.64] ;  /* 0x00000028100d8981 */ /* 0x010322000c1e1100 */
[----:B0-----:R-:W-:Y:S02]  /*7c4f0*/  PRMT R14, RZ, 0x7610, R14 ;  /* 0x00007610ff0e7816 */ /* 0x001fe4000000000e */
[----:B------:R-:W-:Y:S01]  /*7c500*/  PRMT R15, RZ, 0x7610, R15 ;  /* 0x00007610ff0f7816 */ /* 0x000fe2000000000f */
[----:B-1----:R-:W-:Y:S02]  /*7c510*/  @!P1 IMAD.MOV.U32 R16, RZ, RZ, R20 ;  /* 0x000000ffff109224 */ /* 0x002fe400078e0014 */
[----:B------:R-:W-:Y:S01]  /*7c520*/  @!P1 IMAD.MOV.U32 R17, RZ, RZ, R21 ;  /* 0x000000ffff119224 */ /* 0x000fe200078e0015 */
[----:B------:R-:W4:Y:S04]  /*7c530*/  LDL R20, [R1+0x4b60] ;  /* 0x004b600001147983 */ /* 0x000f280000100800 */
[----:B------:R-:W4:Y:S04]  /*7c540*/  LDL R21, [R1+0x4b28] ;  /* 0x004b280001157983 */ /* 0x000f280000100800 */
[----:B------:R0:W4:Y:S02]  /*7c550*/  @!P1 LDG.E.U8 R14, desc[UR40][R16.64] ;  /* 0x00000028100e9981 */ /* 0x000124000c1e1100 */
[----:B0-----:R-:W-:-:S02]  /*7c560*/  PRMT R16, RZ, 0x7610, R16 ;  /* 0x00007610ff107816 */ /* 0x001fc40000000010 */
[----:B---3--:R0:W3:Y:S02]  /*7c570*/  @!P0 LDG.E.U8 R15, desc[UR40][R18.64] ;  /* 0x00000028120f8981 */ /* 0x0080e4000c1e1100 */
[----:B0-----:R-:W-:Y:S02]  /*7c580*/  @!P1 IMAD.MOV.U32 R18, RZ, RZ, R24 ;  /* 0x000000ffff129224 */ /* 0x001fe400078e0018 */
[----:B------:R-:W-:Y:S01]  /*7c590*/  @!P1 IMAD.MOV.U32 R19, RZ, RZ, R25 ;  /* 0x000000ffff139224 */ /* 0x000fe200078e0019 */
[----:B------:R-:W3:Y:S04]  /*7c5a0*/  LDL R24, [R1+0x4ba0] ;  /* 0x004ba00001187983 */ /* 0x000ee80000100800 */
[----:B------:R-:W3:Y:S04]  /*7c5b0*/  LDL R25, [R1+0x4b68] ;  /* 0x004b680001197983 */ /* 0x000ee80000100800 */
[----:B------:R0:W3:Y:S02]  /*7c5c0*/  @!P1 LDG.E.U8 R16, desc[UR40][R18.64] ;  /* 0x0000002812109981 */ /* 0x0000e4000c1e1100 */
[----:B0-----:R-:W-:-:S06]  /*7c5d0*/  PRMT R19, RZ, 0x7610, R19 ;  /* 0x00007610ff137816 */ /* 0x001fcc0000000013 */
[----:B--2---:R0:W2:Y:S02]  /*7c5e0*/  @!P0 LDG.E.U8 R19, desc[UR40][R22.64] ;  /* 0x0000002816138981 */ /* 0x0040a4000c1e1100 */
[----:B0-----:R-:W-:Y:S02]  /*7c5f0*/  @!P1 IMAD.MOV.U32 R22, RZ, RZ, R26 ;  /* 0x000000ffff169224 */ /* 0x001fe400078e001a */
[----:B------:R-:W-:Y:S01]  /*7c600*/  @!P1 IMAD.MOV.U32 R23, RZ, RZ, R27 ;  /* 0x000000ffff179224 */ /* 0x000fe200078e001b */
[----:B------:R-:W2:Y:S04]  /*7c610*/  LDL R26, [R1+0x4bc0] ;  /* 0x004bc000011a7983 */ /* 0x000ea80000100800 */
[----:B------:R-:W2:Y:S01]  /*7c620*/  LDL R27, [R1+0x4b88] ;  /* 0x004b8800011b7983 */ /* 0x000ea20000100800 */
[----:B------:R-:W-:-:S02]  /*7c630*/  PRMT R17, RZ, 0x7610, R17 ;  /* 0x00007610ff117816 */ /* 0x000fc40000000011 */
[----:B------:R-:W-:-:S04]  /*7c640*/  PRMT R18, RZ, 0x7610, R18 ;  /* 0x00007610ff127816 */ /* 0x000fc80000000012 */
[----:B----4-:R0:W4:Y:S02]  /*7c650*/  @!P0 LDG.E.U8 R17, desc[UR40][R20.64] ;  /* 0x0000002814118981 */ /* 0x010124000c1e1100 */
[----:B0-----:R-:W-:Y:S02]  /*7c660*/  @!P1 IMAD.MOV.U32 R20, RZ, RZ, R49 ;  /* 0x000000ffff149224 */ /* 0x001fe400078e0031 */
[----:B------:R-:W-:Y:S01]  /*7c670*/  @!P1 IMAD.MOV.U32 R21, RZ, RZ, R51 ;  /* 0x000000ffff159224 */ /* 0x000fe200078e0033 */
[----:B------:R-:W4:Y:S04]  /*7c680*/  LDL R49, [R1+0x4c20] ;  /* 0x004c200001317983 */ /* 0x000f280000100800 */
[----:B------:R-:W4:Y:S04]  /*7c690*/  LDL R51, [R1+0x4be8] ;  /* 0x004be80001337983 */ /* 0x000f280000100800 */
[----:B------:R0:W4:Y:S02]  /*7c6a0*/  @!P1 LDG.E.U8 R18, desc[UR40][R20.64] ;  /* 0x0000002814129981 */ /* 0x000124000c1e1100 */
[----:B0-----:R-:W-:-:S06]  /*7c6b0*/  PRMT R20, RZ, 0x7610, R20 ;  /* 0x00007610ff147816 */ /* 0x001fcc0000000014 */
[----:B------:R0:W4:Y:S02]  /*7c6c0*/  @!P1 LDG.E.U8 R20, desc[UR40][R22.64] ;  /* 0x0000002816149981 */ /* 0x000124000c1e1100 */
[----:B0-----:R-:W-:Y:S02]  /*7c6d0*/  PRMT R23, RZ, 0x7610, R23 ;  /* 0x00007610ff177816 */ /* 0x001fe40000000017 */
[----:B------:R-:W-:-:S06]  /*7c6e0*/  PRMT R21, RZ, 0x7610, R21 ;  /* 0x00007610ff157816 */ /* 0x000fcc0000000015 */
[----:B---3--:R0:W3:Y:S02]  /*7c6f0*/  @!P0 LDG.E.U8 R21, desc[UR40][R24.64] ;  /* 0x0000002818158981 */ /* 0x0080e4000c1e1100 */
[----:B0-----:R-:W-:Y:S02]  /*7c700*/  @!P1 IMAD.MOV.U32 R24, RZ, RZ, R30 ;  /* 0x000000ffff189224 */ /* 0x001fe400078e001e */
[----:B------:R-:W-:Y:S01]  /*7c710*/  @!P1 IMAD.MOV.U32 R25, RZ, RZ, R31 ;  /* 0x000000ffff199224 */ /* 0x000fe200078e001f */
[----:B------:R-:W3:Y:S04]  /*7c720*/  LDL R30, [R1+0x4be0] ;  /* 0x004be000011e7983 */ /* 0x000ee80000100800 */
[----:B------:R-:W3:Y:S04]  /*7c730*/  LDL R31, [R1+0x4ba8] ;  /* 0x004ba800011f7983 */ /* 0x000ee80000100800 */
[----:B--2---:R-:W2:Y:S04]  /*7c740*/  @!P0 LDG.E.U8 R23, desc[UR40][R26.64] ;  /* 0x000000281a178981 */ /* 0x004ea8000c1e1100 */
[----:B------:R-:W2:Y:S04]  /*7c750*/  LDL R26, [R1+0x4b9c] ;  /* 0x004b9c00011a7983 */ /* 0x000ea80000100800 */
[----:B------:R-:W2:Y:S01]  /*7c760*/  LDL R27, [R1+0x4bd8] ;  /* 0x004bd800011b7983 */ /* 0x000ea20000100800 */
[----:B------:R-:W-:-:S06]  /*7c770*/  PRMT R22, RZ, 0x7610, R22 ;  /* 0x00007610ff167816 */ /* 0x000fcc0000000016 */
[----:B------:R0:W4:Y:S02]  /*7c780*/  @!P1 LDG.E.U8 R22, desc[UR40][R24.64] ;  /* 0x0000002818169981 */ /* 0x000124000c1e1100 */
[----:B0-----:R-:W-:Y:S02]  /*7c790*/  PRMT R24, RZ, 0x7610, R24 ;  /* 0x00007610ff187816 */ /* 0x001fe40000000018 */
[----:B------:R-:W-:Y:S02]  /*7c7a0*/  PRMT R25, RZ, 0x7610, R25 ;  /* 0x00007610ff197816 */ /* 0x000fe40000000019 */
[----:B------:R-:W-:Y:S02]  /*7c7b0*/  PRMT R28, RZ, 0x7610, R28 ;  /* 0x00007610ff1c7816 */ /* 0x000fe4000000001c */
[----:B------:R-:W-:Y:S02]  /*7c7c0*/  PRMT R35, RZ, 0x7610, R35 ;  /* 0x00007610ff237816 */ /* 0x000fe40000000023 */
[----:B---3--:R0:W3:Y:S02]  /*7c7d0*/  @!P0 LDG.E.U8 R25, desc[UR40][R30.64] ;  /* 0x000000281e198981 */ /* 0x0080e4000c1e1100 */
[----:B0-----:R-:W-:-:S02]  /*7c7e0*/  @!P1 IMAD.MOV.U32 R30, RZ, RZ, R60 ;  /* 0x000000ffff1e9224 */ /* 0x001fc400078e003c */
[----:B------:R-:W-:Y:S01]  /*7c7f0*/  @!P1 IMAD.MOV.U32 R31, RZ, RZ, R61 ;  /* 0x000000ffff1f9224 */ /* 0x000fe200078e003d */
[----:B------:R-:W-:Y:S02]  /*7c800*/  PRMT R36, RZ, 0x7610, R36 ;  /* 0x00007610ff247816 */ /* 0x000fe40000000024 */
[----:B------:R-:W-:Y:S02]  /*7c810*/  PRMT R38, RZ, 0x7610, R38 ;  /* 0x00007610ff267816 */ /* 0x000fe40000000026 */
[----:B------:R-:W-:Y:S02]  /*7c820*/  PRMT R40, RZ, 0x7610, R40 ;  /* 0x00007610ff287816 */ /* 0x000fe40000000028 */
[----:B------:R-:W-:Y:S02]  /*7c830*/  PRMT R42, RZ, 0x7610, R42 ;  /* 0x00007610ff2a7816 */ /* 0x000fe4000000002a */
[----:B------:R-:W-:Y:S02]  /*7c840*/  PRMT R44, RZ, 0x7610, R44 ;  /* 0x00007610ff2c7816 */ /* 0x000fe4000000002c */
[----:B------:R-:W-:-:S02]  /*7c850*/  PRMT R46, RZ, 0x7610, R46 ;  /* 0x00007610ff2e7816 */ /* 0x000fc4000000002e */
[----:B------:R-:W-:Y:S02]  /*7c860*/  PRMT R48, RZ, 0x7610, R48 ;  /* 0x00007610ff307816 */ /* 0x000fe40000000030 */
[----:B------:R-:W-:Y:S02]  /*7c870*/  PRMT R50, RZ, 0x7610, R50 ;  /* 0x00007610ff327816 */ /* 0x000fe40000000032 */
[----:B------:R-:W-:Y:S02]  /*7c880*/  PRMT R52, RZ, 0x7610, R52 ;  /* 0x00007610ff347816 */ /* 0x000fe40000000034 */
[----:B------:R-:W-:Y:S02]  /*7c890*/  PRMT R54, RZ, 0x7610, R54 ;  /* 0x00007610ff367816 */ /* 0x000fe40000000036 */
[----:B------:R-:W-:Y:S01]  /*7c8a0*/  PRMT R55, RZ, 0x7610, R55 ;  /* 0x00007610ff377816 */ /* 0x000fe20000000037 */
[----:B------:R-:W-:Y:S04]  /*7c8b0*/  LDS.U8 R60, [R0+UR4+0x808] ;  /* 0x00080804003c7984 */ /* 0x000fe80008000000 */
[----:B------:R-:W-:Y:S01]  /*7c8c0*/  LDS.U8 R61, [R0+UR4+0x880] ;  /* 0x00088004003d7984 */ /* 0x000fe20008000000 */
[----:B--2---:R-:W-:-:S04]  /*7c8d0*/  @!P1 LOP3.LUT R27, R27, R26, RZ, 0x3c, !PT ;  /* 0x0000001a1b1b9212 */ /* 0x004fc800078e3cff */
[----:B------:R-:W-:-:S04]  /*7c8e0*/  @!P1 LOP3.LUT R26, R27, R26, RZ, 0x3c, !PT ;  /* 0x0000001a1b1a9212 */ /* 0x000fc800078e3cff */
[----:B------:R-:W-:-:S05]  /*7c8f0*/  @!P1 LOP3.LUT R27, R27, R26, RZ, 0x3c, !PT ;  /* 0x0000001a1b1b9212 */ /* 0x000fca00078e3cff */
[----:B------:R0:W2:Y:S02]  /*7c900*/  @!P1 LDG.E.U8 R24, desc[UR40][R26.64] ;  /* 0x000000281a189981 */ /* 0x0000a4000c1e1100 */
[----:B0-----:R-:W-:Y:S02]  /*7c910*/  PRMT R26, RZ, 0x7610, R26 ;  /* 0x00007610ff1a7816 */ /* 0x001fe4000000001a */
[----:B------:R-:W-:-:S04]  /*7c920*/  PRMT R27, RZ, 0x7610, R27 ;  /* 0x00007610ff1b7816 */ /* 0x000fc8000000001b */
[----:B------:R0:W2:Y:S02]  /*7c930*/  @!P1 LDG.E.U8 R26, desc[UR40][R30.64] ;  /* 0x000000281e1a9981 */ /* 0x0000a4000c1e1100 */
[----:B0-----:R-:W-:Y:S02]  /*7c940*/  @!P0 IMAD.MOV.U32 R30, RZ, RZ, R58 ;  /* 0x000000ffff1e8224 */ /* 0x001fe400078e003a */
[----:B------:R-:W-:Y:S01]  /*7c950*/  @!P0 IMAD.MOV.U32 R31, RZ, RZ, R59 ;  /* 0x000000ffff1f8224 */ /* 0x000fe200078e003b */
[----:B------:R-:W-:Y:S04]  /*7c960*/  LDS.U8 R58, [R0+UR4+0x800] ;  /* 0x00080004003a7984 */ /* 0x000fe80008000000 */
[----:B------:R-:W0:Y:S04]  /*7c970*/  LDS.U8 R59, [R0+UR4+0x888] ;  /* 0x00088804003b7984 */ /* 0x000e280008000000 */
[----:B------:R1:W2:Y:S02]  /*7c980*/  @!P0 LDG.E.U8 R27, desc[UR40][R30.64] ;  /* 0x000000281e1b8981 */ /* 0x0002a4000c1e1100 */
[----:B-1----:R-:W-:-:S02]  /*7c990*/  @!P1 IMAD.MOV.U32 R30, RZ, RZ, R53 ;  /* 0x000000ffff1e9224 */ /* 0x002fc400078e0035 */
[----:B------:R-:W-:Y:S01]  /*7c9a0*/  @!P1 IMAD.MOV.U32 R31, RZ, RZ, R57 ;  /* 0x000000ffff1f9224 */ /* 0x000fe200078e0039 */
[----:B------:R-:W-:Y:S04]  /*7c9b0*/  LDS.U8 R53, [R0+UR4+0x8] ;  /* 0x0000080400357984 */ /* 0x000fe80008000000 */
[----:B------:R-:W-:Y:S04]  /*7c9c0*/  LDS.U8 R57, [R0+UR4+0x80] ;  /* 0x0000800400397984 */ /* 0x000fe80008000000 */
[----:B------:R4:W2:Y:S02]  /*7c9d0*/  @!P1 LDG.E.U8 R28, desc[UR40][R30.64] ;  /* 0x000000281e1c9981 */ /* 0x0008a4000c1e1100 */
[----:B----4-:R-:W-:-:S02]  /*7c9e0*/  @!P0 IMAD.MOV.U32 R30, RZ, RZ, R49 ;  /* 0x000000ffff1e8224 */ /* 0x010fc400078e0031 */
[----:B------:R-:W-:Y:S01]  /*7c9f0*/  @!P0 IMAD.MOV.U32 R31, RZ, RZ, R51 ;  /* 0x000000ffff1f8224 */ /* 0x000fe200078e0033 */
[----:B------:R-:W-:Y:S04]  /*7ca00*/  LDS.U8 R49, [R0+UR4] ;  /* 0x0000000400317984 */ /* 0x000fe80008000000 */
[----:B------:R-:W1:Y:S04]  /*7ca10*/  LDS.U8 R51, [R0+UR4+0x88] ;  /* 0x0000880400337984 */ /* 0x000e680008000000 */
[----:B------:R4:W2:Y:S04]  /*7ca20*/  @!P0 LDG.E.U8 R35, desc[UR40][R30.64] ;  /* 0x000000281e238981 */ /* 0x0008a8000c1e1100 */
[----:B------:R-:W4:Y:S04]  /*7ca30*/  LDL R30, [R1+0x4bfc] ;  /* 0x004bfc00011e7983 */ /* 0x000f280000100800 */
[----:B------:R-:W4:Y:S02]  /*7ca40*/  LDL R31, [R1+0x4c38] ;  /* 0x004c3800011f7983 */ /* 0x000f240000100800 */
[----:B----4-:R-:W-:-:S04]  /*7ca50*/  @!P1 LOP3.LUT R31, R31, R30, RZ, 0x3c, !PT ;  /* 0x0000001e1f1f9212 */ /* 0x010fc800078e3cff */
[----:B------:R-:W-:-:S04]  /*7ca60*/  @!P1 LOP3.LUT R30, R31, R30, RZ, 0x3c, !PT ;  /* 0x0000001e1f1e9212 */ /* 0x000fc800078e3cff */
[----:B------:R-:W-:-:S05]  /*7ca70*/  @!P1 LOP3.LUT R31, R31, R30, RZ, 0x3c, !PT ;  /* 0x0000001e1f1f9212 */ /* 0x000fca00078e3cff */
        /* <DEDUP_REMOVED lines=62> */
[----:B------:R-:W4:Y:S01]  /*7ce60*/  LDL R31, [R1+0x4c80] ;  /* 0x004c8000011f7983 */ /* 0x000f220000100800 */
[----:B------:R-:W-:Y:S01]  /*7ce70*/  PRMT R56, RZ, 0x7610, R56 ;  /* 0x00007610ff387816 */ /* 0x000fe20000000038 */
[----:B0-----:R-:W-:-:S02]  /*7ce80*/  IMAD R59, R59, 0x100, R58 ;  /* 0x000001003b3b7824 */ /* 0x001fc400078e023a */
[----:B------:R-:W-:Y:S01]  /*7ce90*/  IMAD R61, R61, 0x100, R60 ;  /* 0x000001003d3d7824 */ /* 0x000fe200078e023c */
[----:B----4-:R-:W-:-:S04]  /*7cea0*/  @!P3 LOP3.LUT R31, R31, R30, RZ, 0x3c, !PT ;  /* 0x0000001e1f1fb212 */ /* 0x010fc800078e3cff */
[----:B------:R-:W-:-:S04]  /*7ceb0*/  @!P3 LOP3.LUT R30, R31, R30, RZ, 0x3c, !PT ;  /* 0x0000001e1f1eb212 */ /* 0x000fc800078e3cff */
[----:B------:R-:W-:-:S05]  /*7cec0*/  @!P3 LOP3.LUT R31, R31, R30, RZ, 0x3c, !PT ;  /* 0x0000001e1f1fb212 */ /* 0x000fca00078e3cff */
[----:B------:R1:W4:Y:S02]  /*7ced0*/  @!P3 LDG.E.U8 R56, desc[UR40][R30.64] ;  /* 0x000000281e38b981 */ /* 0x000324000c1e1100 */
[----:B-1----:R-:W-:Y:S02]  /*7cee0*/  IMAD R30, R51, 0x100, R49 ;  /* 0x00000100331e7824 */ /* 0x002fe400078e0231 */
[----:B------:R-:W-:Y:S01]  /*7cef0*/  IMAD R31, R57, 0x100, R53 ;  /* 0x00000100391f7824 */ /* 0x000fe200078e0235 */
[----:B------:R-:W3:Y:S04]  /*7cf00*/  LDL.LU R49, [R1+0x576c] ;  /* 0x00576c0001317983 */ /* 0x000ee80000300800 */
[----:B------:R-:W3:Y:S04]  /*7cf10*/  LDL.LU R51, [R1+0x5768] ;  /* 0x0057680001337983 */ /* 0x000ee80000300800 */
[----:B------:R-:W3:Y:S04]  /*7cf20*/  LDL.LU R53, [R1+0x5764] ;  /* 0x0057640001357983 */ /* 0x000ee80000300800 */
[----:B------:R-:W3:Y:S04]  /*7cf30*/  LDL.LU R57, [R1+0x5760] ;  /* 0x0057600001397983 */ /* 0x000ee80000300800 */
[----:B------:R-:W3:Y:S04]  /*7cf40*/  LDL.LU R58, [R1+0x575c] ;  /* 0x00575c00013a7983 */ /* 0x000ee80000300800 */
[----:B------:R0:W-:Y:S04]  /*7cf50*/  STL [R1+0x484], R59 ;  /* 0x0004843b01007387 */ /* 0x0001e80000100800 */
[----:B0-----:R-:W3:Y:S04]  /*7cf60*/  LDL.LU R59, [R1+0x5758] ;  /* 0x00575800013b7983 */ /* 0x001ee80000300800 */
[----:B------:R-:W3:Y:S04]  /*7cf70*/  LDL.LU R60, [R1+0x5754] ;  /* 0x00575400013c7983 */ /* 0x000ee80000300800 */
[----:B------:R0:W-:Y:S04]  /*7cf80*/  STL [R1+0x48c], R61 ;  /* 0x00048c3d01007387 */ /* 0x0001e80000100800 */
[----:B0-----:R-:W3:Y:S04]  /*7cf90*/  LDL.LU R61, [R1+0x5750] ;  /* 0x00575000013d7983 */ /* 0x001ee80000300800 */
[----:B------:R-:W-:Y:S04]  /*7cfa0*/  STL [R1+0x57d8], R41 ;  /* 0x0057d82901007387 */ /* 0x000fe80000100800 */
[----:B------:R-:W-:Y:S04]  /*7cfb0*/  STL [R1+0x57d4], R39 ;  /* 0x0057d42701007387 */ /* 0x000fe80000100800 */
[----:B------:R-:W-:Y:S04]  /*7cfc0*/  STL [R1+0x57d0], R33 ;  /* 0x0057d02101007387 */ /* 0x000fe80000100800 */
[----:B------:R-:W-:Y:S04]  /*7cfd0*/  STL [R1+0x57cc], R32 ;  /* 0x0057cc2001007387 */ /* 0x000fe80000100800 */
[----:B------:R-:W-:Y:S04]  /*7cfe0*/  STL [R1+0x57c8], R3 ;  /* 0x0057c80301007387 */ /* 0x000fe80000100800 */
[----:B------:R-:W-:Y:S04]  /*7cff0*/  STL [R1+0x57c4], R4 ;  /* 0x0057c40401007387 */ /* 0x000fe80000100800 */
[----:B------:R-:W-:Y:S04]  /*7d000*/  STL [R1+0x57c0], R7 ;  /* 0x0057c00701007387 */ /* 0x000fe80000100800 */
[----:B------:R-:W0:Y:S04]  /*7d010*/  LDS.U8 R3, [R0+UR4+0x110] ;  /* 0x0001100400037984 */ /* 0x000e280008000000 */
[----:B------:R-:W1:Y:S04]  /*7d020*/  LDS.U8 R7, [R0+UR4+0x198] ;  /* 0x0001980400077984 */ /* 0x000e680008000000 */
        /* <DEDUP_REMOVED lines=17> */
[----:B----4-:R-:W-:Y:S04]  /*7d140*/  STL [R1+0x5778], R56 ;  /* 0x0057783801007387 */ /* 0x010fe80000100800 */
[----:B------:R-:W-:Y:S04]  /*7d150*/  STL [R1+0x5774], R30 ;  /* 0x0057741e01007387 */ /* 0x000fe80000100800 */
[----:B------:R-:W-:Y:S04]  /*7d160*/  STL [R1+0x5770], R31 ;  /* 0x0057701f01007387 */ /* 0x000fe80000100800 */
[----:B------:R-:W2:Y:S04]  /*7d170*/  LDS.U8 R4, [R0+UR4+0x118] ;  /* 0x0001180400047984 */ /* 0x000ea80008000000 */
[----:B0-----:R-:W-:Y:S04]  /*7d180*/  STL [R1+0x2060], R3 ;  /* 0x0020600301007387 */ /* 0x001fe80000100800 */
[----:B------:R-:W0:Y:S04]  /*7d190*/  LDS.U8 R3, [R0+UR4+0x190] ;  /* 0x0001900400037984 */ /* 0x000e280008000000 */
[----:B-1----:R-:W-:Y:S04]  /*7d1a0*/  STL [R1+0x205c], R7 ;  /* 0x00205c0701007387 */ /* 0x002fe80000100800 */
[----:B------:R-:W1:Y:S04]  /*7d1b0*/  LDS.U8 R7, [R0+UR4+0x910] ;  /* 0x0009100400077984 */ /* 0x000e680008000000 */
[----:B------:R-:W-:Y:S04]  /*7d1c0*/  LDS.U8 R8, [R0+UR4+0x3908] ;  /* 0x0039080400087984 */ /* 0x000fe80008000000 */
[----:B--2---:R-:W-:Y:S04]  /*7d1d0*/  STL [R1+0x2068], R4 ;  /* 0x0020680401007387 */ /* 0x004fe80000100800 */
[----:B------:R-:W2:Y:S04]  /*7d1e0*/  LDS.U8 R4, [R0+UR4+0x998] ;  /* 0x0009980400047984 */ /* 0x000ea80008000000 */
[----:B0-----:R-:W-:Y:S04]  /*7d1f0*/  STL [R1+0x2064], R3 ;  /* 0x0020640301007387 */ /* 0x001fe80000100800 */
[----:B------:R-:W0:Y:S04]  /*7d200*/  LDS.U8 R3, [R0+UR4+0x918] ;  /* 0x0009180400037984 */ /* 0x000e280008000000 */
[----:B-1----:R-:W-:Y:S04]  /*7d210*/  STL [R1+0x2070], R7 ;  /* 0x0020700701007387 */ /* 0x002fe80000100800 */
[----:B------:R-:W1:Y:S04]  /*7d220*/  LDS.U8 R7, [R0+UR4+0x990] ;  /* 0x0009900400077984 */ /* 0x000e680008000000 */
        /* <DEDUP_REMOVED lines=218> */
[----:B0-----:R0:W-:Y:S04]  /*7dfd0*/  STL [R1+0x5680], R3 ;  /* 0x0056800301007387 */ /* 0x0011e80000100800 */
[----:B-1----:R-:W-:Y:S01]  /*7dfe0*/  STL [R1+0x567c], R7 ;  /* 0x00567c0701007387 */ /* 0x002fe20000100800 */
[----:B0-----:R-:W-:-:S03]  /*7dff0*/  LOP3.LUT R3, R0, 0x20, RZ, 0x3c, !PT ;  /* 0x0000002000037812 */ /* 0x001fc600078e3cff */
[----:B------:R-:W0:Y:S04]  /*7e000*/  LDS.U8 R7, [R0+UR4+0x3890] ;  /* 0x0038900400077984 */ /* 0x000e280008000000 */
[----:B--2---:R-:W-:Y:S04]  /*7e010*/  STL [R1+0x5588], R4 ;  /* 0x0055880401007387 */ /* 0x004fe80000100800 */
[----:B------:R-:W1:Y:S04]  /*7e020*/  LDS.U8 R4, [R0+UR4+0x3980] ;  /* 0x0039800400047984 */ /* 0x000e680008000000 */
[----:B0-----:R-:W-:Y:S04]  /*7e030*/  STL [R1+0x5584], R7 ;  /* 0x0055840701007387 */ /* 0x001fe80000100800 */
[----:B------:R-:W0:Y:S04]  /*7e040*/  LDS.U8 R7, [R3+UR4] ;  /* 0x0000000403077984 */ /* 0x000e280008000000 */
[----:B------:R-:W-:Y:S04]  /*7e050*/  STL [R1+0x5688], R8 ;  /* 0x0056880801007387 */ /* 0x000fe80000100800 */
[----:B------:R-:W2:Y:S04]  /*7e060*/  LDS.U8 R8, [R3+UR4+0x88] ;  /* 0x0000880403087984 */ /* 0x000ea80008000000 */
[----:B-1----:R-:W-:Y:S04]  /*7e070*/  STL [R1+0x5684], R4 ;  /* 0x0056840401007387 */ /* 0x002fe80000100800 */
[----:B------:R-:W1:Y:S04]  /*7e080*/  LDS.U8 R4, [R3+UR4+0x110] ;  /* 0x0001100403047984 */ /* 0x000e680008000000 */
[----:B0-----:R-:W-:Y:S04]  /*7e090*/  STL [R1+0x1f08], R7 ;  /* 0x001f080701007387 */ /* 0x001fe80000100800 */
[----:B------:R-:W0:Y:S04]  /*7e0a0*/  LDS.U8 R7, [R3+UR4+0x198] ;  /* 0x0001980403077984 */ /* 0x000e280008000000 */
[----:B--2---:R-:W-:Y:S04]  /*7e0b0*/  STL [R1+0x1f04], R8 ;  /* 0x001f040801007387 */ /* 0x004fe80000100800 */
        /* <DEDUP_REMOVED lines=241> */
[----:B-1----:R1:W-:Y:S02]  /*7efd0*/  STL [R1+0x56c0], R4 ;  /* 0x0056c00401007387 */ /* 0x0023e40000100800 */
[----:B-1----:R-:W-:-:S05]  /*7efe0*/  LOP3.LUT R4, R0, 0x40, RZ, 0x3c, !PT ;  /* 0x0000004000047812 */ /* 0x002fca00078e3cff */
[----:B------:R-:W-:Y:S04]  /*7eff0*/  LDS.U8 R11, [R4+UR4+0x3908] ;  /* 0x00390804040b7984 */ /* 0x000fe80008000000 */
[----:B0-----:R-:W-:Y:S04]  /*7f000*/  STL [R1+0x56bc], R7 ;  /* 0x0056bc0701007387 */ /* 0x001fe80000100800 */
[----:B------:R-:W0:Y:S04]  /*7f010*/  LDS.U8 R7, [R3+UR4+0x3890] ;  /* 0x0038900403077984 */ /* 0x000e280008000000 */
[----:B--2---:R-:W-:Y:S04]  /*7f020*/  STL [R1+0x55c8], R8 ;  /* 0x0055c80801007387 */ /* 0x004fe80000100800 */
[----:B------:R-:W1:Y:S04]  /*7f030*/  LDS.U8 R8, [R3+UR4+0x3908] ;  /* 0x0039080403087984 */ /* 0x000e680008000000 */
[----:B------:R-:W2:Y:S04]  /*7f040*/  LDS.U8 R3, [R3+UR4+0x3980] ;  /* 0x0039800403037984 */ /* 0x000ea80008000000 */
[----:B0-----:R-:W-:Y:S04]  /*7f050*/  STL [R1+0x55c4], R7 ;  /* 0x0055c40701007387 */ /* 0x001fe80000100800 */
[----:B------:R-:W0:Y:S04]  /*7f060*/  LDS.U8 R7, [R4+UR4] ;  /* 0x0000000404077984 */ /* 0x000e280008000000 */
        /* <DEDUP_REMOVED lines=248> */
[----:B--2---:R2:W-:Y:S02]  /*7fff0*/  STL [R1+0x5700], R3 ;  /* 0x0057000301007387 */ /* 0x0045e40000100800 */
[----:B--2---:R-:W-:-:S02]  /*80000*/  LOP3.LUT R3, R0, 0x60, RZ, 0x3c, !PT ;  /* 0x0000006000037812 */ /* 0x004fc400078e3cff */
[----:B0-----:R-:W-:Y:S04]  /*80010*/  STL [R1+0x56fc], R7 ;  /* 0x0056fc0701007387 */ /* 0x001fe80000100800 */
[----:B------:R-:W0:Y:S04]  /*80020*/  LDS.U8 R7, [R4+UR4+0x3890] ;  /* 0x0038900404077984 */ /* 0x000e280008000000 */
[----:B-1----:R-:W-:Y:S04]  /*80030*/  STL [R1+0x5608], R8 ;  /* 0x0056080801007387 */ /* 0x002fe80000100800 */
[----:B------:R-:W1:Y:S04]  /*80040*/  LDS.U8 R8, [R4+UR4+0x3980] ;  /* 0x0039800404087984 */ /* 0x000e680008000000 */
[----:B------:R-:W-:Y:S04]  /*80050*/  LDS.U8 R4, [R3+UR4+0x88] ;  /* 0x0000880403047984 */ /* 0x000fe80008000000 */
[----:B0-----:R-:W-:Y:S04]  /*80060*/  STL [R1+0x5604], R7 ;  /* 0x0056040701007387 */ /* 0x001fe80000100800 */
[----:B------:R-:W0:Y:S04]  /*80070*/  LDS.U8 R7, [R3+UR4] ;  /* 0x0000000403077984 */ /* 0x000e280008000000 */
[----:B------:R-:W-:Y:S04]  /*80080*/  STL [R1+0x5708], R11 ;  /* 0x0057080b01007387 */ /* 0x000fe80000100800 */
[----:B-1----:R-:W-:Y:S04]  /*80090*/  STL [R1+0x5704], R8 ;  /* 0x0057040801007387 */ /* 0x002fe80000100800 */
[----:B------:R-:W1:Y:S04]  /*800a0*/  LDS.U8 R8, [R3+UR4+0x110] ;  /* 0x0001100403087984 */ /* 0x000e680008000000 */
[----:B0-----:R-:W-:Y:S04]  /*800b0*/  STL [R1+0x2020], R7 ;  /* 0x0020200701007387 */ /* 0x001fe80000100800 */
[----:B------:R-:W0:Y:S04]  /*800c0*/  LDS.U8 R7, [R3+UR4+0x198] ;  /* 0x0001980403077984 */ /* 0x000e280008000000 */
        /* <DEDUP_REMOVED lines=243> */
[----:B------:R-:W4:Y:S04]  /*81000*/  LDL.LU R31, [R1+0x4b0] ;  /* 0x0004b000011f7983 */ /* 0x000f280000300800 */
[----:B0-----:R-:W-:Y:S04]  /*81010*/  STL [R1+0x573c], R7 ;  /* 0x00573c0701007387 */ /* 0x001fe80000100800 */
[----:B------:R-:W3:Y:S04]  /*81020*/  LDL.LU R30, [R1+0x1e64] ;  /* 0x001e6400011e7983 */ /* 0x000ee80000300800 */
[----:B--2---:R-:W-:Y:S04]  /*81030*/  STL [R1+0x5648], R4 ;  /* 0x0056480401007387 */ /* 0x004fe80000100800 */
[----:B------:R-:W0:Y:S04]  /*81040*/  LDS.U8 R4, [R3+UR4+0x3890] ;  /* 0x0038900403047984 */ /* 0x000e280008000000 */
[----:B------:R-:W1:Y:S04]  /*81050*/  LDS.U8 R7, [R3+UR4+0x3908] ;  /* 0x0039080403077984 */ /* 0x000e680008000000 */
[----:B------:R-:W2:Y:S04]  /*81060*/  LDL.LU R56, [R1+0x1d74] ;  /* 0x001d740001387983 */ /* 0x000ea80000300800 */
[----:B------:R-:W2:Y:S04]  /*81070*/  LDL.LU R39, [R1+0x1fb8] ;  /* 0x001fb80001277983 */ /* 0x000ea80000300800 */
[----:B------:R-:W2:Y:S04]  /*81080*/  LDL.LU R54, [R1+0x4a8] ;  /* 0x0004a80001367983 */ /* 0x000ea80000300800 */
[----:B------:R-:W2:Y:S04]  /*81090*/  LDL.LU R52, [R1+0x1e6c] ;  /* 0x001e6c0001347983 */ /* 0x000ea80000300800 */
[----:B------:R-:W1:Y:S04]  /*810a0*/  LDS.U8 R3, [R3+UR4+0x3980] ;  /* 0x0039800403037984 */ /* 0x000e680008000000 */
[----:B0-----:R0:W-:Y:S04]  /*810b0*/  STL [R1+0x5644], R4 ;  /* 0x0056440401007387 */ /* 0x0011e80000100800 */
[----:B------:R-:W2:Y:S04]  /*810c0*/  LDL.LU R42, [R1+0x1d7c] ;  /* 0x001d7c00012a7983 */ /* 0x000ea80000300800 */
[----:B------:R-:W2:Y:S04]  /*810d0*/  LDL.LU R40, [R1+0x1c8c] ;  /* 0x001c8c0001287983 */ /* 0x000ea80000300800 */
[----:B0-----:R-:W2:Y:S04]  /*810e0*/  LDL.LU R4, [R1+0x4a0] ;  /* 0x0004a00001047983 */ /* 0x001ea80000300800 */
[----:B------:R-:W2:Y:S04]  /*810f0*/  LDL.LU R41, [R1+0x1e74] ;  /* 0x001e740001297983 */ /* 0x000ea80000300800 */
[----:B------:R-:W2:Y:S04]  /*81100*/  LDL.LU R38, [R1+0x1d84] ;  /* 0x001d840001267983 */ /* 0x000ea80000300800 */
[----:B------:R-:W2:Y:S04]  /*81110*/  LDL.LU R28, [R1+0x1c94] ;  /* 0x001c9400011c7983 */ /* 0x000ea80000300800 */
[----:B-1----:R0:W-:Y:S04]  /*81120*/  STL [R1+0x5748], R7 ;  /* 0x0057480701007387 */ /* 0x0021e80000100800 */
        /* <DEDUP_REMOVED lines=8> */
[----:B------:R-:W2:Y:S01]  /*811b0*/  LDL.LU R32, [R1+0x480] ;  /* 0x0004800001207983 */ /* 0x000ea20000300800 */
[----:B------:R-:W1:Y:S03]  /*811c0*/  S2R R33, SR_TID.X ;  /* 0x0000000000217919 */ /* 0x000e660000002100 */
[----:B------:R-:W2:Y:S04]  /*811d0*/  LDL.LU R11, [R1+0x1e8c] ;  /* 0x001e8c00010b7983 */ /* 0x000ea80000300800 */
[----:B------:R-:W2:Y:S04]  /*811e0*/  LDL.LU R8, [R1+0x1d9c] ;  /* 0x001d9c0001087983 */ /* 0x000ea80000300800 */
[----:B------:R0:W-:Y:S04]  /*811f0*/  STL [R1+0x5744], R3 ;  /* 0x0057440301007387 */ /* 0x0001e80000100800 */
[----:B0-----:R-:W2:Y:S04]  /*81200*/  LDL.LU R7, [R1+0x1cac] ;  /* 0x001cac0001077983 */ /* 0x001ea80000300800 */
[----:B------:R-:W2:Y:S01]  /*81210*/  LDL.LU R3, [R1+0x478] ;  /* 0x0004780001037983 */ /* 0x000ea20000300800 */
[----:B-1----:R-:W-:Y:S01]  /*81220*/  LOP3.LUT R55, R33, 0x1f, RZ, 0xc0, !PT ;  /* 0x0000001f21377812 */ /* 0x002fe200078ec0ff */
[----:B------:R-:W-:Y:S06]  /*81230*/  BAR.SYNC.DEFER_BLOCKING 0x0 ;  /* 0x0000000000007b1d */ /* 0x000fec0000010000 */
[----:B------:R-:W2:Y:S04]  /*81240*/  LDL.LU R33, [R1+0x1e94] ;  /* 0x001e940001217983 */ /* 0x000ea80000300800 */
[----:B----4-:R-:W-:Y:S04]  /*81250*/  STS.U8 [R55+UR4], R31 ;  /* 0x0000001f37007988 */ /* 0x010fe80008000004 */
[----:B---3--:R-:W-:Y:S04]  /*81260*/  STS.U8 [R55+UR4+0x20], R30 ;  /* 0x0000201e37007988 */ /* 0x008fe80008000004 */
[----:B--2---:R-:W-:Y:S04]  /*81270*/  STS.U8 [R55+UR4+0x40], R56 ;  /* 0x0000403837007988 */ /* 0x004fe80008000004 */
[----:B------:R0:W-:Y:S04]  /*81280*/  STS.U8 [R55+UR4+0x60], R39 ;  /* 0x0000602737007988 */ /* 0x0001e80008000004 */
[----:B------:R-:W-:Y:S04]  /*81290*/  STS.U8 [R55+UR4+0x120], R54 ;  /* 0x0001203637007988 */ /* 0x000fe80008000004 */
[----:B0-----:R-:W2:Y:S04]  /*812a0*/  LDL.LU R39, [R1+0x1da4] ;  /* 0x001da40001277983 */ /* 0x001ea80000300800 */
[----:B------:R-:W-:Y:S04]  /*812b0*/  STS.U8 [R55+UR4+0x100], R52 ;  /* 0x0001003437007988 */ /* 0x000fe80008000004 */
[----:B------:R-:W-:Y:S04]  /*812c0*/  STS.U8 [R55+UR4+0x160], R42 ;  /* 0x0001602a37007988 */ /* 0x000fe80008000004 */
[----:B------:R-:W-:Y:S04]  /*812d0*/  STS.U8 [R55+UR4+0x140], R40 ;  /* 0x0001402837007988 */ /* 0x000fe80008000004 */
[----:B------:R0:W-:Y:S04]  /*812e0*/  STS.U8 [R55+UR4+0x240], R4 ;  /* 0x0002400437007988 */ /* 0x0001e80008000004 */
[----:B------:R1:W-:Y:S04]  /*812f0*/  STS.U8 [R55+UR4+0x260], R41 ;  /* 0x0002602937007988 */ /* 0x0003e80008000004 */
[----:B------:R-:W-:Y:S04]  /*81300*/  STS.U8 [R55+UR4+0x200], R38 ;  /* 0x0002002637007988 */ /* 0x000fe80008000004 */
[----:B0-----:R-:W3:Y:S04]  /*81310*/  LDL.LU R4, [R1+0x1cb4] ;  /* 0x001cb40001047983 */ /* 0x001ee80000300800 */
[----:B-1----:R-:W4:Y:S04]  /*81320*/  LDL.LU R41, [R1+0x470] ;  /* 0x0004700001297983 */ /* 0x002f280000300800 */
        /* <DEDUP_REMOVED lines=10> */
[----:B0-----:R-:W4:Y:S04]  /*813d0*/  LDL.LU R32, [R1+0x1e9c] ;  /* 0x001e9c0001207983 */ /* 0x001f280000300800 */
[----:B------:R-:W-:Y:S04]  /*813e0*/  STS.U8 [R55+UR4+0x500], R11 ;  /* 0x0005000b37007988 */ /* 0x000fe80008000004 */
[----:B------:R-:W-:Y:S04]  /*813f0*/  STS.U8 [R55+UR4+0x560], R8 ;  /* 0x0005600837007988 */ /* 0x000fe80008000004 */
[----:B------:R-:W-:Y:S04]  /*81400*/  STS.U8 [R55+UR4+0x540], R7 ;  /* 0x0005400737007988 */ /* 0x000fe80008000004 */
[----:B------:R0:W-:Y:S04]  /*81410*/  STS.U8 [R55+UR4+0x640], R3 ;  /* 0x0006400337007988 */ /* 0x0001e80008000004 */
[----:B0-----:R-:W4:Y:S04]  /*81420*/  LDL.LU R3, [R1+0x1dac] ;  /* 0x001dac0001037983 */ /* 0x001f280000300800 */
[----:B------:R-:W4:Y:S04]  /*81430*/  LDL.LU R31, [R1+0x1cbc] ;  /* 0x001cbc00011f7983 */ /* 0x000f280000300800 */
[----:B------:R-:W4:Y:S04]  /*81440*/  LDL.LU R30, [R1+0x468] ;  /* 0x00046800011e7983 */ /* 0x000f280000300800 */
[----:B------:R0:W-:Y:S04]  /*81450*/  STS.U8 [R55+UR4+0x660], R33 ;  /* 0x0006602137007988 */ /* 0x0001e80008000004 */
[----:B------:R-:W4:Y:S04]  /*81460*/  LDL.LU R56, [R1+0x1ea4] ;  /* 0x001ea40001387983 */ /* 0x000f280000300800 */
[----:B0-----:R-:W4:Y:S04]  /*81470*/  LDL.LU R33, [R1+0x1db4] ;  /* 0x001db40001217983 */ /* 0x001f280000300800 */
[----:B------:R-:W4:Y:S04]  /*81480*/  LDL.LU R54, [R1+0x1cc4] ;  /* 0x001cc40001367983 */ /* 0x000f280000300800 */
[----:B------:R-:W4:Y:S04]  /*81490*/  LDL.LU R52, [R1+0x460] ;  /* 0x0004600001347983 */ /* 0x000f280000300800 */
[----:B------:R-:W4:Y:S04]  /*814a0*/  LDL.LU R42, [R1+0x1eac] ;  /* 0x001eac00012a7983 */ /* 0x000f280000300800 */
[----:B------:R-:W4:Y:S04]  /*814b0*/  LDL.LU R40, [R1+0x1dbc] ;  /* 0x001dbc0001287983 */ /* 0x000f280000300800 */
[----:B------:R-:W4:Y:S04]  /*814c0*/  LDL.LU R7, [R1+0x1ccc] ;  /* 0x001ccc0001077983 */ /* 0x000f280000300800 */
[----:B--2---:R0:W-:Y:S04]  /*814d0*/  STS.U8 [R55+UR4+0x600], R39 ;  /* 0x0006002737007988 */ /* 0x0041e80008000004 */
        /* <DEDUP_REMOVED lines=9> */
[----:B---3--:R-:W-:Y:S04]  /*81570*/  STS.U8 [R55+UR4+0x620], R4 ;  /* 0x0006200437007988 */ /* 0x008fe80008000004 */
[----:B------:R-:W3:Y:S04]  /*81580*/  LDL.LU R15, [R1+0x1f28] ;  /* 0x001f2800010f7983 */ /* 0x000ee80000300800 */
[----:B----4-:R0:W-:Y:S04]  /*81590*/  STS.U8 [R55+UR4+0x760], R41 ;  /* 0x0007602937007988 */ /* 0x0101e80008000004 */
[----:B------:R-:W4:Y:S04]  /*815a0*/  LDL.LU R12, [R1+0x1dd4] ;  /* 0x001dd400010c7983 */ /* 0x000f280000300800 */
[----:B0-----:R-:W4:Y:S04]  /*815b0*/  LDL.LU R41, [R1+0x1ce4] ;  /* 0x001ce40001297983 */ /* 0x001f280000300800 */
[----:B------:R-:W4:Y:S04]  /*815c0*/  LDL.LU R11, [R1+0x440] ;  /* 0x00044000010b7983 */ /* 0x000f280000300800 */
[----:B------:R-:W4:Y:S04]  /*815d0*/  LDL.LU R8, [R1+0x1f30] ;  /* 0x001f300001087983 */ /* 0x000f280000300800 */
[----:B------:R-:W4:Y:S04]  /*815e0*/  LDL.LU R4, [R1+0x1ddc] ;  /* 0x001ddc0001047983 */ /* 0x000f280000300800 */
[----:B------:R0:W-:Y:S04]  /*815f0*/  STS.U8 [R55+UR4+0x740], R32 ;  /* 0x0007402037007988 */ /* 0x0001e80008000004 */
[----:B0-----:R-:W4:Y:S04]  /*81600*/  LDL.LU R32, [R1+0x1cec] ;  /* 0x001cec0001207983 */ /* 0x001f280000300800 */
[----:B------:R0:W-:Y:S04]  /*81610*/  STS.U8 [R55+UR4+0x720], R3 ;  /* 0x0007200337007988 */ /* 0x0001e80008000004 */
[----:B------:R-:W-:Y:S04]  /*81620*/  STS.U8 [R55+UR4+0x700], R31 ;  /* 0x0007001f37007988 */ /* 0x000fe80008000004 */
[----:B0-----:R-:W4:Y:S04]  /*81630*/  LDL.LU R3, [R1+0x438] ;  /* 0x0004380001037983 */ /* 0x001f280000300800 */
[----:B------:R-:W-:Y:S04]  /*81640*/  STS.U8 [R55+UR4+0x800], R30 ;  /* 0x0008001e37007988 */ /* 0x000fe80008000004 */
[----:B------:R-:W-:Y:S04]  /*81650*/  STS.U8 [R55+UR4+0x820], R56 ;  /* 0x0008203837007988 */ /* 0x000fe80008000004 */
[----:B------:R0:W-:Y:S04]  /*81660*/  STS.U8 [R55+UR4+0x840], R33 ;  /* 0x0008402137007988 */ /* 0x0001e80008000004 */
[----:B------:R-:W-:Y:S04]  /*81670*/  STS.U8 [R55+UR4+0x860], R54 ;  /* 0x0008603637007988 */ /* 0x000fe80008000004 */
[----:B0-----:R-:W4:Y:S04]  /*81680*/  LDL.LU R33, [R1+0x1f38] ;  /* 0x001f380001217983 */ /* 0x001f280000300800 */
[----:B------:R-:W-:Y:S04]  /*81690*/  STS.U8 [R55+UR4+0x920], R52 ;  /* 0x0009203437007988 */ /* 0x000fe80008000004 */
[----:B------:R-:W-:Y:S04]  /*816a0*/  STS.U8 [R55+UR4+0x900], R42 ;  /* 0x0009002a37007988 */ /* 0x000fe80008000004 */
[----:B------:R-:W-:Y:S04]  /*816b0*/  STS.U8 [R55+UR4+0x960], R40 ;  /* 0x0009602837007988 */ /* 0x000fe80008000004 */
[----:B------:R0:W-:Y:S04]  /*816c0*/  STS.U8 [R55+UR4+0x940], R7 ;  /* 0x0009400737007988 */ /* 0x0001e80008000004 */
[----:B0-----:R-:W4:Y:S04]  /*816d0*/  LDL.LU R7, [R1+0x1de4] ;  /* 0x001de40001077983 */ /* 0x001f280000300800 */
[----:B--2---:R0:W-:Y:S04]  /*816e0*/  STS.U8 [R55+UR4+0xa40], R39 ;  /* 0x000a402737007988 */ /* 0x0041e80008000004 */
[----:B------:R-:W-:Y:S04]  /*816f0*/  STS.U8 [R55+UR4+0xa60], R38 ;  /* 0x000a602637007988 */ /* 0x000fe80008000004 */
[----:B------:R-:W-:Y:S04]  /*81700*/  STS.U8 [R55+UR4+0xa00], R28 ;  /* 0x000a001c37007988 */ /* 0x000fe80008000004 */
[----:B0-----:R-:W2:Y:S04]  /*81710*/  LDL.LU R39, [R1+0x1cf4] ;  /* 0x001cf40001277983 */ /* 0x001ea80000300800 */
[----:B------:R-:W-:Y:S04]  /*81720*/  STS.U8 [R55+UR4+0xa20], R27 ;  /* 0x000a201b37007988 */ /* 0x000fe80008000004 */
[----:B------:R-:W-:Y:S04]  /*81730*/  STS.U8 [R55+UR4+0xb60], R24 ;  /* 0x000b601837007988 */ /* 0x000fe80008000004 */
[----:B------:R-:W-:Y:S04]  /*81740*/  STS.U8 [R55+UR4+0xb40], R23 ;  /* 0x000b401737007988 */ /* 0x000fe80008000004 */
[----:B------:R-:W-:Y:S04]  /*81750*/  STS.U8 [R55+UR4+0xb20], R20 ;  /* 0x000b201437007988 */ /* 0x000fe80008000004 */
[----:B------:R-:W-:Y:S04]  /*81760*/  STS.U8 [R55+UR4+0xb00], R19 ;  /* 0x000b001337007988 */ /* 0x000fe80008000004 */
[----:B------:R-:W-:Y:S04]  /*81770*/  STS.U8 [R55+UR4+0xc00], R16 ;  /* 0x000c001037007988 */ /* 0x000fe80008000004 */
[----:B---3--:R-:W-:Y:S04]  /*81780*/  STS.U8 [R55+UR4+0xc20], R15 ;  /* 0x000c200f37007988 */ /* 0x008fe80008000004 */
[----:B----4-:R-:W-:Y:S04]  /*81790*/  STS.U8 [R55+UR4+0xc40], R12 ;  /* 0x000c400c37007988 */ /* 0x010fe80008000004 */
[----:B------:R0:W-:Y:S04]  /*817a0*/  STS.U8 [R55+UR4+0xc60], R41 ;  /* 0x000c602937007988 */ /* 0x0001e80008000004 */
[----:B0-----:R-:W3:Y:S04]  /*817b0*/  LDL.LU R41, [R1+0x430] ;  /* 0x0004300001297983 */ /* 0x001ee80000300800 */
[----:B------:R-:W-:Y:S04]  /*817c0*/  STS.U8 [R55+UR4+0xd20], R11 ;  /* 0x000d200b37007988 */ /* 0x000fe80008000004 */
[----:B------:R-:W-:Y:S04]  /*817d0*/  STS.U8 [R55+UR4+0xd00], R8 ;  /* 0x000d000837007988 */ /* 0x000fe80008000004 */
[----:B------:R-:W-:Y:S04]  /*817e0*/  STS.U8 [R55+UR4+0xd60], R4 ;  /* 0x000d600437007988 */ /* 0x000fe80008000004 */
[----:B------:R0:W-:Y:S04]  /*817f0*/  STS.U8 [R55+UR4+0xd40], R32 ;  /* 0x000d402037007988 */ /* 0x0001e80008000004 */
[----:B0-----:R-:W4:Y:S04]  /*81800*/  LDL.LU R32, [R1+0x1f40] ;  /* 0x001f400001207983 */ /* 0x001f280000300800 */
[----:B------:R-:W4:Y:S04]  /*81810*/  LDL.LU R31, [R1+0x1dec] ;  /* 0x001dec00011f7983 */ /* 0x000f280000300800 */
[----:B------:R-:W4:Y:S04]  /*81820*/  LDL.LU R30, [R1+0x1cfc] ;  /* 0x001cfc00011e7983 */ /* 0x000f280000300800 */
[----:B------:R-:W4:Y:S04]  /*81830*/  LDL.LU R56, [R1+0x428] ;  /* 0x0004280001387983 */ /* 0x000f280000300800 */
[----:B------:R0:W-:Y:S04]  /*81840*/  STS.U8 [R55+UR4+0xe40], R3 ;  /* 0x000e400337007988 */ /* 0x0001e80008000004 */
[----:B0-----:R-:W4:Y:S04]  /*81850*/  LDL.LU R3, [R1+0x1f48] ;  /* 0x001f480001037983 */ /* 0x001f280000300800 */
[----:B------:R-:W4:Y:S04]  /*81860*/  LDL.LU R54, [R1+0x1df4] ;  /* 0x001df40001367983 */ /* 0x000f280000300800 */
[----:B------:R-:W4:Y:S04]  /*81870*/  LDL.LU R52, [R1+0x1d04] ;  /* 0x001d040001347983 */ /* 0x000f280000300800 */
        /* <DEDUP_REMOVED lines=13> */
[----:B------:R-:W-:Y:S04]  /*81950*/  STS.U8 [R55+UR4+0xe00], R7 ;  /* 0x000e000737007988 */ /* 0x000fe80008000004 */
[----:B------:R-:W4:Y:S04]  /*81960*/  LDL.LU R15, [R1+0x408] ;  /* 0x00040800010f7983 */ /* 0x000f280000300800 */
[----:B------:R-:W4:Y:S04]  /*81970*/  LDL.LU R12, [R1+0x1f68] ;  /* 0x001f6800010c7983 */ /* 0x000f280000300800 */
[----:B--2---:R0:W-:Y:S04]  /*81980*/  STS.U8 [R55+UR4+0xe20], R39 ;  /* 0x000e202737007988 */ /* 0x0041e80008000004 */
[----:B0-----:R-:W2:Y:S04]  /*81990*/  LDL.LU R39, [R1+0x1e14] ;  /* 0x001e140001277983 */ /* 0x001ea80000300800 */
[----:B------:R-:W2:Y:S04]  /*819a0*/  LDL.LU R11, [R1+0x1d24] ;  /* 0x001d2400010b7983 */ /* 0x000ea80000300800 */
[----:B------:R-:W2:Y:S04]  /*819b0*/  LDL.LU R8, [R1+0x400] ;  /* 0x0004000001087983 */ /* 0x000ea80000300800 */
[----:B------:R-:W2:Y:S04]  /*819c0*/  LDL.LU R7, [R1+0x1f70] ;  /* 0x001f700001077983 */ /* 0x000ea80000300800 */
[----:B---3--:R0:W-:Y:S04]  /*819d0*/  STS.U8 [R55+UR4+0xf60], R41 ;  /* 0x000f602937007988 */ /* 0x0081e80008000004 */
[----:B0-----:R-:W3:Y:S04]  /*819e0*/  LDL.LU R41, [R1+0x1e1c] ;  /* 0x001e1c0001297983 */ /* 0x001ee80000300800 */
[----:B----4-:R0:W-:Y:S04]  /*819f0*/  STS.U8 [R55+UR4+0xf40], R32 ;  /* 0x000f402037007988 */ /* 0x0101e80008000004 */
[----:B0-----:R-:W4:Y:S04]  /*81a00*/  LDL.LU R32, [R1+0x1d2c] ;  /* 0x001d2c0001207983 */ /* 0x001f280000300800 */
[----:B------:R-:W-:Y:S04]  /*81a10*/  STS.U8 [R55+UR4+0xf20], R31 ;  /* 0x000f201f37007988 */ /* 0x000fe80008000004 */
[----:B------:R-:W-:Y:S04]  /*81a20*/  STS.U8 [R55+UR4+0xf00], R30 ;  /* 0x000f001e37007988 */ /* 0x000fe80008000004 */
[----:B------:R-:W-:Y:S04]  /*81a30*/  STS.U8 [R55+UR4+0x1000], R56 ;  /* 0x0010003837007988 */ /* 0x000fe80008000004 */
[----:B------:R0:W-:Y:S04]  /*81a40*/  STS.U8 [R55+UR4+0x1020], R3 ;  /* 0x0010200337007988 */ /* 0x0001e80008000004 */
[----:B------:R-:W-:Y:S04]  /*81a50*/  STS.U8 [R55+UR4+0x1040], R54 ;  /* 0x0010403637007988 */ /* 0x000fe80008000004 */
[----:B------:R-:W-:Y:S04]  /*81a60*/  STS.U8 [R55+UR4+0x1060], R52 ;  /* 0x0010603437007988 */ /* 0x000fe80008000004 */
[----:B0-----:R-:W4:Y:S04]  /*81a70*/  LDL.LU R3, [R1+0x3f8] ;  /* 0x0003f80001037983 */ /* 0x001f280000300800 */
[----:B------:R-:W-:Y:S04]  /*81a80*/  STS.U8 [R55+UR4+0x1120], R42 ;  /* 0x0011202a37007988 */ /* 0x000fe80008000004 */
[----:B------:R-:W-:Y:S04]  /*81a90*/  STS.U8 [R55+UR4+0x1100], R40 ;  /* 0x0011002837007988 */ /* 0x000fe80008000004 */
[----:B------:R0:W-:Y:S04]  /*81aa0*/  STS.U8 [R55+UR4+0x1160], R4 ;  /* 0x0011600437007988 */ /* 0x0001e80008000004 */
[----:B------:R1:W-:Y:S04]  /*81ab0*/  STS.U8 [R55+UR4+0x1140], R33 ;  /* 0x0011402137007988 */ /* 0x0003e80008000004 */
[----:B------:R-:W-:Y:S04]  /*81ac0*/  STS.U8 [R55+UR4+0x1240], R38 ;  /* 0x0012402637007988 */ /* 0x000fe80008000004 */
[----:B------:R-:W-:Y:S04]  /*81ad0*/  STS.U8 [R55+UR4+0x1260], R28 ;  /* 0x0012601c37007988 */ /* 0x000fe80008000004 */
[----:B------:R-:W-:Y:S04]  /*81ae0*/  STS.U8 [R55+UR4+0x1200], R27 ;  /* 0x0012001b37007988 */ /* 0x000fe80008000004 */
[----:B------:R-:W-:Y:S04]  /*81af0*/  STS.U8 [R55+UR4+0x1220], R24 ;  /* 0x0012201837007988 */ /* 0x000fe80008000004 */
[----:B0-----:R-:W4:Y:S04]  /*81b00*/  LDL.LU R4, [R1+0x1f78] ;  /* 0x001f780001047983 */ /* 0x001f280000300800 */
[----:B------:R-:W-:Y:S04]  /*81b10*/  STS.U8 [R55+UR4+0x1360], R23 ;  /* 0x0013601737007988 */ /* 0x000fe80008000004 */
[----:B-1----:R-:W4:Y:S04]  /*81b20*/  LDL.LU R33, [R1+0x1e24] ;  /* 0x001e240001217983 */ /* 0x002f280000300800 */
[----:B------:R-:W-:Y:S04]  /*81b30*/  STS.U8 [R55+UR4+0x1340], R20 ;  /* 0x0013401437007988 */ /* 0x000fe80008000004 */
[----:B------:R-:W-:Y:S04]  /*81b40*/  STS.U8 [R55+UR4+0x1320], R19 ;  /* 0x0013201337007988 */ /* 0x000fe80008000004 */
[----:B------:R-:W-:Y:S04]  /*81b50*/  STS.U8 [R55+UR4+0x1300], R16 ;  /* 0x0013001037007988 */ /* 0x000fe80008000004 */
[----:B------:R-:W-:Y:S04]  /*81b60*/  STS.U8 [R55+UR4+0x1400], R15 ;  /* 0x0014000f37007988 */ /* 0x000fe80008000004 */
[----:B------:R-:W-:Y:S04]  /*81b70*/  STS.U8 [R55+UR4+0x1420], R12 ;  /* 0x0014200c37007988 */ /* 0x000fe80008000004 */
[----:B--2---:R0:W-:Y:S04]  /*81b80*/  STS.U8 [R55+UR4+0x1440], R39 ;  /* 0x0014402737007988 */ /* 0x0041e80008000004 */
[----:B0-----:R-:W2:Y:S04]  /*81b90*/  LDL.LU R39, [R1+0x1d34] ;  /* 0x001d340001277983 */ /* 0x001ea80000300800 */
[----:B------:R-:W-:Y:S04]  /*81ba0*/  STS.U8 [R55+UR4+0x1460], R11 ;  /* 0x0014600b37007988 */ /* 0x000fe80008000004 */
[----:B------:R-:W-:Y:S04]  /*81bb0*/  STS.U8 [R55+UR4+0x1520], R8 ;  /* 0x0015200837007988 */ /* 0x000fe80008000004 */
[----:B------:R-:W-:Y:S04]  /*81bc0*/  STS.U8 [R55+UR4+0x1500], R7 ;  /* 0x0015000737007988 */ /* 0x000fe80008000004 */
[----:B---3--:R0:W-:Y:S04]  /*81bd0*/  STS.U8 [R55+UR4+0x1560], R41 ;  /* 0x0015602937007988 */ /* 0x0081e80008000004 */
[----:B0-----:R-:W3:Y:S04]  /*81be0*/  LDL.LU R41, [R1+0x3f0] ;  /* 0x0003f00001297983 */ /* 0x001ee80000300800 */
[----:B------:R-:W3:Y:S04]  /*81bf0*/  LDL.LU R31, [R1+0x1f80] ;  /* 0x001f8000011f7983 */ /* 0x000ee80000300800 */
[----:B------:R-:W3:Y:S04]  /*81c00*/  LDL.LU R30, [R1+0x1e2c] ;  /* 0x001e2c00011e7983 */ /* 0x000ee80000300800 */
[----:B------:R-:W3:Y:S04]  /*81c10*/  LDL.LU R56, [R1+0x1d3c] ;  /* 0x001d3c0001387983 */ /* 0x000ee80000300800 */
[----:B----4-:R0:W-:Y:S04]  /*81c20*/  STS.U8 [R55+UR4+0x1540], R32 ;  /* 0x0015402037007988 */ /* 0x0101e80008000004 */
        /* <DEDUP_REMOVED lines=18> */
[----:B------:R0:W-:Y:S04]  /*81d50*/  STS.U8 [R55+UR4+0x1600], R33 ;  /* 0x0016002137007988 */ /* 0x0001e80008000004 */
[----:B------:R-:W4:Y:S04]  /*81d60*/  LDL.LU R12, [R1+0x3c8] ;  /* 0x0003c800010c7983 */ /* 0x000f280000300800 */
[----:B0-----:R-:W4:Y:S04]  /*81d70*/  LDL.LU R33, [R1+0x1fa8] ;  /* 0x001fa80001217983 */ /* 0x001f280000300800 */
[----:B------:R-:W4:Y:S04]  /*81d80*/  LDL.LU R11, [R1+0x1e54] ;  /* 0x001e5400010b7983 */ /* 0x000f280000300800 */
[----:B------:R-:W4:Y:S04]  /*81d90*/  LDL.LU R8, [R1+0x1d64] ;  /* 0x001d640001087983 */ /* 0x000f280000300800 */
[----:B------:R-:W4:Y:S04]  /*81da0*/  LDL.LU R4, [R1+0x3c0] ;  /* 0x0003c00001047983 */ /* 0x000f280000300800 */
[----:B--2---:R0:W-:Y:S04]  /*81db0*/  STS.U8 [R55+UR4+0x1620], R39 ;  /* 0x0016202737007988 */ /* 0x0041e80008000004 */
[----:B0-----:R-:W2:Y:S04]  /*81dc0*/  LDL.LU R39, [R1+0x1fb0] ;  /* 0x001fb00001277983 */ /* 0x001ea80000300800 */
[----:B---3--:R0:W-:Y:S04]  /*81dd0*/  STS.U8 [R55+UR4+0x1760], R41 ;  /* 0x0017602937007988 */ /* 0x0081e80008000004 */
[----:B0-----:R-:W3:Y:S04]  /*81de0*/  LDL.LU R41, [R1+0x1e5c] ;  /* 0x001e5c0001297983 */ /* 0x001ee80000300800 */
[----:B------:R-:W-:Y:S04]  /*81df0*/  STS.U8 [R55+UR4+0x1740], R31 ;  /* 0x0017401f37007988 */ /* 0x000fe80008000004 */
[----:B------:R-:W-:Y:S04]  /*81e00*/  STS.U8 [R55+UR4+0x1720], R30 ;  /* 0x0017201e37007988 */ /* 0x000fe80008000004 */
[----:B------:R-:W-:Y:S04]  /*81e10*/  STS.U8 [R55+UR4+0x1700], R56 ;  /* 0x0017003837007988 */ /* 0x000fe80008000004 */
[----:B----4-:R0:W-:Y:S04]  /*81e20*/  STS.U8 [R55+UR4+0x1800], R32 ;  /* 0x0018002037007988 */ /* 0x0101e80008000004 */
[----:B0-----:R-:W4:Y:S04]  /*81e30*/  LDL.LU R32, [R1+0x1d6c] ;  /* 0x001d6c0001207983 */ /* 0x001f280000300800 */
[----:B------:R-:W-:Y:S04]  /*81e40*/  STS.U8 [R55+UR4+0x1820], R54 ;  /* 0x0018203637007988 */ /* 0x000fe80008000004 */
[----:B------:R-:W-:Y:S04]  /*81e50*/  STS.U8 [R55+UR4+0x1840], R52 ;  /* 0x0018403437007988 */ /* 0x000fe80008000004 */
        /* <DEDUP_REMOVED lines=16> */
[----:B------:R0:W-:Y:S04]  /*81f60*/  STS.U8 [R55+UR4+0x1c20], R33 ;  /* 0x001c202137007988 */ /* 0x0001e80008000004 */
[----:B------:R-:W-:Y:S04]  /*81f70*/  STS.U8 [R55+UR4+0x1c40], R11 ;  /* 0x001c400b37007988 */ /* 0x000fe80008000004 */
[----:B0-----:R-:W4:Y:S04]  /*81f80*/  LDL.LU R33, [R1+0x1c80] ;  /* 0x001c800001217983 */ /* 0x001f280000300800 */
[----:B------:R-:W-:Y:S04]  /*81f90*/  STS.U8 [R55+UR4+0x1c60], R8 ;  /* 0x001c600837007988 */ /* 0x000fe80008000004 */
[----:B------:R-:W-:Y:S04]  /*81fa0*/  STS.U8 [R55+UR4+0x1d20], R4 ;  /* 0x001d200437007988 */ /* 0x000fe80008000004 */
[----:B--2---:R0:W-:Y:S04]  /*81fb0*/  STS.U8 [R55+UR4+0x1d00], R39 ;  /* 0x001d002737007988 */ /* 0x0041e80008000004 */
[----:B0-----:R-:W2:Y:S04]  /*81fc0*/  LDL.LU R39, [R1+0x1c7c] ;  /* 0x001c7c0001277983 */ /* 0x001ea80000300800 */
[----:B------:R-:W2:Y:S04]  /*81fd0*/  LDL.LU R31, [R1+0x3b0] ;  /* 0x0003b000011f7983 */ /* 0x000ea80000300800 */
[----:B------:R-:W2:Y:S04]  /*81fe0*/  LDL.LU R30, [R1+0x1c6c] ;  /* 0x001c6c00011e7983 */ /* 0x000ea80000300800 */
[----:B------:R-:W2:Y:S04]  /*81ff0*/  LDL.LU R56, [R1+0x1c68] ;  /* 0x001c680001387983 */ /* 0x000ea80000300800 */
[----:B---3--:R0:W-:Y:S04]  /*82000*/  STS.U8 [R55+UR4+0x1d60], R41 ;  /* 0x001d602937007988 */ /* 0x0081e80008000004 */
[----:B0-----:R-:W3:Y:S04]  /*82010*/  LDL.LU R41, [R1+0x1c64] ;  /* 0x001c640001297983 */ /* 0x001ee80000300800 */
[----:B------:R-:W3:Y:S04]  /*82020*/  LDL.LU R54, [R1+0x3a8] ;  /* 0x0003a80001367983 */ /* 0x000ee80000300800 */
[----:B------:R-:W3:Y:S04]  /*82030*/  LDL.LU R52, [R1+0x1c54] ;  /* 0x001c540001347983 */ /* 0x000ee80000300800 */
        /* <DEDUP_REMOVED lines=21> */
[----:B------:R0:W-:Y:S04]  /*82190*/  STS.U8 [R55+UR4+0x1e00], R33 ;  /* 0x001e002137007988 */ /* 0x0001e80008000004 */
[----:B0-----:R-:W4:Y:S04]  /*821a0*/  LDL.LU R33, [R1+0x380] ;  /* 0x0003800001217983 */ /* 0x001f280000300800 */
[----:B--2---:R0:W-:Y:S04]  /*821b0*/  STS.U8 [R55+UR4+0x1e20], R39 ;  /* 0x001e202737007988 */ /* 0x0041e80008000004 */
[----:B0-----:R-:W2:Y:S04]  /*821c0*/  LDL.LU R39, [R1+0x1bdc] ;  /* 0x001bdc0001277983 */ /* 0x001ea80000300800 */
[----:B------:R-:W-:Y:S04]  /*821d0*/  STS.U8 [R55+UR4+0x1f60], R31 ;  /* 0x001f601f37007988 */ /* 0x000fe80008000004 */
[----:B------:R-:W-:Y:S04]  /*821e0*/  STS.U8 [R55+UR4+0x1f40], R30 ;  /* 0x001f401e37007988 */ /* 0x000fe80008000004 */
[----:B------:R-:W-:Y:S04]  /*821f0*/  STS.U8 [R55+UR4+0x1f20], R56 ;  /* 0x001f203837007988 */ /* 0x000fe80008000004 */
[----:B---3--:R0:W-:Y:S04]  /*82200*/  STS.U8 [R55+UR4+0x1f00], R41 ;  /* 0x001f002937007988 */ /* 0x0081e80008000004 */
[----:B------:R-:W-:Y:S04]  /*82210*/  STS.U8 [R55+UR4+0x2000], R54 ;  /* 0x0020003637007988 */ /* 0x000fe80008000004 */
[----:B0-----:R-:W3:Y:S04]  /*82220*/  LDL.LU R41, [R1+0x1bd8] ;  /* 0x001bd80001297983 */ /* 0x001ee80000300800 */
[----:B------:R-:W-:Y:S04]  /*82230*/  STS.U8 [R55+UR4+0x2020], R52 ;  /* 0x0020203437007988 */ /* 0x000fe80008000004 */
[----:B------:R-:W-:Y:S04]  /*82240*/  STS.U8 [R55+UR4+0x2040], R42 ;  /* 0x0020402a37007988 */ /* 0x000fe80008000004 */
[----:B------:R-:W-:Y:S04]  /*82250*/  STS.U8 [R55+UR4+0x2060], R40 ;  /* 0x0020602837007988 */ /* 0x000fe80008000004 */
[----:B------:R0:W-:Y:S04]  /*82260*/  STS.U8 [R55+UR4+0x2120], R4 ;  /* 0x0021200437007988 */ /* 0x0001e80008000004 */
[----:B0-----:R-:W3:Y:S04]  /*82270*/  LDL.LU R4, [R1+0x1bd4] ;  /* 0x001bd40001047983 */ /* 0x001ee80000300800 */
[----:B----4-:R0:W-:Y:S04]  /*82280*/  STS.U8 [R55+UR4+0x2100], R32 ;  /* 0x0021002037007988 */ /* 0x0101e80008000004 */
[----:B0-----:R-:W4:Y:S04]  /*82290*/  LDL.LU R32, [R1+0x378] ;  /* 0x0003780001207983 */ /* 0x001f280000300800 */
        /* <DEDUP_REMOVED lines=15> */
[----:B------:R0:W-:Y:S04]  /*82390*/  STS.U8 [R55+UR4+0x2520], R33 ;  /* 0x0025202137007988 */ /* 0x0001e80008000004 */
[----:B0-----:R-:W4:Y:S04]  /*823a0*/  LDL.LU R33, [R1+0x1bc0] ;  /* 0x001bc00001217983 */ /* 0x001f280000300800 */
        /* <DEDUP_REMOVED lines=17> */
[----:B------:R-:W3:Y:S04]  /*824c0*/  LDL.LU R20, [R1+0x1b58] ;  /* 0x001b580001147983 */ /* 0x000ee80000300800 */
[----:B------:R-:W3:Y:S04]  /*824d0*/  LDL.LU R19, [R1+0x1b54] ;  /* 0x001b540001137983 */ /* 0x000ee80000300800 */
[----:B------:R-:W3:Y:S04]  /*824e0*/  LDL.LU R16, [R1+0x350] ;  /* 0x0003500001107983 */ /* 0x000ee80000300800 */
[----:B------:R-:W-:Y:S04]  /*824f0*/  STS.U8 [R55+UR4+0x2540], R4 ;  /* 0x0025400437007988 */ /* 0x000fe80008000004 */
        /* <DEDUP_REMOVED lines=14> */
[----:B--2---:R0:W-:Y:S04]  /*825e0*/  STS.U8 [R55+UR4+0x2720], R39 ;  /* 0x0027202737007988 */ /* 0x0041e80008000004 */
[----:B------:R-:W-:Y:S04]  /*825f0*/  STS.U8 [R55+UR4+0x2700], R54 ;  /* 0x0027003637007988 */ /* 0x000fe80008000004 */
[----:B0-----:R-:W2:Y:S04]  /*82600*/  LDL.LU R39, [R1+0x1b14] ;  /* 0x001b140001277983 */ /* 0x001ea80000300800 */
[----:B------:R-:W-:Y:S04]  /*82610*/  STS.U8 [R55+UR4+0x2800], R52 ;  /* 0x0028003437007988 */ /* 0x000fe80008000004 */
[----:B------:R-:W-:Y:S04]  /*82620*/  STS.U8 [R55+UR4+0x2820], R42 ;  /* 0x0028202a37007988 */ /* 0x000fe80008000004 */
[----:B------:R-:W-:Y:S04]  /*82630*/  STS.U8 [R55+UR4+0x2840], R40 ;  /* 0x0028402837007988 */ /* 0x000fe80008000004 */
[----:B------:R0:W-:Y:S04]  /*82640*/  STS.U8 [R55+UR4+0x2860], R7 ;  /* 0x0028600737007988 */ /* 0x0001e80008000004 */
[----:B0-----:R-:W2:Y:S04]  /*82650*/  LDL.LU R7, [R1+0x1b10] ;  /* 0x001b100001077983 */ /* 0x001ea80000300800 */
[----:B---3--:R0:W-:Y:S04]  /*82660*/  STS.U8 [R55+UR4+0x2920], R41 ;  /* 0x0029202937007988 */ /* 0x0081e80008000004 */
[----:B------:R-:W-:Y:S04]  /*82670*/  STS.U8 [R55+UR4+0x2900], R38 ;  /* 0x0029002637007988 */ /* 0x000fe80008000004 */
[----:B------:R-:W-:Y:S04]  /*82680*/  STS.U8 [R55+UR4+0x2960], R28 ;  /* 0x0029601c37007988 */ /* 0x000fe80008000004 */
[----:B0-----:R-:W3:Y:S04]  /*82690*/  LDL.LU R41, [R1+0x1b0c] ;  /* 0x001b0c0001297983 */ /* 0x001ee80000300800 */
        /* <DEDUP_REMOVED lines=35> */
[----:B------:R-:W-:Y:S04]  /*828d0*/  STS.U8 [R55+UR4+0x2d60], R7 ;  /* 0x002d600737007988 */ /* 0x000fe80008000004 */
[----:B------:R-:W2:Y:S04]  /*828e0*/  LDL.LU R15, [R1+0x310] ;  /* 0x00031000010f7983 */ /* 0x000ea80000300800 */
[----:B---3--:R0:W-:Y:S04]  /*828f0*/  STS.U8 [R55+UR4+0x2d40], R41 ;  /* 0x002d402937007988 */ /* 0x0081e80008000004 */
[----:B------:R-:W3:Y:S04]  /*82900*/  LDL.LU R12, [R1+0x1a84] ;  /* 0x001a8400010c7983 */ /* 0x000ee80000300800 */
[----:B0-----:R-:W3:Y:S04]  /*82910*/  LDL.LU R41, [R1+0x1a80] ;  /* 0x001a800001297983 */ /* 0x001ee80000300800 */
[----:B------:R-:W3:Y:S04]  /*82920*/  LDL.LU R11, [R1+0x1a7c] ;  /* 0x001a7c00010b7983 */ /* 0x000ee80000300800 */
[----:B------:R-:W3:Y:S04]  /*82930*/  LDL.LU R8, [R1+0x308] ;  /* 0x0003080001087983 */ /* 0x000ee80000300800 */
[----:B------:R-:W3:Y:S04]  /*82940*/  LDL.LU R7, [R1+0x1a6c] ;  /* 0x001a6c0001077983 */ /* 0x000ee80000300800 */
[----:B----4-:R0:W-:Y:S04]  /*82950*/  STS.U8 [R55+UR4+0x2e40], R32 ;  /* 0x002e402037007988 */ /* 0x0101e80008000004 */
        /* <DEDUP_REMOVED lines=13> */
[----:B0-----:R-:W4:Y:S04]  /*82a30*/  LDL.LU R4, [R1+0x1a54] ;  /* 0x001a540001047983 */ /* 0x001f280000300800 */
[----:B--2---:R0:W-:Y:S04]  /*82a40*/  STS.U8 [R55+UR4+0x3060], R39 ;  /* 0x0030602737007988 */ /* 0x0041e80008000004 */
[----:B------:R-:W-:Y:S04]  /*82a50*/  STS.U8 [R55+UR4+0x3120], R38 ;  /* 0x0031202637007988 */ /* 0x000fe80008000004 */
[----:B------:R-:W-:Y:S04]  /*82a60*/  STS.U8 [R55+UR4+0x3100], R28 ;  /* 0x0031001c37007988 */ /* 0x000fe80008000004 */
[----:B------:R-:W-:Y:S04]  /*82a70*/  STS.U8 [R55+UR4+0x3160], R27 ;  /* 0x0031601b37007988 */ /* 0x000fe80008000004 */
[----:B------:R-:W-:Y:S04]  /*82a80*/  STS.U8 [R55+UR4+0x3140], R24 ;  /* 0x0031401837007988 */ /* 0x000fe80008000004 */
[----:B------:R-:W-:Y:S04]  /*82a90*/  STS.U8 [R55+UR4+0x3240], R23 ;  /* 0x0032401737007988 */ /* 0x000fe80008000004 */
[----:B0-----:R-:W2:Y:S04]  /*82aa0*/  LDL.LU R39, [R1+0x1a50] ;  /* 0x001a500001277983 */ /* 0x001ea80000300800 */
[----:B------:R-:W-:Y:S04]  /*82ab0*/  STS.U8 [R55+UR4+0x3260], R20 ;  /* 0x0032601437007988 */ /* 0x000fe80008000004 */
[----:B------:R-:W-:Y:S04]  /*82ac0*/  STS.U8 [R55+UR4+0x3200], R19 ;  /* 0x0032001337007988 */ /* 0x000fe80008000004 */
[----:B------:R-:W-:Y:S04]  /*82ad0*/  STS.U8 [R55+UR4+0x3220], R16 ;  /* 0x0032201037007988 */ /* 0x000fe80008000004 */
[----:B------:R-:W-:Y:S04]  /*82ae0*/  STS.U8 [R55+UR4+0x3360], R15 ;  /* 0x0033600f37007988 */ /* 0x000fe80008000004 */
[----:B---3--:R-:W-:Y:S04]  /*82af0*/  STS.U8 [R55+UR4+0x3340], R12 ;  /* 0x0033400c37007988 */ /* 0x008fe80008000004 */
[----:B------:R0:W-:Y:S04]  /*82b00*/  STS.U8 [R55+UR4+0x3320], R41 ;  /* 0x0033202937007988 */ /* 0x0001e80008000004 */
[----:B0-----:R-:W3:Y:S04]  /*82b10*/  LDL.LU R41, [R1+0x178c] ;  /* 0x00178c0001297983 */ /* 0x001ee80000300800 */
[----:B------:R-:W-:Y:S04]  /*82b20*/  STS.U8 [R55+UR4+0x3300], R11 ;  /* 0x0033000b37007988 */ /* 0x000fe80008000004 */
[----:B------:R-:W-:Y:S04]  /*82b30*/  STS.U8 [R55+UR4+0x3400], R8 ;  /* 0x0034000837007988 */ /* 0x000fe80008000004 */
[----:B------:R-:W-:Y:S04]  /*82b40*/  STS.U8 [R55+UR4+0x3420], R7 ;  /* 0x0034200737007988 */ /* 0x000fe80008000004 */
[----:B----4-:R0:W-:Y:S04]  /*82b50*/  STS.U8 [R55+UR4+0x3440], R32 ;  /* 0x0034402037007988 */ /* 0x0101e80008000004 */
        /* <DEDUP_REMOVED lines=56> */
[----:B--2---:R0:W-:Y:S04]  /*82ee0*/  STS.U8 [R55+UR4+0x3b40], R39 ;  /* 0x003b402737007988 */ /* 0x0041e80008000004 */
[----:B------:R-:W-:Y:S04]  /*82ef0*/  STS.U8 [R55+UR4+0x3b20], R11 ;  /* 0x003b200b37007988 */ /* 0x000fe80008000004 */
[----:B0-----:R-:W2:Y:S04]  /*82f00*/  LDL.LU R39, [R1+0x16d0] ;  /* 0x0016d00001277983 */ /* 0x001ea80000300800 */
        /* <DEDUP_REMOVED lines=46> */
[----:B0-----:R-:W4:Y:S04]  /*831f0*/  LDL.LU R4, [R1+0x1624] ;  /* 0x0016240001047983 */ /* 0x001f280000300800 */
[----:B------:R0:W-:Y:S04]  /*83200*/  STS.U8 [R55+UR4+0x4020], R3 ;  /* 0x0040200337007988 */ /* 0x0001e80008000004 */
[----:B------:R-:W-:Y:S04]  /*83210*/  STS.U8 [R55+UR4+0x4040], R38 ;  /* 0x0040402637007988 */ /* 0x000fe80008000004 */
        /* <DEDUP_REMOVED lines=40> */
[----:B------:R0:W-:Y:S04]  /*834a0*/  STS.U8 [R55+UR4+0x4520], R3 ;  /* 0x0045200337007988 */ /* 0x0001e80008000004 */
[----:B0-----:R-:W4:Y:S04]  /*834b0*/  LDL.LU R3, [R1+0x1594] ;  /* 0x0015940001037983 */ /* 0x001f280000300800 */
[----:B------:R-:W4:Y:S04]  /*834c0*/  LDL.LU R11, [R1+0x250] ;  /* 0x00025000010b7983 */ /* 0x000f280000300800 */
[----:B------:R-:W4:Y:S04]  /*834d0*/  LDL.LU R8, [R1+0x834] ;  /* 0x0008340001087983 */ /* 0x000f280000300800 */
[----:B------:R-:W4:Y:S04]  /*834e0*/  LDL.LU R4, [R1+0x830] ;  /* 0x0008300001047983 */ /* 0x000f280000300800 */
[----:B------:R0:W-:Y:S04]  /*834f0*/  STS.U8 [R55+UR4+0x4500], R33 ;  /* 0x0045002137007988 */ /* 0x0001e80008000004 */
[----:B0-----:R-:W4:Y:S04]  /*83500*/  LDL.LU R33, [R1+0x82c] ;  /* 0x00082c0001217983 */ /* 0x001f280000300800 */
[----:B--2---:R0:W-:Y:S04]  /*83510*/  STS.U8 [R55+UR4+0x4560], R39 ;  /* 0x0045602737007988 */ /* 0x0041e80008000004 */
[----:B------:R-:W-:Y:S04]  /*83520*/  STS.U8 [R55+UR4+0x4540], R31 ;  /* 0x0045401f37007988 */ /* 0x000fe80008000004 */
[----:B0-----:R-:W2:Y:S04]  /*83530*/  LDL.LU R39, [R1+0x248] ;  /* 0x0002480001277983 */ /* 0x001ea80000300800 */
        /* <DEDUP_REMOVED lines=61> */
[----:B------:R-:W-:Y:S04]  /*83910*/  STS.U8 [R55+UR4+0x4d40], R30 ;  /* 0x004d401e37007988 */ /* 0x000fe80008000004 */
[----:B0-----:R-:W4:Y:S04]  /*83920*/  LDL.LU R33, [R1+0x780] ;  /* 0x0007800001217983 */ /* 0x001f280000300800 */
[----:B------:R-:W-:Y:S04]  /*83930*/  STS.U8 [R55+UR4+0x4e40], R56 ;  /* 0x004e403837007988 */ /* 0x000fe80008000004 */
[----:B--2---:R0:W-:Y:S04]  /*83940*/  STS.U8 [R55+UR4+0x4e60], R39 ;  /* 0x004e602737007988 */ /* 0x0041e80008000004 */
[----:B------:R-:W-:Y:S04]  /*83950*/  STS.U8 [R55+UR4+0x4e00], R54 ;  /* 0x004e003637007988 */ /* 0x000fe80008000004 */
[----:B------:R-:W-:Y:S04]  /*83960*/  STS.U8 [R55+UR4+0x4e20], R52 ;  /* 0x004e203437007988 */ /* 0x000fe80008000004 */
[----:B0-----:R-:W2:Y:S04]  /*83970*/  LDL.LU R39, [R1+0x1f0] ;  /* 0x0001f00001277983 */ /* 0x001ea80000300800 */
[----:B------:R-:W-:Y:S04]  /*83980*/  STS.U8 [R55+UR4+0x4f60], R42 ;  /* 0x004f602a37007988 */ /* 0x000fe80008000004 */
[----:B------:R-:W-:Y:S04]  /*83990*/  STS.U8 [R55+UR4+0x4f40], R40 ;  /* 0x004f402837007988 */ /* 0x000fe80008000004 */
[----:B------:R0:W-:Y:S04]  /*839a0*/  STS.U8 [R55+UR4+0x4f20], R4 ;  /* 0x004f200437007988 */ /* 0x0001e80008000004 */
[----:B0-----:R-:W2:Y:S04]  /*839b0*/  LDL.LU R4, [R1+0x1ec] ;  /* 0x0001ec0001047983 */ /* 0x001ea80000300800 */
[----:B---3--:R0:W-:Y:S04]  /*839c0*/  STS.U8 [R55+UR4+0x4f00], R41 ;  /* 0x004f002937007988 */ /* 0x0081e80008000004 */
[----:B------:R-:W-:Y:S04]  /*839d0*/  STS.U8 [R55+UR4+0x5000], R38 ;  /* 0x0050002637007988 */ /* 0x000fe80008000004 */
[----:B------:R-:W-:Y:S04]  /*839e0*/  STS.U8 [R55+UR4+0x5020], R28 ;  /* 0x0050201c37007988 */ /* 0x000fe80008000004 */
[----:B------:R-:W-:Y:S04]  /*839f0*/  STS.U8 [R55+UR4+0x5040], R27 ;  /* 0x0050401b37007988 */ /* 0x000fe80008000004 */
[----:B------:R-:W-:Y:S04]  /*83a00*/  STS.U8 [R55+UR4+0x5060], R24 ;  /* 0x0050601837007988 */ /* 0x000fe80008000004 */
[----:B------:R-:W-:Y:S04]  /*83a10*/  STS.U8 [R55+UR4+0x5120], R23 ;  /* 0x0051201737007988 */ /* 0x000fe80008000004 */
[----:B------:R-:W-:Y:S04]  /*83a20*/  STS.U8 [R55+UR4+0x5100], R20 ;  /* 0x0051001437007988 */ /* 0x000fe80008000004 */
[----:B------:R-:W-:Y:S04]  /*83a30*/  STS.U8 [R55+UR4+0x5160], R19 ;  /* 0x0051601337007988 */ /* 0x000fe80008000004 */
[----:B0-----:R-:W3:Y:S04]  /*83a40*/  LDL.LU R41, [R1+0x774] ;  /* 0x0007740001297983 */ /* 0x001ee80000300800 */
        /* <DEDUP_REMOVED lines=32> */
[----:B------:R-:W2:Y:S04]  /*83c50*/  LDL.LU R12, [R1+0x190] ;  /* 0x00019000010c7983 */ /* 0x000ea80000300800 */
[----:B---3--:R0:W-:Y:S04]  /*83c60*/  STS.U8 [R55+UR4+0x5440], R41 ;  /* 0x0054402937007988 */ /* 0x0081e80008000004 */
        /* <DEDUP_REMOVED lines=8> */
[----:B------:R-:W-:Y:S04]  /*83cf0*/  STS.U8 [R55+UR4+0x5560], R30 ;  /* 0x0055601e37007988 */ /* 0x000fe80008000004 */
[----:B------:R-:W-:Y:S04]  /*83d00*/  STS.U8 [R55+UR4+0x5540], R56 ;  /* 0x0055403837007988 */ /* 0x000fe80008000004 */
[----:B0-----:R-:W4:Y:S04]  /*83d10*/  LDL.LU R3, [R1+0x704] ;  /* 0x0007040001037983 */ /* 0x001f280000300800 */
        /* <DEDUP_REMOVED lines=20> */
[----:B---3--:R0:W-:Y:S04]  /*83e60*/  STS.U8 [R55+UR4+0x5a60], R41 ;  /* 0x005a602937007988 */ /* 0x0081e80008000004 */
[----:B------:R-:W-:Y:S04]  /*83e70*/  STS.U8 [R55+UR4+0x5a00], R11 ;  /* 0x005a000b37007988 */ /* 0x000fe80008000004 */
[----:B------:R-:W-:Y:S04]  /*83e80*/  STS.U8 [R55+UR4+0x5a20], R8 ;  /* 0x005a200837007988 */ /* 0x000fe80008000004 */
[----:B0-----:R-:W3:Y:S04]  /*83e90*/  LDL.LU R41, [R1+0x6f4] ;  /* 0x0006f40001297983 */ /* 0x001ee80000300800 */
[----:B------:R-:W-:Y:S04]  /*83ea0*/  STS.U8 [R55+UR4+0x5b60], R4 ;  /* 0x005b600437007988 */ /* 0x000fe80008000004 */
        /* <DEDUP_REMOVED lines=11> */
[----:B0-----:R-:W4:Y:S04]  /*83f60*/  LDL.LU R3, [R1+0x140] ;  /* 0x0001400001037983 */ /* 0x001f280000300800 */
        /* <DEDUP_REMOVED lines=28> */
[----:B------:R-:W-:Y:S04]  /*84130*/  STS.U8 [R55+UR4+0x5e00], R42 ;  /* 0x005e002a37007988 */ /* 0x000fe80008000004 */
[----:B------:R-:W-:Y:S04]  /*84140*/  STS.U8 [R55+UR4+0x5e20], R40 ;  /* 0x005e202837007988 */ /* 0x000fe80008000004 */
[----:B0-----:R-:W4:Y:S04]  /*84150*/  LDL.LU R4, [R1+0x684] ;  /* 0x0006840001047983 */ /* 0x001f280000300800 */
        /* <DEDUP_REMOVED lines=14> */
[----:B--2---:R0:W-:Y:S04]  /*84240*/  STS.U8 [R55+UR4+0x6240], R39 ;  /* 0x0062402737007988 */ /* 0x0041e80008000004 */
[----:B------:R-:W-:Y:S04]  /*84250*/  STS.U8 [R55+UR4+0x6260], R11 ;  /* 0x0062600b37007988 */ /* 0x000fe80008000004 */
[----:B------:R-:W-:Y:S04]  /*84260*/  STS.U8 [R55+UR4+0x6200], R8 ;  /* 0x0062000837007988 */ /* 0x000fe80008000004 */
[----:B------:R-:W-:Y:S04]  /*84270*/  STS.U8 [R55+UR4+0x6220], R7 ;  /* 0x0062200737007988 */ /* 0x000fe80008000004 */
[----:B0-----:R-:W2:Y:S04]  /*84280*/  LDL.LU R39, [R1+0xec] ;  /* 0x0000ec0001277983 */ /* 0x001ea80000300800 */
        /* <DEDUP_REMOVED lines=29> */
[----:B0-----:R-:W4:Y:S04]  /*84460*/  LDL.LU R33, [R1+0x614] ;  /* 0x0006140001217983 */ /* 0x001f280000300800 */
[----:B--2---:R0:W-:Y:S04]  /*84470*/  STS.U8 [R55+UR4+0x6420], R39 ;  /* 0x0064202737007988 */ /* 0x0041e80008000004 */
[----:B0-----:R-:W2:Y:S04]  /*84480*/  LDL.LU R39, [R1+0x610] ;  /* 0x0006100001277983 */ /* 0x001ea80000300800 */
[----:B---3--:R0:W-:Y:S04]  /*84490*/  STS.U8 [R55+UR4+0x6440], R41 ;  /* 0x0064402937007988 */ /* 0x0081e80008000004 */
[----:B------:R-:W-:Y:S04]  /*844a0*/  STS.U8 [R55+UR4+0x6460], R31 ;  /* 0x0064601f37007988 */ /* 0x000fe80008000004 */
[----:B------:R-:W-:Y:S04]  /*844b0*/  STS.U8 [R55+UR4+0x6520], R30 ;  /* 0x0065201e37007988 */ /* 0x000fe80008000004 */
[----:B0-----:R-:W3:Y:S04]  /*844c0*/  LDL.LU R41, [R1+0x80] ;  /* 0x0000800001297983 */ /* 0x001ee80000300800 */
[----:B------:R-:W-:Y:S04]  /*844d0*/  STS.U8 [R55+UR4+0x6500], R56 ;  /* 0x0065003837007988 */ /* 0x000fe80008000004 */
[----:B----4-:R0:W-:Y:S04]  /*844e0*/  STS.U8 [R55+UR4+0x6560], R32 ;  /* 0x0065602037007988 */ /* 0x0101e80008000004 */
[----:B------:R-:W-:Y:S04]  /*844f0*/  STS.U8 [R55+UR4+0x6540], R54 ;  /* 0x0065403637007988 */ /* 0x000fe80008000004 */
[----:B------:R-:W-:Y:S04]  /*84500*/  STS.U8 [R55+UR4+0x6640], R52 ;  /* 0x0066403437007988 */ /* 0x000fe80008000004 */
[----:B0-----:R-:W4:Y:S04]  /*84510*/  LDL.LU R32, [R1+0x7c] ;  /* 0x00007c0001207983 */ /* 0x001f280000300800 */
[----:B------:R-:W-:Y:S04]  /*84520*/  STS.U8 [R55+UR4+0x6660], R42 ;  /* 0x0066602a37007988 */ /* 0x000fe80008000004 */
[----:B------:R-:W-:Y:S04]  /*84530*/  STS.U8 [R55+UR4+0x6600], R40 ;  /* 0x0066002837007988 */ /* 0x000fe80008000004 */
[----:B------:R0:W-:Y:S04]  /*84540*/  STS.U8 [R55+UR4+0x6620], R11 ;  /* 0x0066200b37007988 */ /* 0x0001e80008000004 */
[----:B------:R1:W-:Y:S04]  /*84550*/  STS.U8 [R55+UR4+0x6760], R8 ;  /* 0x0067600837007988 */ /* 0x0003e80008000004 */
[----:B0-----:R-:W4:Y:S04]  /*84560*/  LDL.LU R11, [R1+0x604] ;  /* 0x00060400010b7983 */ /* 0x001f280000300800 */
[----:B-1----:R-:W4:Y:S04]  /*84570*/  LDL.LU R8, [R1+0x600] ;  /* 0x0006000001087983 */ /* 0x002f280000300800 */
[----:B------:R-:W-:Y:S04]  /*84580*/  STS.U8 [R55+UR4+0x6740], R38 ;  /* 0x0067402637007988 */ /* 0x000fe80008000004 */
[----:B------:R0:W-:Y:S04]  /*84590*/  STS.U8 [R55+UR4+0x6720], R28 ;  /* 0x0067201c37007988 */ /* 0x0001e80008000004 */
[----:B0-----:R-:W4:Y:S04]  /*845a0*/  LDL.LU R28, [R1+0x70] ;  /* 0x00007000011c7983 */ /* 0x001f280000300800 */
        /* <DEDUP_REMOVED lines=14> */
[----:B---3--:R0:W-:Y:S04]  /*84690*/  STS.U8 [R55+UR4+0x6b60], R41 ;  /* 0x006b602937007988 */ /* 0x0081e80008000004 */
[----:B0-----:R-:W2:Y:S04]  /*846a0*/  LDL.LU R41, [R1+0x5f4] ;  /* 0x0005f40001297983 */ /* 0x001ea80000300800 */
        /* <DEDUP_REMOVED lines=10> */
[----:B------:R-:W-:Y:S04]  /*84750*/  STS.U8 [R55+UR4+0x6b20], R11 ;  /* 0x006b200b37007988 */ /* 0x000fe80008000004 */
        /* <DEDUP_REMOVED lines=14> */
[----:B0-----:R-:W4:Y:S04]  /*84840*/  LDL.LU R28, [R1+0x5a0] ;  /* 0x0005a000011c7983 */ /* 0x001f280000300800 */
[----:B------:R-:W4:Y:S04]  /*84850*/  LDL.LU R38, [R1+0x8] ;  /* 0x0000080001267983 */ /* 0x000f280000300800 */
[----:B------:R-:W4:Y:S04]  /*84860*/  LDL.LU R40, [R1+0x4] ;  /* 0x0000040001287983 */ /* 0x000f280000300800 */
[----:B------:R-:W4:Y:S04]  /*84870*/  LDL.LU R30, [R1+0x594] ;  /* 0x00059400011e7983 */ /* 0x000f280000300800 */
[----:B-1----:R-:W4:Y:S04]  /*84880*/  LDL.LU R42, [R1+0x590] ;  /* 0x00059000012a7983 */ /* 0x002f280000300800 */
[----:B--2---:R0:W-:Y:S04]  /*84890*/  STS.U8 [R55+UR4+0x6c40], R41 ;  /* 0x006c402937007988 */ /* 0x0041e80008000004 */
[----:B---3--:R1:W-:Y:S04]  /*848a0*/  STS.U8 [R55+UR4+0x6c60], R39 ;  /* 0x006c602737007988 */ /* 0x0083e80008000004 */
[----:B------:R2:W-:Y:S04]  /*848b0*/  STS.U8 [R55+UR4+0x6d20], R33 ;  /* 0x006d202137007988 */ /* 0x0005e80008000004 */
[----:B0-----:R-:W3:Y:S04]  /*848c0*/  LDL.LU R41, [R1+0x57d8] ;  /* 0x0057d80001297983 */ /* 0x001ee80000300800 */
[----:B-1----:R-:W3:Y:S04]  /*848d0*/  LDL.LU R39, [R1+0x57d4] ;  /* 0x0057d40001277983 */ /* 0x002ee80000300800 */
[----:B------:R0:W-:Y:S04]  /*848e0*/  STS.U8 [R55+UR4+0x6d00], R31 ;  /* 0x006d001f37007988 */ /* 0x0001e80008000004 */
[----:B--2---:R-:W2:Y:S04]  /*848f0*/  LDL.LU R33, [R1+0x57d0] ;  /* 0x0057d00001217983 */ /* 0x004ea80000300800 */
[----:B----4-:R1:W-:Y:S04]  /*84900*/  STS.U8 [R55+UR4+0x6d60], R32 ;  /* 0x006d602037007988 */ /* 0x0103e80008000004 */
[----:B0-----:R-:W4:Y:S04]  /*84910*/  LDL.LU R31, [R1+0x580] ;  /* 0x00058000011f7983 */ /* 0x001f280000300800 */
[----:B------:R0:W-:Y:S04]  /*84920*/  STS.U8 [R55+UR4+0x6d40], R3 ;  /* 0x006d400337007988 */ /* 0x0001e80008000004 */
[----:B-1----:R-:W2:Y:S04]  /*84930*/  LDL.LU R32, [R1+0x57cc] ;  /* 0x0057cc0001207983 */ /* 0x002ea80000300800 */
[----:B------:R1:W-:Y:S04]  /*84940*/  STS.U8 [R55+UR4+0x6e40], R4 ;  /* 0x006e400437007988 */ /* 0x0003e80008000004 */
[----:B0-----:R-:W2:Y:S04]  /*84950*/  LDL.LU R3, [R1+0x57c8] ;  /* 0x0057c80001037983 */ /* 0x001ea80000300800 */
[----:B------:R0:W-:Y:S04]  /*84960*/  STS.U8 [R55+UR4+0x6e60], R7 ;  /* 0x006e600737007988 */ /* 0x0001e80008000004 */
[----:B-1----:R-:W2:Y:S04]  /*84970*/  LDL.LU R4, [R1+0x57c4] ;  /* 0x0057c40001047983 */ /* 0x002ea80000300800 */
[----:B------:R-:W-:Y:S04]  /*84980*/  STS.U8 [R55+UR4+0x6e00], R54 ;  /* 0x006e003637007988 */ /* 0x000fe80008000004 */
[----:B0-----:R-:W2:Y:S04]  /*84990*/  LDL.LU R7, [R1+0x57c0] ;  /* 0x0057c00001077983 */ /* 0x001ea80000300800 */
[----:B------:R0:W-:Y:S04]  /*849a0*/  STS.U8 [R55+UR4+0x6e20], R52 ;  /* 0x006e203437007988 */ /* 0x0001e80008000004 */
[----:B------:R1:W-:Y:S04]  /*849b0*/  STS.U8 [R55+UR4+0x6f60], R8 ;  /* 0x006f600837007988 */ /* 0x0003e80008000004 */
[----:B------:R1:W-:Y:S04]  /*849c0*/  STS.U8 [R55+UR4+0x6f40], R11 ;  /* 0x006f400b37007988 */ /* 0x0003e80008000004 */
[----:B0-----:R-:W2:Y:S04]  /*849d0*/  LDL.LU R52, [R1+0x574] ;  /* 0x0005740001347983 */ /* 0x001ea80000300800 */
[----:B------:R-:W2:Y:S04]  /*849e0*/  LDL.LU R54, [R1+0x570] ;  /* 0x0005700001367983 */ /* 0x000ea80000300800 */
[----:B-1----:R-:W2:Y:S04]  /*849f0*/  LDL.LU R8, [R1+0x57bc] ;  /* 0x0057bc0001087983 */ /* 0x002ea80000300800 */
[----:B------:R-:W2:Y:S04]  /*84a00*/  LDL.LU R11, [R1+0x57b8] ;  /* 0x0057b800010b7983 */ /* 0x000ea80000300800 */
[----:B------:R0:W-:Y:S04]  /*84a10*/  STS.U8 [R55+UR4+0x6f20], R12 ;  /* 0x006f200c37007988 */ /* 0x0001e80008000004 */
[----:B------:R1:W-:Y:S04]  /*84a20*/  STS.U8 [R55+UR4+0x6f00], R15 ;  /* 0x006f000f37007988 */ /* 0x0003e80008000004 */
[----:B------:R1:W-:Y:S04]  /*84a30*/  STS.U8 [R55+UR4+0x7000], R16 ;  /* 0x0070001037007988 */ /* 0x0003e80008000004 */
[----:B0-----:R-:W2:Y:S04]  /*84a40*/  LDL.LU R12, [R1+0x57b4] ;  /* 0x0057b400010c7983 */ /* 0x001ea80000300800 */
        /* <DEDUP_REMOVED lines=27> */
[----:B0-----:R-:W3:Y:S04]  /*84c00*/  LDL.LU R59, [R1+0x540] ;  /* 0x00054000013b7983 */ /* 0x001ee80000300800 */
[----:B--2---:R-:W-:Y:S04]  /*84c10*/  STS.U8 [R55+UR4+0x7320], R60 ;  /* 0x0073203c37007988 */ /* 0x004fe80008000004 */
[----:B----4-:R0:W-:Y:S04]  /*84c20*/  STS.U8 [R55+UR4+0x7300], R31 ;  /* 0x0073001f37007988 */ /* 0x0101e80008000004 */
[----:B------:R1:W-:Y:S04]  /*84c30*/  STS.U8 [R55+UR4+0x7400], R53 ;  /* 0x0074003537007988 */ /* 0x0003e80008000004 */
[----:B------:R2:W-:Y:S04]  /*84c40*/  STS.U8 [R55+UR4+0x7420], R51 ;  /* 0x0074203337007988 */ /* 0x0005e80008000004 */
[----:B0-----:R-:W4:Y:S04]  /*84c50*/  LDL.LU R31, [R1+0x534] ;  /* 0x00053400011f7983 */ /* 0x001f280000300800 */
[----:B------:R-:W3:Y:S04]  /*84c60*/  LDL.LU R60, [R1+0x530] ;  /* 0x00053000013c7983 */ /* 0x000ee80000300800 */
[----:B-1----:R-:W3:Y:S04]  /*84c70*/  LDL.LU R53, [R1+0x554] ;  /* 0x0005540001357983 */ /* 0x002ee80000300800 */
[----:B--2---:R-:W2:Y:S04]  /*84c80*/  LDL.LU R51, [R1+0x560] ;  /* 0x0005600001337983 */ /* 0x004ea80000300800 */
[----:B------:R0:W-:Y:S04]  /*84c90*/  STS.U8 [R55+UR4+0x7440], R52 ;  /* 0x0074403437007988 */ /* 0x0001e80008000004 */
[----:B------:R1:W-:Y:S04]  /*84ca0*/  STS.U8 [R55+UR4+0x7460], R54 ;  /* 0x0074603637007988 */ /* 0x0003e80008000004 */
[----:B------:R1:W-:Y:S04]  /*84cb0*/  STS.U8 [R55+UR4+0x7520], R45 ;  /* 0x0075202d37007988 */ /* 0x0003e80008000004 */
[----:B0-----:R-:W2:Y:S04]  /*84cc0*/  LDL.LU R52, [R1+0x5784] ;  /* 0x0057840001347983 */ /* 0x001ea80000300800 */
[----:B-1----:R-:W2:Y:S04]  /*84cd0*/  LDL.LU R54, [R1+0x5780] ;  /* 0x0057800001367983 */ /* 0x002ea80000300800 */
[----:B------:R-:W2:Y:S04]  /*84ce0*/  LDL.LU R45, [R1+0x564] ;  /* 0x00056400012d7983 */ /* 0x000ea80000300800 */
[----:B------:R0:W-:Y:S02]  /*84cf0*/  STS.U8 [R55+UR4+0x7500], R43 ;  /* 0x0075002b37007988 */ /* 0x0001e40008000004 */
[----:B0-----:R-:W0:Y:S02]  /*84d00*/  S2R R43, SR_TID.X ;  /* 0x00000000002b7919 */ /* 0x001e240000002100 */
[----:B------:R-:W3:Y:S01]  /*84d10*/  LDL.LU R55, [R1+0x577c] ;  /* 0x00577c0001377983 */ /* 0x000ee20000300800 */
[----:B0-----:R-:W-:-:S05]  /*84d20*/  LOP3.LUT R43, R43, 0x1f, RZ, 0xc0, !PT ;  /* 0x0000001f2b2b7812 */ /* 0x001fca00078ec0ff */
[----:B--2---:R0:W-:Y:S04]  /*84d30*/  STS.U8 [R43+UR4+0x7560], R45 ;  /* 0x0075602d2b007988 */ /* 0x0041e80008000004 */
[----:B------:R-:W-:Y:S04]  /*84d40*/  STS.U8 [R43+UR4+0x7540], R51 ;  /* 0x007540332b007988 */ /* 0x000fe80008000004 */
[----:B------:R1:W-:Y:S04]  /*84d50*/  STS.U8 [R43+UR4+0x7640], R37 ;  /* 0x007640252b007988 */ /* 0x0003e80008000004 */
[----:B0-----:R-:W2:Y:S04]  /*84d60*/  LDL.LU R45, [R1+0x4d8] ;  /* 0x0004d800012d7983 */ /* 0x001ea80000300800 */
[----:B------:R0:W-:Y:S04]  /*84d70*/  STS.U8 [R43+UR4+0x7660], R34 ;  /* 0x007660222b007988 */ /* 0x0001e80008000004 */
[----:B-1----:R-:W2:Y:S04]  /*84d80*/  LDL.LU R37, [R1+0x4dc] ;  /* 0x0004dc0001257983 */ /* 0x002ea80000300800 */
[----:B---3--:R1:W-:Y:S04]  /*84d90*/  STS.U8 [R43+UR4+0x7600], R53 ;  /* 0x007600352b007988 */ /* 0x0083e80008000004 */
[----:B0-----:R-:W3:Y:S04]  /*84da0*/  LDL.LU R34, [R1+0x4f0] ;  /* 0x0004f00001227983 */ /* 0x001ee80000300800 */
[----:B------:R-:W2:Y:S04]  /*84db0*/  LDL.LU R51, [R1+0x4cc] ;  /* 0x0004cc0001337983 */ /* 0x000ea80000300800 */
[----:B-1----:R-:W2:Y:S04]  /*84dc0*/  LDL.LU R53, [R1+0x4c8] ;  /* 0x0004c80001357983 */ /* 0x002ea80000300800 */
[----:B------:R0:W-:Y:S04]  /*84dd0*/  STS.U8 [R43+UR4+0x7620], R56 ;  /* 0x007620382b007988 */ /* 0x0001e80008000004 */
[----:B------:R1:W-:Y:S04]  /*84de0*/  STS.U8 [R43+UR4+0x7760], R29 ;  /* 0x0077601d2b007988 */ /* 0x0003e80008000004 */
[----:B------:R4:W-:Y:S04]  /*84df0*/  STS.U8 [R43+UR4+0x7740], R2 ;  /* 0x007740022b007988 */ /* 0x0009e80008000004 */
[----:B0-----:R-:W2:Y:S04]  /*84e00*/  LDL.LU R56, [R1+0x5778] ;  /* 0x0057780001387983 */ /* 0x001ea80000300800 */
[----:B-1----:R-:W2:Y:S04]  /*84e10*/  LDL.LU R29, [R1+0x4fc] ;  /* 0x0004fc00011d7983 */ /* 0x002ea80000300800 */
[----:B----4-:R-:W4:Y:S04]  /*84e20*/  LDL.LU R2, [R1+0x510] ;  /* 0x0005100001027983 */ /* 0x010f280000300800 */
        /* <DEDUP_REMOVED lines=13> */
[----:B0-----:R-:W2:Y:S04]  /*84f00*/  LDL.LU R9, [R1+0x524] ;  /* 0x0005240001097983 */ /* 0x001ea80000300800 */
[----:B------:R-:W-:Y:S04]  /*84f10*/  STS.U8 [R43+UR4+0x7900], R10 ;  /* 0x0079000a2b007988 */ /* 0x000fe80008000004 */
[----:B--2---:R-:W-:Y:S04]  /*84f20*/  STS.U8 [R43+UR4+0x7960], R9 ;  /* 0x007960092b007988 */ /* 0x004fe80008000004 */
[----:B------:R-:W-:Y:S04]  /*84f30*/  STS.U8 [R43+UR4+0x7940], R6 ;  /* 0x007940062b007988 */ /* 0x000fe80008000004 */
[----:B------:R-:W-:Y:S04]  /*84f40*/  STS.U8 [R43+UR4+0x7a40], R13 ;  /* 0x007a400d2b007988 */ /* 0x000fe80008000004 */
[----:B------:R-:W-:Y:S04]  /*84f50*/  STS.U8 [R43+UR4+0x7a60], R14 ;  /* 0x007a600e2b007988 */ /* 0x000fe80008000004 */
[----:B------:R-:W-:Y:S04]  /*84f60*/  STS.U8 [R43+UR4+0x7a00], R5 ;  /* 0x007a00052b007988 */ /* 0x000fe80008000004 */
[----:B----4-:R-:W-:Y:S04]  /*84f70*/  STS.U8 [R43+UR4+0x7a20], R2 ;  /* 0x007a20022b007988 */ /* 0x010fe80008000004 */
        /* <DEDUP_REMOVED lines=8> */
[----:B------:R-:W-:Y:S04]  /*85000*/  STS.U8 [R43+UR4+0x7d20], R25 ;  /* 0x007d20192b007988 */ /* 0x000fe80008000004 */
[----:B------:R-:W-:Y:S04]  /*85010*/  STS.U8 [R43+UR4+0x7d00], R26 ;  /* 0x007d001a2b007988 */ /* 0x000fe80008000004 */
[----:B------:R1:W-:Y:S04]  /*85020*/  STS.U8 [R43+UR4+0x7d60], R51 ;  /* 0x007d60332b007988 */ /* 0x0003e80008000004 */
[----:B------:R-:W-:Y:S04]  /*85030*/  STS.U8 [R43+UR4+0x7d40], R53 ;  /* 0x007d40352b007988 */ /* 0x000fe80008000004 */
[----:B0-----:R-:W2:Y:S04]  /*85040*/  LDL.LU R45, [R1+0x1e68] ;  /* 0x001e6800012d7983 */ /* 0x001ea80000300800 */
[----:B------:R-:W-:Y:S04]  /*85050*/  STS.U8 [R43+UR4+0x7e40], R35 ;  /* 0x007e40232b007988 */ /* 0x000fe80008000004 */
[----:B-1----:R-:W3:Y:S04]  /*85060*/  LDL.LU R51, [R1+0x1d78] ;  /* 0x001d780001337983 */ /* 0x002ee80000300800 */
[----:B------:R0:W-:Y:S04]  /*85070*/  STS.U8 [R43+UR4+0x7e60], R36 ;  /* 0x007e60242b007988 */ /* 0x0001e80008000004 */
[----:B0-----:R-:W4:Y:S04]  /*85080*/  LDL.LU R36, [R1+0x4ac] ;  /* 0x0004ac0001247983 */ /* 0x001f280000300800 */
[----:B------:R-:W2:Y:S04]  /*85090*/  LDL.LU R35, [R1+0x1c88] ;  /* 0x001c880001237983 */ /* 0x000ea80000300800 */
[----:B------:R-:W3:Y:S04]  /*850a0*/  LDL.LU R26, [R1+0x4a4] ;  /* 0x0004a400011a7983 */ /* 0x000ee80000300800 */
[----:B------:R-:W3:Y:S04]  /*850b0*/  LDL.LU R5, [R1+0x1e70] ;  /* 0x001e700001057983 */ /* 0x000ee80000300800 */
[----:B------:R-:W3:Y:S04]  /*850c0*/  LDL.LU R2, [R1+0x1d80] ;  /* 0x001d800001027983 */ /* 0x000ee80000300800 */
[----:B------:R-:W3:Y:S04]  /*850d0*/  LDL.LU R25, [R1+0x1c90] ;  /* 0x001c900001197983 */ /* 0x000ee80000300800 */
[----:B------:R-:W3:Y:S04]  /*850e0*/  LDL.LU R22, [R1+0x49c] ;  /* 0x00049c0001167983 */ /* 0x000ee80000300800 */
[----:B------:R0:W-:Y:S04]  /*850f0*/  STS.U8 [R43+UR4+0x7e00], R59 ;  /* 0x007e003b2b007988 */ /* 0x0001e80008000004 */
[----:B------:R-:W3:Y:S04]  /*85100*/  LDL.LU R53, [R1+0x1e78] ;  /* 0x001e780001357983 */ /* 0x000ee80000300800 */
[----:B0-----:R-:W3:Y:S04]  /*85110*/  LDL.LU R59, [R1+0x1d88] ;  /* 0x001d8800013b7983 */ /* 0x001ee80000300800 */
[----:B------:R-:W3:Y:S04]  /*85120*/  LDL.LU R21, [R1+0x1c98] ;  /* 0x001c980001157983 */ /* 0x000ee80000300800 */
[----:B------:R-:W3:Y:S04]  /*85130*/  LDL.LU R18, [R1+0x494] ;  /* 0x0004940001127983 */ /* 0x000ee80000300800 */
[----:B------:R-:W3:Y:S04]  /*85140*/  LDL.LU R17, [R1+0x1e80] ;  /* 0x001e800001117983 */ /* 0x000ee80000300800 */
[----:B------:R-:W3:Y:S04]  /*85150*/  LDL.LU R14, [R1+0x1d90] ;  /* 0x001d9000010e7983 */ /* 0x000ee80000300800 */
[----:B------:R-:W3:Y:S04]  /*85160*/  LDL.LU R29, [R1+0x1ca0] ;  /* 0x001ca000011d7983 */ /* 0x000ee80000300800 */
[----:B------:R-:W3:Y:S04]  /*85170*/  LDL.LU R34, [R1+0x488] ;  /* 0x0004880001227983 */ /* 0x000ee80000300800 */
[----:B------:R0:W-:Y:S04]  /*85180*/  STS.U8 [R43+UR4+0x7e20], R60 ;  /* 0x007e203c2b007988 */ /* 0x0001e80008000004 */
[----:B------:R-:W3:Y:S04]  /*85190*/  LDL.LU R13, [R1+0x1e88] ;  /* 0x001e8800010d7983 */ /* 0x000ee80000300800 */
[----:B------:R-:W-:Y:S01]  /*851a0*/  STS.U8 [R43+UR4+0x7f60], R44 ;  /* 0x007f602c2b007988 */ /* 0x000fe20008000004 */
[----:B0-----:R-:W-:-:S03]  /*851b0*/  LOP3.LUT R60, R43, 0x10, RZ, 0x3c, !PT ;  /* 0x000000102b3c7812 */ /* 0x001fc600078e3cff */
        /* <DEDUP_REMOVED lines=8> */
[----:B----4-:R-:W-:Y:S04]  /*85240*/  STS.U8 [R60+UR4+0x80], R36 ;  /* 0x000080243c007988 */ /* 0x010fe80008000004 */
[----:B--2---:R0:W-:Y:S04]  /*85250*/  STS.U8 [R60+UR4+0xa0], R45 ;  /* 0x0000a02d3c007988 */ /* 0x0041e80008000004 */
[----:B---3--:R1:W-:Y:S04]  /*85260*/  STS.U8 [R60+UR4+0xc0], R51 ;  /* 0x0000c0333c007988 */ /* 0x0083e80008000004 */
[----:B0-----:R-:W2:Y:S04]  /*85270*/  LDL.LU R45, [R1+0x1cb0] ;  /* 0x001cb000012d7983 */ /* 0x001ea80000300800 */
[----:B-1----:R-:W3:Y:S04]  /*85280*/  LDL.LU R51, [R1+0x474] ;  /* 0x0004740001337983 */ /* 0x002ee80000300800 */
[----:B------:R-:W-:Y:S04]  /*85290*/  STS.U8 [R60+UR4+0xe0], R35 ;  /* 0x0000e0233c007988 */ /* 0x000fe80008000004 */
[----:B------:R-:W-:Y:S04]  /*852a0*/  STS.U8 [R60+UR4+0x1a0], R26 ;  /* 0x0001a01a3c007988 */ /* 0x000fe80008000004 */
[----:B------:R0:W-:Y:S04]  /*852b0*/  STS.U8 [R60+UR4+0x180], R5 ;  /* 0x000180053c007988 */ /* 0x0001e80008000004 */
[----:B------:R1:W-:Y:S04]  /*852c0*/  STS.U8 [R60+UR4+0x1e0], R2 ;  /* 0x0001e0023c007988 */ /* 0x0003e80008000004 */
[----:B0-----:R-:W4:Y:S04]  /*852d0*/  LDL.LU R5, [R1+0x1e98] ;  /* 0x001e980001057983 */ /* 0x001f280000300800 */
[----:B-1----:R-:W4:Y:S04]  /*852e0*/  LDL.LU R2, [R1+0x1da8] ;  /* 0x001da80001027983 */ /* 0x002f280000300800 */
        /* <DEDUP_REMOVED lines=8> */
[----:B------:R-:W-:Y:S04]  /*85370*/  STS.U8 [R60+UR4+0x3c0], R17 ;  /* 0x0003c0113c007988 */ /* 0x000fe80008000004 */
[----:B------:R-:W-:Y:S04]  /*85380*/  STS.U8 [R60+UR4+0x3a0], R14 ;  /* 0x0003a00e3c007988 */ /* 0x000fe80008000004 */
[----:B------:R0:W-:Y:S04]  /*85390*/  STS.U8 [R60+UR4+0x380], R29 ;  /* 0x0003801d3c007988 */ /* 0x0001e80008000004 */
[----:B------:R1:W-:Y:S04]  /*853a0*/  STS.U8 [R60+UR4+0x480], R34 ;  /* 0x000480223c007988 */ /* 0x0003e80008000004 */
[----:B------:R-:W-:Y:S04]  /*853b0*/  STS.U8 [R60+UR4+0x4a0], R13 ;  /* 0x0004a00d3c007988 */ /* 0x000fe80008000004 */
[----:B0-----:R-:W4:Y:S04]  /*853c0*/  LDL.LU R29, [R1+0x1ea0] ;  /* 0x001ea000011d7983 */ /* 0x001f280000300800 */
[----:B-1----:R-:W4:Y:S04]  /*853d0*/  LDL.LU R34, [R1+0x1db0] ;  /* 0x001db00001227983 */ /* 0x002f280000300800 */
[----:B------:R-:W-:Y:S04]  /*853e0*/  STS.U8 [R60+UR4+0x4c0], R10 ;  /* 0x0004c00a3c007988 */ /* 0x000fe80008000004 */
[----:B------:R-:W-:Y:S04]  /*853f0*/  STS.U8 [R60+UR4+0x4e0], R9 ;  /* 0x0004e0093c007988 */ /* 0x000fe80008000004 */
[----:B------:R-:W-:Y:S04]  /*85400*/  STS.U8 [R60+UR4+0x5a0], R6 ;  /* 0x0005a0063c007988 */ /* 0x000fe80008000004 */
[----:B------:R0:W-:Y:S04]  /*85410*/  STS.U8 [R60+UR4+0x580], R37 ;  /* 0x000580253c007988 */ /* 0x0001e80008000004 */
[----:B------:R-:W4:Y:S04]  /*85420*/  LDL.LU R36, [R1+0x1cc0] ;  /* 0x001cc00001247983 */ /* 0x000f280000300800 */
[----:B------:R1:W-:Y:S04]  /*85430*/  STS.U8 [R60+UR4+0x5e0], R43 ;  /* 0x0005e02b3c007988 */ /* 0x0003e80008000004 */
[----:B0-----:R-:W4:Y:S04]  /*85440*/  LDL.LU R37, [R1+0x464] ;  /* 0x0004640001257983 */ /* 0x001f280000300800 */
[----:B-1----:R-:W4:Y:S04]  /*85450*/  LDL.LU R43, [R1+0x1ea8] ;  /* 0x001ea800012b7983 */ /* 0x002f280000300800 */
[----:B------:R-:W4:Y:S04]  /*85460*/  LDL.LU R35, [R1+0x1db8] ;  /* 0x001db80001237983 */ /* 0x000f280000300800 */
[----:B------:R-:W4:Y:S04]  /*85470*/  LDL.LU R26, [R1+0x1cc8] ;  /* 0x001cc800011a7983 */ /* 0x000f280000300800 */
[----:B--2---:R0:W-:Y:S04]  /*85480*/  STS.U8 [R60+UR4+0x5c0], R45 ;  /* 0x0005c02d3c007988 */ /* 0x0041e80008000004 */
[----:B---3--:R1:W-:Y:S04]  /*85490*/  STS.U8 [R60+UR4+0x6c0], R51 ;  /* 0x0006c0333c007988 */ /* 0x0083e80008000004 */
[----:B0-----:R-:W2:Y:S04]  /*854a0*/  LDL.LU R45, [R1+0x45c] ;  /* 0x00045c00012d7983 */ /* 0x001ea80000300800 */
[----:B-1----:R-:W3:Y:S04]  /*854b0*/  LDL.LU R51, [R1+0x1eb0] ;  /* 0x001eb00001337983 */ /* 0x002ee80000300800 */
[----:B------:R-:W3:Y:S04]  /*854c0*/  LDL.LU R25, [R1+0x1dc0] ;  /* 0x001dc00001197983 */ /* 0x000ee80000300800 */
[----:B------:R-:W3:Y:S04]  /*854d0*/  LDL.LU R22, [R1+0x1cd0] ;  /* 0x001cd00001167983 */ /* 0x000ee80000300800 */
[----:B----4-:R0:W-:Y:S04]  /*854e0*/  STS.U8 [R60+UR4+0x6e0], R5 ;  /* 0x0006e0053c007988 */ /* 0x0101e80008000004 */
        /* <DEDUP_REMOVED lines=19> */
[----:B------:R-:W-:Y:S04]  /*85620*/  STS.U8 [R60+UR4+0x780], R36 ;  /* 0x000780243c007988 */ /* 0x000fe80008000004 */
[----:B------:R0:W-:Y:S04]  /*85630*/  STS.U8 [R60+UR4+0x880], R37 ;  /* 0x000880253c007988 */ /* 0x0001e80008000004 */
[----:B------:R1:W-:Y:S04]  /*85640*/  STS.U8 [R60+UR4+0x8a0], R43 ;  /* 0x0008a02b3c007988 */ /* 0x0003e80008000004 */
[----:B0-----:R-:W4:Y:S04]  /*85650*/  LDL.LU R37, [R1+0x1de0] ;  /* 0x001de00001257983 */ /* 0x001f280000300800 */
[----:B------:R-:W-:Y:S04]  /*85660*/  STS.U8 [R60+UR4+0x8c0], R35 ;  /* 0x0008c0233c007988 */ /* 0x000fe80008000004 */
[----:B-1----:R-:W4:Y:S04]  /*85670*/  LDL.LU R43, [R1+0x1cf0] ;  /* 0x001cf000012b7983 */ /* 0x002f280000300800 */
[----:B------:R-:W-:Y:S04]  /*85680*/  STS.U8 [R60+UR4+0x8e0], R26 ;  /* 0x0008e01a3c007988 */ /* 0x000fe80008000004 */
[----:B--2---:R0:W-:Y:S04]  /*85690*/  STS.U8 [R60+UR4+0x9a0], R45 ;  /* 0x0009a02d3c007988 */ /* 0x0041e80008000004 */
[----:B---3--:R1:W-:Y:S04]  /*856a0*/  STS.U8 [R60+UR4+0x980], R51 ;  /* 0x000980333c007988 */ /* 0x0083e80008000004 */
[----:B0-----:R-:W2:Y:S04]  /*856b0*/  LDL.LU R45, [R1+0x434] ;  /* 0x00043400012d7983 */ /* 0x001ea80000300800 */
[----:B-1----:R-:W3:Y:S04]  /*856c0*/  LDL.LU R51, [R1+0x1f3c] ;  /* 0x001f3c0001337983 */ /* 0x002ee80000300800 */
[----:B------:R-:W-:Y:S04]  /*856d0*/  STS.U8 [R60+UR4+0x9e0], R25 ;  /* 0x0009e0193c007988 */ /* 0x000fe80008000004 */
[----:B------:R-:W-:Y:S04]  /*856e0*/  STS.U8 [R60+UR4+0x9c0], R22 ;  /* 0x0009c0163c007988 */ /* 0x000fe80008000004 */
[----:B----4-:R0:W-:Y:S04]  /*856f0*/  STS.U8 [R60+UR4+0xac0], R5 ;  /* 0x000ac0053c007988 */ /* 0x0101e80008000004 */
        /* <DEDUP_REMOVED lines=34> */
[----:B------:R-:W3:Y:S04]  /*85920*/  LDL.LU R17, [R1+0x1d18] ;  /* 0x001d180001117983 */ /* 0x000ee80000300800 */
[----:B----4-:R0:W-:Y:S04]  /*85930*/  STS.U8 [R60+UR4+0xe80], R5 ;  /* 0x000e80053c007988 */ /* 0x0101e80008000004 */
        /* <DEDUP_REMOVED lines=27> */
[----:B------:R-:W-:Y:S04]  /*85af0*/  STS.U8 [R60+UR4+0x12e0], R21 ;  /* 0x0012e0153c007988 */ /* 0x000fe80008000004 */
[----:B0-----:R-:W2:Y:S04]  /*85b00*/  LDL.LU R45, [R1+0x1f7c] ;  /* 0x001f7c00012d7983 */ /* 0x001ea80000300800 */
[----:B-1----:R-:W3:Y:S04]  /*85b10*/  LDL.LU R51, [R1+0x1e28] ;  /* 0x001e280001337983 */ /* 0x002ee80000300800 */
[----:B------:R-:W-:Y:S04]  /*85b20*/  STS.U8 [R60+UR4+0x1280], R18 ;  /* 0x001280123c007988 */ /* 0x000fe80008000004 */
[----:B------:R-:W-:Y:S04]  /*85b30*/  STS.U8 [R60+UR4+0x12a0], R17 ;  /* 0x0012a0113c007988 */ /* 0x000fe80008000004 */
[----:B----4-:R-:W-:Y:S04]  /*85b40*/  STS.U8 [R60+UR4+0x13e0], R14 ;  /* 0x0013e00e3c007988 */ /* 0x010fe80008000004 */
[----:B------:R0:W-:Y:S04]  /*85b50*/  STS.U8 [R60+UR4+0x13c0], R5 ;  /* 0x0013c0053c007988 */ /* 0x0001e80008000004 */
[----:B------:R1:W-:Y:S04]  /*85b60*/  STS.U8 [R60+UR4+0x13a0], R2 ;  /* 0x0013a0023c007988 */ /* 0x0003e80008000004 */
[----:B0-----:R-:W4:Y:S04]  /*85b70*/  LDL.LU R5, [R1+0x1d38] ;  /* 0x001d380001057983 */ /* 0x001f280000300800 */
[----:B------:R-:W-:Y:S04]  /*85b80*/  STS.U8 [R60+UR4+0x1380], R13 ;  /* 0x0013800d3c007988 */ /* 0x000fe80008000004 */
        /* <DEDUP_REMOVED lines=11> */
[----:B------:R0:W-:Y:S04]  /*85c40*/  STS.U8 [R60+UR4+0x1580], R29 ;  /* 0x0015801d3c007988 */ /* 0x0001e80008000004 */
        /* <DEDUP_REMOVED lines=87> */
[----:B----4-:R-:W-:Y:S04]  /*861c0*/  STS.U8 [R60+UR4+0x1fe0], R36 ;  /* 0x001fe0243c007988 */ /* 0x010fe80008000004 */
        /* <DEDUP_REMOVED lines=324> */
[----:B------:R-:W-:Y:S04]  /*87610*/  STS.U8 [R60+UR4+0x48c0], R21 ;  /* 0x0048c0153c007988 */ /* 0x000fe80008000004 */
[----:B0-----:R-:W4:Y:S04]  /*87620*/  LDL.LU R29, [R1+0x80c] ;  /* 0x00080c00011d7983 */ /* 0x001f280000300800 */
[----:B------:R-:W-:Y:S04]  /*87630*/  STS.U8 [R60+UR4+0x48e0], R18 ;  /* 0x0048e0123c007988 */ /* 0x000fe80008000004 */
        /* <DEDUP_REMOVED lines=185> */
[----:B------:R-:W-:Y:S04]  /*881d0*/  STS.U8 [R60+UR4+0x6080], R18 ;  /* 0x006080123c007988 */ /* 0x000fe80008000004 */
[----:B-1----:R-:W3:Y:S04]  /*881e0*/  LDL.LU R51, [R1+0xe8] ;  /* 0x0000e80001337983 */ /* 0x002ee80000300800 */
[----:B------:R-:W-:Y:S04]  /*881f0*/  STS.U8 [R60+UR4+0x60a0], R17 ;  /* 0x0060a0113c007988 */ /* 0x000fe80008000004 */
[----:B------:R-:W-:Y:S04]  /*88200*/  STS.U8 [R60+UR4+0x60c0], R14 ;  /* 0x0060c00e3c007988 */ /* 0x000fe80008000004 */
[----:B----4-:R0:W-:Y:S04]  /*88210*/  STS.U8 [R60+UR4+0x60e0], R5 ;  /* 0x0060e0053c007988 */ /* 0x0101e80008000004 */
        /* <DEDUP_REMOVED lines=101> */
[----:B-1----:R-:W3:Y:S04]  /*88870*/  LDL.LU R51, [R1] ;  /* 0x0000000001337983 */ /* 0x002ee80000300800 */
        /* <DEDUP_REMOVED lines=16> */
[----:B------:R-:W-:Y:S04]  /*88980*/  STS.U8 [R60+UR4+0x6fa0], R18 ;  /* 0x006fa0123c007988 */ /* 0x000fe80008000004 */
[----:B------:R-:W-:Y:S04]  /*88990*/  STS.U8 [R60+UR4+0x6f80], R17 ;  /* 0x006f80113c007988 */ /* 0x000fe80008000004 */
[----:B0-----:R-:W4:Y:S04]  /*889a0*/  LDL.LU R29, [R1+0x56c] ;  /* 0x00056c00011d7983 */ /* 0x001f280000300800 */
[----:B------:R-:W-:Y:S04]  /*889b0*/  STS.U8 [R60+UR4+0x7080], R14 ;  /* 0x0070800e3c007988 */ /* 0x000fe80008000004 */
[----:B-1----:R-:W4:Y:S04]  /*889c0*/  LDL.LU R34, [R1+0x568] ;  /* 0x0005680001227983 */ /* 0x002f280000300800 */
        /* <DEDUP_REMOVED lines=10> */
[----:B0-----:R-:W2:Y:S04]  /*88a70*/  LDL.LU R45, [R1+0x54c] ;  /* 0x00054c00012d7983 */ /* 0x001ea80000300800 */
[----:B------:R-:W-:Y:S04]  /*88a80*/  STS.U8 [R60+UR4+0x72e0], R61 ;  /* 0x0072e03d3c007988 */ /* 0x000fe80008000004 */
[----:B-1----:R-:W3:Y:S04]  /*88a90*/  LDL.LU R51, [R1+0x548] ;  /* 0x0005480001337983 */ /* 0x002ee80000300800 */
[----:B------:R-:W3:Y:S04]  /*88aa0*/  LDL.LU R14, [R1+0x53c] ;  /* 0x00053c00010e7983 */ /* 0x000ee80000300800 */
[----:B------:R-:W3:Y:S04]  /*88ab0*/  LDL.LU R13, [R1+0x538] ;  /* 0x00053800010d7983 */ /* 0x000ee80000300800 */
[----:B----4-:R-:W-:Y:S04]  /*88ac0*/  STS.U8 [R60+UR4+0x7280], R5 ;  /* 0x007280053c007988 */ /* 0x010fe80008000004 */
        /* <DEDUP_REMOVED lines=9> */
[----:B------:R-:W4:Y:S04]  /*88b60*/  LDL.LU R10, [R1+0x51c] ;  /* 0x00051c00010a7983 */ /* 0x000f280000300800 */
[----:B------:R-:W4:Y:S04]  /*88b70*/  LDL.LU R9, [R1+0x518] ;  /* 0x0005180001097983 */ /* 0x000f280000300800 */
[----:B------:R-:W4:Y:S04]  /*88b80*/  LDL.LU R6, [R1+0x50c] ;  /* 0x00050c0001067983 */ /* 0x000f280000300800 */
[----:B------:R-:W4:Y:S04]  /*88b90*/  LDL.LU R5, [R1+0x500] ;  /* 0x0005000001057983 */ /* 0x000f280000300800 */
[----:B------:R-:W4:Y:S04]  /*88ba0*/  LDL.LU R2, [R1+0x4e8] ;  /* 0x0004e80001027983 */ /* 0x000f280000300800 */
[----:B------:R0:W-:Y:S04]  /*88bb0*/  STS.U8 [R60+UR4+0x74c0], R29 ;  /* 0x0074c01d3c007988 */ /* 0x0001e80008000004 */
[----:B------:R1:W-:Y:S04]  /*88bc0*/  STS.U8 [R60+UR4+0x74e0], R34 ;  /* 0x0074e0223c007988 */ /* 0x0003e80008000004 */
[----:B------:R-:W-:Y:S04]  /*88bd0*/  STS.U8 [R60+UR4+0x75a0], R41 ;  /* 0x0075a0293c007988 */ /* 0x000fe80008000004 */
[----:B------:R-:W-:Y:S04]  /*88be0*/  STS.U8 [R60+UR4+0x7580], R39 ;  /* 0x007580273c007988 */ /* 0x000fe80008000004 */
[----:B0-----:R-:W4:Y:S04]  /*88bf0*/  LDL.LU R29, [R1+0x4e0] ;  /* 0x0004e000011d7983 */ /* 0x001f280000300800 */
[----:B-1----:R-:W4:Y:S04]  /*88c00*/  LDL.LU R34, [R1+0x4d4] ;  /* 0x0004d40001227983 */ /* 0x002f280000300800 */
[----:B------:R0:W-:Y:S04]  /*88c10*/  STS.U8 [R60+UR4+0x75e0], R37 ;  /* 0x0075e0253c007988 */ /* 0x0001e80008000004 */
[----:B------:R1:W-:Y:S04]  /*88c20*/  STS.U8 [R60+UR4+0x75c0], R43 ;  /* 0x0075c02b3c007988 */ /* 0x0003e80008000004 */
[----:B------:R-:W-:Y:S04]  /*88c30*/  STS.U8 [R60+UR4+0x76c0], R33 ;  /* 0x0076c0213c007988 */ /* 0x000fe80008000004 */
[----:B------:R-:W-:Y:S04]  /*88c40*/  STS.U8 [R60+UR4+0x76e0], R32 ;  /* 0x0076e0203c007988 */ /* 0x000fe80008000004 */
[----:B0-----:R-:W4:Y:S04]  /*88c50*/  LDL.LU R37, [R1+0x4d0] ;  /* 0x0004d00001257983 */ /* 0x001f280000300800 */
[----:B-1----:R-:W4:Y:S04]  /*88c60*/  LDL.LU R43, [R1+0x4c4] ;  /* 0x0004c400012b7983 */ /* 0x002f280000300800 */
[----:B--2---:R0:W-:Y:S04]  /*88c70*/  STS.U8 [R60+UR4+0x7680], R45 ;  /* 0x0076802d3c007988 */ /* 0x0041e80008000004 */
[----:B---3--:R1:W-:Y:S04]  /*88c80*/  STS.U8 [R60+UR4+0x76a0], R51 ;  /* 0x0076a0333c007988 */ /* 0x0083e80008000004 */
[----:B------:R-:W-:Y:S04]  /*88c90*/  STS.U8 [R60+UR4+0x77e0], R3 ;  /* 0x0077e0033c007988 */ /* 0x000fe80008000004 */
[----:B------:R-:W-:Y:S04]  /*88ca0*/  STS.U8 [R60+UR4+0x77c0], R4 ;  /* 0x0077c0043c007988 */ /* 0x000fe80008000004 */
[----:B------:R-:W-:Y:S04]  /*88cb0*/  STS.U8 [R60+UR4+0x77a0], R14 ;  /* 0x0077a00e3c007988 */ /* 0x000fe80008000004 */
[----:B------:R-:W-:Y:S04]  /*88cc0*/  STS.U8 [R60+UR4+0x7780], R13 ;  /* 0x0077800d3c007988 */ /* 0x000fe80008000004 */
[----:B------:R-:W-:Y:S04]  /*88cd0*/  STS.U8 [R60+UR4+0x7880], R7 ;  /* 0x007880073c007988 */ /* 0x000fe80008000004 */
[----:B0-----:R-:W2:Y:S04]  /*88ce0*/  LDL.LU R45, [R1+0x4c0] ;  /* 0x0004c000012d7983 */ /* 0x001ea80000300800 */
[----:B------:R-:W-:Y:S04]  /*88cf0*/  STS.U8 [R60+UR4+0x78a0], R8 ;  /* 0x0078a0083c007988 */ /* 0x000fe80008000004 */
[----:B-1----:R-:W3:Y:S04]  /*88d00*/  LDL.LU R51, [R1+0x4b4] ;  /* 0x0004b40001337983 */ /* 0x002ee80000300800 */
[----:B----4-:R0:W-:Y:S04]  /*88d10*/  STS.U8 [R60+UR4+0x78c0], R53 ;  /* 0x0078c0353c007988 */ /* 0x0101e80008000004 */
[----:B------:R1:W-:Y:S04]  /*88d20*/  STS.U8 [R60+UR4+0x78e0], R59 ;  /* 0x0078e03b3c007988 */ /* 0x0003e80008000004 */
[----:B0-----:R-:W4:Y:S04]  /*88d30*/  LDL.LU R53, [R1+0x484] ;  /* 0x0004840001357983 */ /* 0x001f280000300800 */
[----:B-1----:R-:W2:Y:S04]  /*88d40*/  LDL.LU R59, [R1+0x48c] ;  /* 0x00048c00013b7983 */ /* 0x002ea80000300800 */
        /* <DEDUP_REMOVED lines=14> */
[----:B------:R-:W-:Y:S01]  /*88e30*/  STS.U8 [R60+UR4+0x7cc0], R34 ;  /* 0x007cc0223c007988 */ /* 0x000fe20008000004 */
[----:B0-----:R-:W-:-:S03]  /*88e40*/  F2FP.F16.E4M3.UNPACK_B R29, R31 ;  /* 0x0000001fff1d723e */ /* 0x001fc600020006ff */
[----:B------:R-:W-:Y:S04]  /*88e50*/  STS.U8 [R60+UR4+0x7ce0], R37 ;  /* 0x007ce0253c007988 */ /* 0x000fe80008000004 */
[----:B------:R-:W-:Y:S04]  /*88e60*/  STS.U8 [R60+UR4+0x7da0], R27 ;  /* 0x007da01b3c007988 */ /* 0x000fe80008000004 */
[----:B------:R0:W-:Y:S02]  /*88e70*/  STS.U8 [R60+UR4+0x7d80], R28 ;  /* 0x007d801c3c007988 */ /* 0x0001e40008000004 */
[----:B0-----:R-:W-:-:S02]  /*88e80*/  F2FP.F16.E4M3.UNPACK_B R28, R30 ;  /* 0x0000001eff1c723e */ /* 0x001fc400020006ff */
[----:B----4-:R-:W-:Y:S02]  /*88e90*/  F2FP.F16.E4M3.UNPACK_B R30, R53 ;  /* 0x00000035ff1e723e */ /* 0x010fe400020006ff */
[----:B--2---:R-:W-:-:S05]  /*88ea0*/  F2FP.F16.E4M3.UNPACK_B R31, R59 ;  /* 0x0000003bff1f723e */ /* 0x004fca00020006ff */
[----:B------:R0:W-:Y:S04]  /*88eb0*/  STL.64 [R1+0x5758], R30 ;  /* 0x0057581e01007387 */ /* 0x0001e80000100a00 */
[----:B0-----:R-:W2:Y:S04]  /*88ec0*/  LDL R31, [R1+0x574c] ;  /* 0x00574c00011f7983 */ /* 0x001ea80000100800 */
        /* <DEDUP_REMOVED lines=8> */
[----:B------:R-:W-:Y:S04]  /*88f50*/  STS.U8 [R60+UR4+0x7fa0], R55 ;  /* 0x007fa0373c007988 */ /* 0x000fe80008000004 */
[----:B------:R0:W-:Y:S01]  /*88f60*/  STS.U8 [R60+UR4+0x7f80], R56 ;  /* 0x007f80383c007988 */ /* 0x0001e20008000004 */
[----:B------:R-:W-:Y:S06]  /*88f70*/  BAR.SYNC.DEFER_BLOCKING 0x0 ;  /* 0x0000000000007b1d */ /* 0x000fec0000010000 */
[----:B0-----:R-:W0:Y:S02]  /*88f80*/  S2R R60, SR_TID.X ;  /* 0x00000000003c7919 */ /* 0x001e240000002100 */
[C---:B0-----:R-:W-:Y:S01]  /*88f90*/  LOP3.LUT R32, R60.reuse, 0x7, RZ, 0xc0, !PT ;  /* 0x000000073c207812 */ /* 0x041fe200078ec0ff */
[----:B------:R-:W-:-:S04]  /*88fa0*/  IMAD.SHL.U32 R33, R60, 0x2, RZ ;  /* 0x000000023c217824 */ /* 0x000fc800078e00ff */
[----:B------:R-:W-:-:S05]  /*88fb0*/  IMAD R32, R32, 0x90, RZ ;  /* 0x0000009020207824 */ /* 0x000fca00078e02ff */
[----:B------:R-:W-:-:S05]  /*88fc0*/  LOP3.LUT R32, R32, 0x30, R33, 0x78, !PT ;  /* 0x0000003020207812 */ /* 0x000fca00078e7821 */
[----:B------:R-:W0:Y:S04]  /*88fd0*/  LDSM.16.M88.4 R4, [R32+UR4] ;  /* 0x000000042004783b */ /* 0x000e280008000200 */
[----:B------:R1:W-:Y:S04]  /*88fe0*/  STL.64 [R1+0x5750], R28 ;  /* 0x0057501c01007387 */ /* 0x0003e80000100a00 */
[----:B------:R-:W-:Y:S04]  /*88ff0*/  LDSM.16.M88.4 R16, [R32+UR4+0x5c00] ;  /* 0x005c00042010783b */ /* 0x000fe80008000200 */
[----:B------:R-:W-:Y:S04]  /*89000*/  LDSM.16.M88.4 R20, [R32+UR4+0x6400] ;  /* 0x006400042014783b */ /* 0x000fe80008000200 */
[----:B------:R-:W-:Y:S04]  /*89010*/  LDSM.16.M88.4 R24, [R32+UR4+0x6c00] ;  /* 0x006c00042018783b */ /* 0x000fe80008000200 */
[----:B0-----:R-:W-:Y:S01]  /*89020*/  STL.64 [R1+0x1590], R4 ;  /* 0x0015900401007387 */ /* 0x001fe20000100a00 */
[----:B-1----:R-:W-:-:S02]  /*89030*/  IMAD.MOV.U32 R29, RZ, RZ, R4 ;  /* 0x000000ffff1d7224 */ /* 0x002fc400078e0004 */
[----:B------:R-:W-:Y:S01]  /*89040*/  IMAD.MOV.U32 R28, RZ, RZ, R5 ;  /* 0x000000ffff1c7224 */ /* 0x000fe200078e0005 */
[----:B------:R-:W-:Y:S04]  /*89050*/  STL.64 [R1+0x1598], R6 ;  /* 0x0015980601007387 */ /* 0x000fe80000100a00 */
[----:B------:R-:W-:Y:S04]  /*89060*/  LDSM.16.M88.4 R4, [R32+UR4+0x400] ;  /* 0x000400042004783b */ /* 0x000fe80008000200 */
[----:B--2---:R-:W0:Y:S04]  /*89070*/  LDSM.16.M88.4 R8, [R31+UR4] ;  /* 0x000000041f08783b */ /* 0x004e280008000200 */
[----:B------:R-:W1:Y:S04]  /*89080*/  LDSM.16.M88.4 R12, [R31+UR4+0x400] ;  /* 0x000400041f0c783b */ /* 0x000e680008000200 */
[----:B0-----:R-:W-:Y:S04]  /*89090*/  STL.64 [R1+0x1cc0], R8 ;  /* 0x001cc00801007387 */ /* 0x001fe80000100a00 */
[----:B------:R-:W-:Y:S04]  /*890a0*/  STL.64 [R1+0x1cc8], R10 ;  /* 0x001cc80a01007387 */ /* 0x000fe80000100a00 */
[----:B------:R-:W0:Y:S04]  /*890b0*/  LDSM.16.M88.4 R8, [R32+UR4+0x800] ;  /* 0x000800042008783b */ /* 0x000e280008000200 */
[----:B------:R-:W-:Y:S04]  /*890c0*/  STL.64 [R1+0x15a0], R4 ;  /* 0x0015a00401007387 */ /* 0x000fe80000100a00 */
[----:B------:R-:W-:Y:S04]  /*890d0*/  STL.64 [R1+0x15a8], R6 ;  /* 0x0015a80601007387 */ /* 0x000fe80000100a00 */
[----:B------:R-:W2:Y:S04]  /*890e0*/  LDSM.16.M88.4 R4, [R31+UR4+0x800] ;  /* 0x000800041f04783b */ /* 0x000ea80008000200 */
[----:B-1----:R-:W-:Y:S04]  /*890f0*/  STL.64 [R1+0x1cd0], R12 ;  /* 0x001cd00c01007387 */ /* 0x002fe80000100a00 */
[----:B------:R-:W-:Y:S04]  /*89100*/  STL.64 [R1+0x1cd8], R14 ;  /* 0x001cd80e01007387 */ /* 0x000fe80000100a00 */
[----:B------:R-:W1:Y:S04]  /*89110*/  LDSM.16.M88.4 R12, [R32+UR4+0xc00] ;  /* 0x000c0004200c783b */ /* 0x000e680008000200 */
[----:B0-----:R-:W-:Y:S04]  /*89120*/  STL.64 [R1+0x15b0], R8 ;  /* 0x0015b00801007387 */ /* 0x001fe80000100a00 */
[----:B------:R-:W-:Y:S04]  /*89130*/  STL.64 [R1+0x15b8], R10 ;  /* 0x0015b80a01007387 */ /* 0x000fe80000100a00 */
[----:B------:R-:W0:Y:S04]  /*89140*/  LDSM.16.M88.4 R8, [R31+UR4+0xc00] ;  /* 0x000c00041f08783b */ /* 0x000e280008000200 */
[----:B--2---:R-:W-:Y:S04]  /*89150*/  STL.64 [R1+0x1ce0], R4 ;  /* 0x001ce00401007387 */ /* 0x004fe80000100a00 */
[----:B------:R-:W-:Y:S04]  /*89160*/  STL.64 [R1+0x1ce8], R6 ;  /* 0x001ce80601007387 */ /* 0x000fe80000100a00 */
[----:B------:R-:W2:Y:S04]  /*89170*/  LDSM.16.M88.4 R4, [R32+UR4+0x1000] ;  /* 0x001000042004783b */ /* 0x000ea80008000200 */
[----:B-1----:R-:W-:Y:S04]  /*89180*/  STL.64 [R1+0x15c0], R12 ;  /* 0x0015c00c01007387 */ /* 0x002fe80000100a00 */
[----:B------:R-:W-:Y:S04]  /*89190*/  STL.64 [R1+0x15c8], R14 ;  /* 0x0015c80e01007387 */ /* 0x000fe80000100a00 */
[----:B------:R-:W-:Y:S04]  /*891a0*/  LDSM.16.M88.4 R12, [R32+UR4+0x5400] ;  /* 0x00540004200c783b */ /* 0x000fe80008000200 */
[----:B0-----:R-:W-:Y:S04]  /*891b0*/  STL.64 [R1+0x1cf0], R8 ;  /* 0x001cf00801007387 */ /* 0x001fe80000100a00 */
[----:B------:R-:W-:Y:S04]  /*891c0*/  STL.64 [R1+0x1cf8], R10 ;  /* 0x001cf80a01007387 */ /* 0x000fe80000100a00 */
[----:B------:R-:W0:Y:S04]  /*891d0*/  LDSM.16.M88.4 R8, [R31+UR4+0x1000] ;  /* 0x001000041f08783b */ /* 0x000e280008000200 */
[----:B--2---:R-:W-:Y:S01]  /*891e0*/  STL.64 [R1+0x15d0], R4 ;  /* 0x0015d00401007387 */ /* 0x004fe20000100a00 */
[----:B------:R-:W-:-:S02]  /*891f0*/  IMAD.MOV.U32 R60, RZ, RZ, R4 ;  /* 0x000000ffff3c7224 */ /* 0x000fc400078e0004 */
[----:B------:R-:W-:Y:S01]  /*89200*/  IMAD.MOV.U32 R61, RZ, RZ, R5 ;  /* 0x000000ffff3d7224 */ /* 0x000fe200078e0005 */
[----:B------:R-:W-:Y:S04]  /*89210*/  STL.64 [R1+0x15d8], R6 ;  /* 0x0015d80601007387 */ /* 0x000fe80000100a00 */
[----:B------:R-:W1:Y:S04]  /*89220*/  LDSM.16.M88.4 R4, [R32+UR4+0x1400] ;  /* 0x001400042004783b */ /* 0x000e680008000200 */
[----:B0-----:R-:W-:Y:S04]  /*89230*/  STL.64 [R1+0x1d00], R8 ;  /* 0x001d000801007387 */ /* 0x001fe80000100a00 */
[----:B------:R-:W-:Y:S04]  /*89240*/  STL.64 [R1+0x1d08], R10 ;  /* 0x001d080a01007387 */ /* 0x000fe80000100a00 */
[----:B------:R-:W0:Y:S04]  /*89250*/  LDSM.16.M88.4 R8, [R31+UR4+0x1400] ;  /* 0x001400041f08783b */ /* 0x000e280008000200 */
[----:B-1----:R-:W-:Y:S01]  /*89260*/  STL.64 [R1+0x15e0], R4 ;  /* 0x0015e00401007387 */ /* 0x002fe20000100a00 */
        /* <DEDUP_REMOVED lines=12> */
[----:B------:R-:W-:Y:S04]  /*89330*/  STL.64 [R1+0x5768], R58 ;  /* 0x0057683a01007387 */ /* 0x000fe80000100a00 */
[----:B------:R-:W-:Y:S04]  /*89340*/  STL.64 [R1+0x5760], R56 ;  /* 0x0057603801007387 */ /* 0x000fe80000100a00 */
[----:B------:R-:W-:Y:S04]  /*89350*/  LDSM.16.M88.4 R56, [R32+UR4+0x7400] ;  /* 0x007400042038783b */ /* 0x000fe80008000200 */
        /* <DEDUP_REMOVED lines=18> */
[----:B------:R-:W-:Y:S04]  /*89480*/  LDSM.16.M88.4 R8, [R32+UR4+0x4c00] ;  /* 0x004c00042008783b */ /* 0x000fe80008000200 */
[----:B-1----:R-:W-:Y:S01]  /*89490*/  STL.64 [R1+0x1620], R4 ;  /* 0x0016200401007387 */ /* 0x002fe20000100a00 */
[----:B------:R-:W-:-:S02]  /*894a0*/  IMAD.MOV.U32 R50, RZ, RZ, R4 ;  /* 0x000000ffff327224 */ /* 0x000fc400078e0004 */
[----:B------:R-:W-:Y:S01]  /*894b0*/  IMAD.MOV.U32 R51, RZ, RZ, R5 ;  /* 0x000000ffff337224 */ /* 0x000fe200078e0005 */
[----:B------:R-:W-:Y:S04]  /*894c0*/  STL.64 [R1+0x1628], R6 ;  /* 0x0016280601007387 */ /* 0x000fe80000100a00 */
[----:B------:R-:W0:Y:S04]  /*894d0*/  LDSM.16.M88.4 R4, [R32+UR4+0x2800] ;  /* 0x002800042004783b */ /* 0x000e280008000200 */
[----:B0-----:R-:W-:Y:S01]  /*894e0*/  STL.64 [R1+0x1630], R4 ;  /* 0x0016300401007387 */ /* 0x001fe20000100a00 */
        /* <DEDUP_REMOVED lines=39> */
[----:B0-----:R0:W-:Y:S01]  /*89760*/  STL.64 [R1+0x16b0], R4 ;  /* 0x0016b00401007387 */ /* 0x0011e20000100a00 */
[----:B------:R-:W-:-:S02]  /*89770*/  IMAD.MOV.U32 R2, RZ, RZ, R4 ;  /* 0x000000ffff027224 */ /* 0x000fc400078e0004 */
[----:B------:R-:W-:Y:S01]  /*89780*/  IMAD.MOV.U32 R3, RZ, RZ, R5 ;  /* 0x000000ffff037224 */ /* 0x000fe200078e0005 */
[----:B------:R-:W-:Y:S04]  /*89790*/  STL.64 [R1+0x16b8], R6 ;  /* 0x0016b80601007387 */ /* 0x000fe80000100a00 */
[----:B------:R-:W-:Y:S01]  /*897a0*/  STL.64 [R1+0x16c0], R8 ;  /* 0x0016c00801007387 */ /* 0x000fe20000100a00 */
[----:B0-----:R-:W-:-:S03]  /*897b0*/  IMAD.MOV.U32 R4, RZ, RZ, R8 ;  /* 0x000000ffff047224 */ /* 0x001fc600078e0008 */
[----:B------:R-:W-:Y:S01]  /*897c0*/  STL.64 [R1+0x16c8], R10 ;  /* 0x0016c80a01007387 */ /* 0x000fe20000100a00 */
[----:B------:R-:W-:-:S03]  /*897d0*/  IMAD.MOV.U32 R5, RZ, RZ, R9 ;  /* 0x000000ffff057224 */ /* 0x000fc600078e0009 */
[----:B------:R-:W0:Y:S04]  /*897e0*/  LDSM.16.M88.4 R8, [R32+UR4+0x5000] ;  /* 0x005000042008783b */ /* 0x000e280008000200 */
[----:B0-----:R0:W-:Y:S01]  /*897f0*/  STL.64 [R1+0x16d0], R8 ;  /* 0x0016d00801007387 */ /* 0x0011e20000100a00 */
[----:B------:R-:W-:Y:S02]  /*89800*/  IMAD.MOV.U32 R6, RZ, RZ, R8 ;  /* 0x000000ffff067224 */ /* 0x000fe400078e0008 */
        /* <DEDUP_REMOVED lines=43> */
[----:B0-----:R-:W-:Y:S01]  /*89ac0*/  STL.64 [R1+0x1770], R56 ;  /* 0x0017703801007387 */ /* 0x001fe20000100a00 */
[----:B------:R-:W-:Y:S02]  /*89ad0*/  IMAD.MOV.U32 R26, RZ, RZ, R56 ;  /* 0x000000ffff1a7224 */ /* 0x000fe400078e0038 */
        /* <DEDUP_REMOVED lines=8> */
[----:B0-----:R-:W-:Y:S04]  /*89b60*/  STL.64 [R1+0x1d50], R56 ;  /* 0x001d503801007387 */ /* 0x001fe80000100a00 */
        /* <DEDUP_REMOVED lines=52> */
[----:B------:R-:W0:Y:S01]  /*89eb0*/  LDSM.16.M88.4 R56, [R31+UR4+0x6c00] ;  /* 0x006c00041f38783b */ /* 0x000e220008000200 */
[----:B------:R-:W-:-:S03]  /*89ec0*/  F2FP.F16.E4M3.UNPACK_B R29, R29 ;  /* 0x0000001dff1d723e */ /* 0x000fc600020006ff */
[----:B0-----:R-:W-:Y:S04]  /*89ed0*/  STL.64 [R1+0x1e70], R56 ;  /* 0x001e703801007387 */ /* 0x001fe80000100a00 */
[----:B------:R-:W-:Y:S04]  /*89ee0*/  STL.64 [R1+0x1e78], R58 ;  /* 0x001e783a01007387 */ /* 0x000fe80000100a00 */
[----:B------:R-:W0:Y:S01]  /*89ef0*/  LDSM.16.M88.4 R56, [R31+UR4+0x7000] ;  /* 0x007000041f38783b */ /* 0x000e220008000200 */
[----:B------:R-:W-:-:S03]  /*89f00*/  F2FP.F16.E4M3.UNPACK_B R28, R28 ;  /* 0x0000001cff1c723e */ /* 0x000fc600020006ff */
[----:B------:R-:W-:Y:S04]  /*89f10*/  STL [R1+0x18], R29 ;  /* 0x0000181d01007387 */ /* 0x000fe80000100800 */
[----:B0-----:R-:W-:Y:S04]  /*89f20*/  STL.64 [R1+0x1e80], R56 ;  /* 0x001e803801007387 */ /* 0x001fe80000100a00 */
[----:B------:R-:W-:Y:S04]  /*89f30*/  STL [R1+0x1c], R28 ;  /* 0x00001c1c01007387 */ /* 0x000fe80000100800 */
[----:B------:R-:W-:Y:S04]  /*89f40*/  STL.64 [R1+0x1e88], R58 ;  /* 0x001e883a01007387 */ /* 0x000fe80000100a00 */
[----:B------:R-:W0:Y:S04]  /*89f50*/  LDSM.16.M88.4 R56, [R31+UR4+0x7400] ;  /* 0x007400041f38783b */ /* 0x000e280008000200 */
[----:B0-----:R-:W-:Y:S04]  /*89f60*/  STL.64 [R1+0x1e90], R56 ;  /* 0x001e903801007387 */ /* 0x001fe80000100a00 */
[----:B------:R-:W-:Y:S04]  /*89f70*/  STL.64 [R1+0x1e98], R58 ;  /* 0x001e983a01007387 */ /* 0x000fe80000100a00 */
[----:B------:R-:W0:Y:S04]  /*89f80*/  LDSM.16.M88.4 R56, [R31+UR4+0x7800] ;  /* 0x007800041f38783b */ /* 0x000e280008000200 */
[----:B------:R-:W1:Y:S04]  /*89f90*/  LDSM.16.M88.4 R28, [R31+UR4+0x7c00] ;  /* 0x007c00041f1c783b */ /* 0x000e680008000200 */
[----:B0-----:R-:W-:Y:S04]  /*89fa0*/  STL.64 [R1+0x1ea0], R56 ;  /* 0x001ea03801007387 */ /* 0x001fe80000100a00 */
[----:B------:R0:W-:Y:S04]  /*89fb0*/  STL.64 [R1+0x1ea8], R58 ;  /* 0x001ea83a01007387 */ /* 0x0001e80000100a00 */
[----:B0-----:R-:W2:Y:S04]  /*89fc0*/  LDL.LU.64 R58, [R1+0x5768] ;  /* 0x00576800013a7983 */ /* 0x001ea80000300a00 */
[----:B------:R-:W3:Y:S04]  /*89fd0*/  LDL.LU.64 R56, [R1+0x5760] ;  /* 0x0057600001387983 */ /* 0x000ee80000300a00 */
[----:B-1----:R-:W-:Y:S04]  /*89fe0*/  STL.64 [R1+0x1eb0], R28 ;  /* 0x001eb01c01007387 */ /* 0x002fe80000100a00 */
[----:B------:R0:W-:Y:S04]  /*89ff0*/  STL.64 [R1+0x1eb8], R30 ;  /* 0x001eb81e01007387 */ /* 0x0001e80000100a00 */
[----:B0-----:R-:W4:Y:S04]  /*8a000*/  LDL.LU.64 R30, [R1+0x5758] ;  /* 0x00575800011e7983 */ /* 0x001f280000300a00 */
[----:B------:R-:W4:Y:S04]  /*8a010*/  LDL.LU.64 R28, [R1+0x5750] ;  /* 0x00575000011c7983 */ /* 0x000f280000300a00 */
[----:B------:R0:W-:Y:S04]  /*8a020*/  STL.64 [R1+0x9578], R38 ;  /* 0x0095782601007387 */ /* 0x0001e80000100a00 */
[----:B0-----:R-:W2:Y:S04]  /*8a030*/  LDL.64 R38, [R1+0x18] ;  /* 0x0000180001267983 */ /* 0x001ea80000100a00 */
[----:B------:R0:W-:Y:S04]  /*8a040*/  STL.64 [R1+0x9570], R36 ;  /* 0x0095702401007387 */ /* 0x0001e80000100a00 */
[----:B0-----:R-:W3:Y:S04]  /*8a050*/  LDL R37, [R1+0x15a0] ;  /* 0x0015a00001257983 */ /* 0x001ee80000100800 */
[----:B------:R0:W-:Y:S04]  /*8a060*/  STL.64 [R1+0x9568], R6 ;  /* 0x0095680601007387 */ /* 0x0001e80000100a00 */
[----:B0-----:R-:W4:Y:S04]  /*8a070*/  LDL R6, [R1+0x15b4] ;  /* 0x0015b40001067983 */ /* 0x001f280000100800 */
[----:B------:R-:W4:Y:S04]  /*8a080*/  LDL R7, [R1+0x15c0] ;  /* 0x0015c00001077983 */ /* 0x000f280000100800 */
[----:B------:R0:W-:Y:S04]  /*8a090*/  STL.64 [R1+0x9560], R4 ;  /* 0x0095600401007387 */ /* 0x0001e80000100a00 */
[----:B0-----:R-:W4:Y:S04]  /*8a0a0*/  LDL R4, [R1+0x15a4] ;  /* 0x0015a40001047983 */ /* 0x001f280000100800 */
[----:B------:R-:W4:Y:S04]  /*8a0b0*/  LDL R5, [R1+0x15b0] ;  /* 0x0015b00001057983 */ /* 0x000f280000100800 */
[----:B------:R-:W-:Y:S04]  /*8a0c0*/  STL.64 [R1+0x9558], R10 ;  /* 0x0095580a01007387 */ /* 0x000fe80000100a00 */
[----:B------:R0:W-:Y:S04]  /*8a0d0*/  STL.64 [R1+0x9550], R8 ;  /* 0x0095500801007387 */ /* 0x0001e80000100a00 */
[----:B0-----:R-:W4:Y:S04]  /*8a0e0*/  LDL.LU.64 R8, [R1+0x1020] ;  /* 0x0010200001087983 */ /* 0x001f280000300a00 */
[----:B------:R-:W4:Y:S04]  /*8a0f0*/  LDL.LU.64 R10, [R1+0x1028] ;  /* 0x00102800010a7983 */ /* 0x000f280000300a00 */
[----:B------:R-:W-:Y:S04]  /*8a100*/  STL.64 [R1+0x9548], R14 ;  /* 0x0095480e01007387 */ /* 0x000fe80000100a00 */
[----:B------:R-:W-:Y:S04]  /*8a110*/  STL.64 [R1+0x9540], R12 ;  /* 0x0095400c01007387 */ /* 0x000fe80000100a00 */
[----:B------:R-:W-:Y:S04]  /*8a120*/  STL.64 [R1+0x9538], R18 ;  /* 0x0095381201007387 */ /* 0x000fe80000100a00 */
[----:B------:R-:W-:Y:S04]  /*8a130*/  STL.64 [R1+0x9530], R16 ;  /* 0x0095301001007387 */ /* 0x000fe80000100a00 */
[----:B------:R0:W-:Y:S04]  /*8a140*/  STL.64 [R1+0x9528], R22 ;  /* 0x0095281601007387 */ /* 0x0001e80000100a00 */
[----:B0-----:R-:W4:Y:S04]  /*8a150*/  LDL R23, [R1+0x15c4] ;  /* 0x0015c40001177983 */ /* 0x001f280000100800 */
[----:B------:R-:W-:Y:S04]  /*8a160*/  STL.64 [R1+0x9520], R20 ;  /* 0x0095201401007387 */ /* 0x000fe80000100a00 */
[----:B------:R-:W-:Y:S04]  /*8a170*/  STL.64 [R1+0x9518], R26 ;  /* 0x0095181a01007387 */ /* 0x000fe80000100a00 */
[----:B------:R0:W-:Y:S04]  /*8a180*/  STL.64 [R1+0x9510], R24 ;  /* 0x0095101801007387 */ /* 0x0001e80000100a00 */
[----:B0-----:R-:W4:Y:S04]  /*8a190*/  LDL.LU.64 R24, [R1+0x1030] ;  /* 0x0010300001187983 */ /* 0x001f280000300a00 */
[----:B------:R-:W4:Y:S04]  /*8a1a0*/  LDL.LU.64 R26, [R1+0x1038] ;  /* 0x00103800011a7983 */ /* 0x000f280000300a00 */
[----:B------:R2:W-:Y:S04]  /*8a1b0*/  STL [R1+0x950c], R32 ;  /* 0x00950c2001007387 */ /* 0x0005e80000100800 */
[----:B------:R0:W-:Y:S04]  /*8a1c0*/  STL [R1+0x9508], R33 ;  /* 0x0095082101007387 */ /* 0x0001e80000100800 */
[----:B------:R-:W-:Y:S01]  /*8a1d0*/  STL [R1+0x5750], R0 ;  /* 0x0057500001007387 */ /* 0x000fe20000100800 */
[----:B--2---:R-:W-:-:S02]  /*8a1e0*/  IMAD.MOV.U32 R32, RZ, RZ, R38 ;  /* 0x000000ffff207224 */ /* 0x004fc400078e0026 */
[----:B0-----:R-:W-:Y:S01]  /*8a1f0*/  IMAD.MOV.U32 R33, RZ, RZ, R39 ;  /* 0x000000ffff217224 */ /* 0x001fe200078e0027 */
[----:B---3--:R-:W-:Y:S01]  /*8a200*/  F2FP.F16.E4M3.UNPACK_B R14, R37 ;  /* 0x00000025ff0e723e */ /* 0x008fe200020006ff */
[----:B----4-:R-:W-:-:S15]  /*8a210*/  HMMA.16816.F32 R8, R28, R38, R8 ;  /* 0x000000261c08723c */ /* 0x010fde0000001808 */
[----:B------:R-:W-:-:S04]  /*8a220*/  NOP ;  /* 0x0000000000007918 */ /* 0x000fc80000000000 */
[----:B------:R0:W-:Y:S04]  /*8a230*/  STL.64 [R1+0x30], R8 ;  /* 0x0000300801007387 */ /* 0x0001e80000100a00 */
[----:B------:R1:W-:Y:S04]  /*8a240*/  STL.64 [R1+0x38], R10 ;  /* 0x0000380a01007387 */ /* 0x0003e80000100a00 */
[----:B------:R-:W-:Y:S04]  /*8a250*/  STL [R1+0x10], R14 ;  /* 0x0000100e01007387 */ /* 0x000fe80000100800 */
[----:B------:R-:W2:Y:S04]  /*8a260*/  LDL.LU.64 R36, [R1+0x1000] ;  /* 0x0010000001247983 */ /* 0x000ea80000300a00 */
[----:B------:R-:W2:Y:S01]  /*8a270*/  LDL.LU.64 R38, [R1+0x1008] ;  /* 0x0010080001267983 */ /* 0x000ea20000300a00 */
[----:B------:R-:W-:-:S03]  /*8a280*/  F2FP.F16.E4M3.UNPACK_B R15, R4 ;  /* 0x00000004ff0f723e */ /* 0x000fc600020006ff */
[----:B0-----:R-:W3:Y:S04]  /*8a290*/  LDL.LU.64 R8, [R1+0xff0] ;  /* 0x000ff00001087983 */ /* 0x001ee80000300a00 */
[----:B-1----:R-:W3:Y:S01]  /*8a2a0*/  LDL.LU.64 R10, [R1+0xff8] ;  /* 0x000ff800010a7983 */ /* 0x002ee20000300a00 */
[----:B------:R-:W-:-:S03]  /*8a2b0*/  F2FP.F16.E4M3.UNPACK_B R4, R5 ;  /* 0x00000005ff04723e */ /* 0x000fc600020006ff */
[----:B------:R-:W4:Y:S04]  /*8a2c0*/  LDL.LU.64 R16, [R1+0xfe0] ;  /* 0x000fe00001107983 */ /* 0x000f280000300a00 */
[----:B------:R-:W4:Y:S01]  /*8a2d0*/  LDL.LU.64 R18, [R1+0xfe8] ;  /* 0x000fe80001127983 */ /* 0x000f220000300a00 */
[----:B------:R-:W-:-:S03]  /*8a2e0*/  F2FP.F16.E4M3.UNPACK_B R5, R6 ;  /* 0x00000006ff05723e */ /* 0x000fc600020006ff */
[----:B------:R0:W-:Y:S04]  /*8a2f0*/  STL [R1+0x14], R15 ;  /* 0x0000140f01007387 */ /* 0x0001e80000100800 */
[----:B------:R-:W3:Y:S01]  /*8a300*/  LDL.LU.64 R12, [R1+0xfd0] ;  /* 0x000fd000010c7983 */ /* 0x000ee20000300a00 */
[----:B------:R-:W-:-:S15]  /*8a310*/  HMMA.16816.F32 R24, R28, R14, R24 ;  /* 0x0000000e1c18723c */ /* 0x000fde0000001818 */
[----:B------:R-:W-:-:S04]  /*8a320*/  NOP ;  /* 0x0000000000007918 */ /* 0x000fc80000000000 */
[----:B------:R1:W-:Y:S04]  /*8a330*/  STL.64 [R1+0x40], R24 ;  /* 0x0000401801007387 */ /* 0x0003e80000100a00 */
[----:B------:R1:W-:Y:S04]  /*8a340*/  STL.64 [R1+0x48], R26 ;  /* 0x0000481a01007387 */ /* 0x0003e80000100a00 */
[----:B------:R-:W-:Y:S04]  /*8a350*/  STL [R1+0x8], R4 ;  /* 0x0000080401007387 */ /* 0x000fe80000100800 */
[----:B0-----:R-:W4:Y:S04]  /*8a360*/  LDL.LU.64 R14, [R1+0xfd8] ;  /* 0x000fd800010e7983 */ /* 0x001f280000300a00 */
[----:B-1----:R-:W4:Y:S04]  /*8a370*/  LDL.LU.64 R24, [R1+0x10a0] ;  /* 0x0010a00001187983 */ /* 0x002f280000300a00 */
[----:B------:R2:W-:Y:S04]  /*8a380*/  STL [R1+0xc], R5 ;  /* 0x00000c0501007387 */ /* 0x0005e80000100800 */
[----:B------:R-:W4:Y:S01]  /*8a390*/  LDL.LU.64 R26, [R1+0x10a8] ;  /* 0x0010a800011a7983 */ /* 0x000f220000300a00 */
[----:B------:R-:W-:-:S02]  /*8a3a0*/  F2FP.F16.E4M3.UNPACK_B R20, R7 ;  /* 0x00000007ff14723e */ /* 0x000fc400020006ff */
[----:B------:R-:W-:Y:S02]  /*8a3b0*/  F2FP.F16.E4M3.UNPACK_B R21, R23 ;  /* 0x00000017ff15723e */ /* 0x000fe400020006ff */
[----:B------:R-:W-:Y:S02]  /*8a3c0*/  F2FP.F16.E4M3.UNPACK_B R60, R60 ;  /* 0x0000003cff3c723e */ /* 0x000fe400020006ff */
[----:B------:R-:W-:Y:S02]  /*8a3d0*/  F2FP.F16.E4M3.UNPACK_B R61, R61 ;  /* 0x0000003dff3d723e */ /* 0x000fe400020006ff */
[----:B------:R-:W-:Y:S02]  /*8a3e0*/  F2FP.F16.E4M3.UNPACK_B R58, R58 ;  /* 0x0000003aff3a723e */ /* 0x000fe400020006ff */
[----:B------:R-:W-:Y:S02]  /*8a3f0*/  F2FP.F16.E4M3.UNPACK_B R59, R59 ;  /* 0x0000003bff3b723e */ /* 0x000fe400020006ff */
[----:B------:R-:W-:-:S02]  /*8a400*/  F2FP.F16.E4M3.UNPACK_B R56, R56 ;  /* 0x00000038ff38723e */ /* 0x000fc400020006ff */
[----:B------:R-:W-:Y:S01]  /*8a410*/  F2FP.F16.E4M3.UNPACK_B R57, R57 ;  /* 0x00000039ff39723e */ /* 0x000fe200020006ff */
[----:B--2---:R-:W-:Y:S01]  /*8a420*/  HMMA.16816.F32 R4, R28, R4, R36 ;  /* 0x000000041c04723c */ /* 0x004fe20000001824 */
[----:B------:R-:W2:Y:S04]  /*8a430*/  LDL.LU.64 R38, [R1+0x9578] ;  /* 0x0095780001267983 */ /* 0x000ea80000300a00 */
[----:B------:R-:W2:-:S14]  /*8a440*/  LDL.LU.64 R36, [R1+0x9570] ;  /* 0x0095700001247983 */ /* 0x000e9c0000300a00 */
[----:B------:R-:W-:Y:S04]  /*8a450*/  STL.64 [R1+0x50], R4 ;  /* 0x0000500401007387 */ /* 0x000fe80000100a00 */
[----:B------:R0:W-:Y:S04]  /*8a460*/  STL.64 [R1+0x58], R6 ;  /* 0x0000580601007387 */ /* 0x0001e80000100a00 */
[----:B0-----:R-:W2:Y:S04]  /*8a470*/  LDL.LU.64 R6, [R1+0x9568] ;  /* 0x0095680001067983 */ /* 0x001ea80000300a00 */
[----:B------:R-:W2:Y:S04]  /*8a480*/  LDL.LU.64 R4, [R1+0x9560] ;  /* 0x0095600001047983 */ /* 0x000ea80000300a00 */
[----:B------:R3:W-:Y:S02]  /*8a490*/  STL.64 [R1], R20 ;  /* 0x0000001401007387 */ /* 0x0007e40000100a00 */
[C---:B---3--:R-:W-:Y:S02]  /*8a4a0*/  HMMA.16816.F32 R20, R28.reuse, R20, R8 ;  /* 0x000000141c14723c */ /* 0x048fe40000001808 */
[----:B------:R-:W3:Y:S04]  /*8a4b0*/  LDL.LU.64 R10, [R1+0x9558] ;  /* 0x00955800010a7983 */ /* 0x000ee80000300a00 */
[----:B------:R-:W2:Y:S02]  /*8a4c0*/  LDL.LU.64 R8, [R1+0x9550] ;  /* 0x0095500001087983 */ /* 0x000ea40000300a00 */
[C---:B----4-:R-:W-:Y:S11]  /*8a4d0*/  HMMA.16816.F32 R12, R28.reuse, R58, R12 ;  /* 0x0000003a1c0c723c */ /* 0x050ff6000000180c */
[----:B------:R-:W-:Y:S04]  /*8a4e0*/  STL.64 [R1+0x60], R20 ;  /* 0x0000601401007387 */ /* 0x000fe80000100a00 */
[----:B------:R0:W-:Y:S01]  /*8a4f0*/  STL.64 [R1+0x68], R22 ;  /* 0x0000681601007387 */ /* 0x0001e20000100a00 */
[C---:B------:R-:W-:Y:S08]  /*8a500*/  HMMA.16816.F32 R24, R28.reuse, R56, R24 ;  /* 0x000000381c18723c */ /* 0x040ff00000001818 */
[----:B0-----:R-:W-:Y:S01]  /*8a510*/  HMMA.16816.F32 R20, R28, R60, R16 ;  /* 0x0000003c1c14723c */ /* 0x001fe20000001810 */
[----:B------:R-:W4:Y:S04]  /*8a520*/  LDL.LU.64 R16, [R1+0x10b0] ;  /* 0x0010b00001107983 */ /* 0x000f280000300a00 */
[----:B------:R-:W4:-:S14]  /*8a530*/  LDL.LU.64 R18, [R1+0x10b8] ;  /* 0x0010b80001127983 */ /* 0x000f1c0000300a00 */
[----:B------:R0:W-:Y:S04]  /*8a540*/  STL.64 [R1+0x70], R20 ;  /* 0x0000701401007387 */ /* 0x0001e80000100a00 */
[----:B------:R1:W-:Y:S04]  /*8a550*/  STL.64 [R1+0x78], R22 ;  /* 0x0000781601007387 */ /* 0x0003e80000100a00 */
[----:B0-----:R-:W2:Y:S04]  /*8a560*/  LDL.LU.64 R20, [R1+0x10c0] ;  /* 0x0010c00001147983 */ /* 0x001ea80000300a00 */
[----:B-1----:R-:W2:Y:S04]  /*8a570*/  LDL.LU.64 R22, [R1+0x10c8] ;  /* 0x0010c80001167983 */ /* 0x002ea80000300a00 */
[----:B------:R-:W-:Y:S04]  /*8a580*/  STL.64 [R1+0x80], R12 ;  /* 0x0000800c01007387 */ /* 0x000fe80000100a00 */
[----:B------:R0:W-:Y:S04]  /*8a590*/  STL.64 [R1+0x88], R14 ;  /* 0x0000880e01007387 */ /* 0x0001e80000100a00 */
[----:B0-----:R-:W3:Y:S04]  /*8a5a0*/  LDL.LU.64 R14, [R1+0x9548] ;  /* 0x00954800010e7983 */ /* 0x001ee80000300a00 */
[----:B------:R-:W3:Y:S04]  /*8a5b0*/  LDL.LU.64 R12, [R1+0x9540] ;  /* 0x00954000010c7983 */ /* 0x000ee80000300a00 */
[----:B------:R0:W-:Y:S04]  /*8a5c0*/  STL.64 [R1+0x90], R24 ;  /* 0x0000901801007387 */ /* 0x0001e80000100a00 */
[----:B------:R1:W-:Y:S04]  /*8a5d0*/  STL.64 [R1+0x98], R26 ;  /* 0x0000981a01007387 */ /* 0x0003e80000100a00 */
[----:B0-----:R-:W3:Y:S04]  /*8a5e0*/  LDL.LU.64 R24, [R1+0x10d0] ;  /* 0x0010d00001187983 */ /* 0x001ee80000300a00 */
[----:B-1----:R-:W3:Y:S04]  /*8a5f0*/  LDL.LU.64 R26, [R1+0x10d8] ;  /* 0x0010d800011a7983 */ /* 0x002ee80000300a00 */
[----:B------:R-:W-:Y:S04]  /*8a600*/  STL.64 [R1+0x94f0], R58 ;  /* 0x0094f03a01007387 */ /* 0x000fe80000100a00 */
[----:B------:R0:W-:Y:S04]  /*8a610*/  STL.64 [R1+0x94e8], R56 ;  /* 0x0094e83801007387 */ /* 0x0001e80000100a00 */
[----:B0-----:R-:W3:Y:S04]  /*8a620*/  LDL.LU.64 R56, [R1+0x10e0] ;  /* 0x0010e00001387983 */ /* 0x001ee80000300a00 */
[----:B------:R-:W3:Y:S01]  /*8a630*/  LDL.LU.64 R58, [R1+0x10e8] ;  /* 0x0010e800013a7983 */ /* 0x000ee20000300a00 */
        /* <DEDUP_REMOVED lines=8> */
[C---:B----4-:R-:W-:Y:S08]  /*8a6c0*/  HMMA.16816.F32 R16, R28.reuse, R54, R16 ;  /* 0x000000361c10723c */ /* 0x050ff00000001810 */
[C---:B--2---:R-:W-:Y:S11]  /*8a6d0*/  HMMA.16816.F32 R20, R28.reuse, R52, R20 ;  /* 0x000000341c14723c */ /* 0x044ff60000001814 */
[----:B------:R-:W-:Y:S04]  /*8a6e0*/  STL.64 [R1+0xa0], R16 ;  /* 0x0000a01001007387 */ /* 0x000fe80000100a00 */
[----:B------:R0:W-:Y:S04]  /*8a6f0*/  STL.64 [R1+0xa8], R18 ;  /* 0x0000a81201007387 */ /* 0x0001e80000100a00 */
[----:B0-----:R-:W2:Y:S04]  /*8a700*/  LDL.LU.64 R18, [R1+0x9538] ;  /* 0x0095380001127983 */ /* 0x001ea80000300a00 */
[----:B------:R-:W4:Y:S04]  /*8a710*/  LDL.LU.64 R16, [R1+0x9530] ;  /* 0x0095300001107983 */ /* 0x000f280000300a00 */
[----:B------:R-:W-:Y:S04]  /*8a720*/  STL.64 [R1+0xb0], R20 ;  /* 0x0000b01401007387 */ /* 0x000fe80000100a00 */
[----:B------:R0:W-:Y:S04]  /*8a730*/  STL.64 [R1+0xb8], R22 ;  /* 0x0000b81601007387 */ /* 0x0001e80000100a00 */
[----:B0-----:R-:W2:Y:S01]  /*8a740*/  LDL.LU.64 R22, [R1+0x9528] ;  /* 0x0095280001167983 */ /* 0x001ea20000300a00 */
[C---:B---3--:R-:W-:Y:S03]  /*8a750*/  HMMA.16816.F32 R24, R28.reuse, R50, R24 ;  /* 0x000000321c18723c */ /* 0x048fe60000001818 */
[----:B------:R-:W3:Y:S04]  /*8a760*/  LDL.LU.64 R20, [R1+0x9520] ;  /* 0x0095200001147983 */ /* 0x000ee80000300a00 */
[----:B------:R-:W-:Y:S04]  /*8a770*/  STL.64 [R1+0x94e0], R54 ;  /* 0x0094e03601007387 */ /* 0x000fe80000100a00 */
[----:B------:R0:W-:Y:S04]  /*8a780*/  STL.64 [R1+0x94d8], R52 ;  /* 0x0094d83401007387 */ /* 0x0001e80000100a00 */
[----:B0-----:R-:W2:Y:S01]  /*8a790*/  LDL.LU.64 R52, [R1+0x10f0] ;  /* 0x0010f00001347983 */ /* 0x001ea20000300a00 */
[----:B------:R-:W-:Y:S03]  /*8a7a0*/  HMMA.16816.F32 R56, R28, R48, R56 ;  /* 0x000000301c38723c */ /* 0x000fe60000001838 */
[----:B------:R-:W2:Y:S04]  /*8a7b0*/  LDL.LU.64 R54, [R1+0x10f8] ;  /* 0x0010f80001367983 */ /* 0x000ea80000300a00 */
[----:B------:R-:W-:Y:S04]  /*8a7c0*/  STL.64 [R1+0xc0], R24 ;  /* 0x0000c01801007387 */ /* 0x000fe80000100a00 */
[----:B------:R0:W-:Y:S04]  /*8a7d0*/  STL.64 [R1+0xc8], R26 ;  /* 0x0000c81a01007387 */ /* 0x0001e80000100a00 */
[----:B0-----:R-:W3:Y:S04]  /*8a7e0*/  LDL.LU.64 R26, [R1+0x9518] ;  /* 0x00951800011a7983 */ /* 0x001ee80000300a00 */
[----:B------:R-:W3:Y:S04]  /*8a7f0*/  LDL.LU.64 R24, [R1+0x9510] ;  /* 0x0095100001187983 */ /* 0x000ee80000300a00 */
[----:B------:R-:W-:Y:S04]  /*8a800*/  STL.64 [R1+0x94d0], R50 ;  /* 0x0094d03201007387 */ /* 0x000fe80000100a00 */
[----:B------:R0:W-:Y:S04]  /*8a810*/  STL.64 [R1+0x94c8], R48 ;  /* 0x0094c83001007387 */ /* 0x0001e80000100a00 */
[----:B------:R1:W-:Y:S04]  /*8a820*/  STL.64 [R1+0xd0], R56 ;  /* 0x0000d03801007387 */ /* 0x0003e80000100a00 */
[----:B------:R1:W-:Y:S04]  /*8a830*/  STL.64 [R1+0xd8], R58 ;  /* 0x0000d83a01007387 */ /* 0x0003e80000100a00 */
[----:B0-----:R-:W3:Y:S04]  /*8a840*/  LDL.LU.64 R48, [R1+0x1100] ;  /* 0x0011000001307983 */ /* 0x001ee80000300a00 */
[----:B------:R-:W3:Y:S01]  /*8a850*/  LDL.LU.64 R50, [R1+0x1108] ;  /* 0x0011080001327983 */ /* 0x000ee20000300a00 */
[----:B------:R-:W-:-:S02]  /*8a860*/  F2FP.F16.E4M3.UNPACK_B R46, R46 ;  /* 0x0000002eff2e723e */ /* 0x000fc400020006ff */
[----:B------:R-:W-:Y:S01]  /*8a870*/  F2FP.F16.E4M3.UNPACK_B R47, R47 ;  /* 0x0000002fff2f723e */ /* 0x000fe200020006ff */
[----:B-1----:R-:W4:Y:S01]  /*8a880*/  LDL.LU.64 R56, [R1+0x1130] ;  /* 0x0011300001387983 */ /* 0x002f220000300a00 */
[----:B------:R-:W-:Y:S02]  /*8a890*/  F2FP.F16.E4M3.UNPACK_B R44, R44 ;  /* 0x0000002cff2c723e */ /* 0x000fe400020006ff */
[----:B------:R-:W-:Y:S01]  /*8a8a0*/  F2FP.F16.E4M3.UNPACK_B R45, R45 ;  /* 0x0000002dff2d723e */ /* 0x000fe200020006ff */
[----:B------:R-:W4:Y:S02]  /*8a8b0*/  LDL.LU.64 R58, [R1+0x1138] ;  /* 0x00113800013a7983 */ /* 0x000f240000300a00 */
[----:B--2---:R-:W-:-:S15]  /*8a8c0*/  HMMA.16816.F32 R52, R28, R46, R52 ;  /* 0x0000002e1c34723c */ /* 0x004fde0000001834 */
[----:B------:R-:W-:-:S04]  /*8a8d0*/  NOP ;  /* 0x0000000000007918 */ /* 0x000fc80000000000 */
[----:B------:R0:W-:Y:S04]  /*8a8e0*/  STL.64 [R1+0xe0], R52 ;  /* 0x0000e03401007387 */ /* 0x0001e80000100a00 */
[----:B------:R1:W-:Y:S04]  /*8a8f0*/  STL.64 [R1+0xe8], R54 ;  /* 0x0000e83601007387 */ /* 0x0003e80000100a00 */
[----:B0-----:R-:W2:Y:S04]  /*8a900*/  LDL.LU.64 R52, [R1+0x1140] ;  /* 0x0011400001347983 */ /* 0x001ea80000300a00 */
[----:B-1----:R-:W2:Y:S01]  /*8a910*/  LDL.LU.64 R54, [R1+0x1148] ;  /* 0x0011480001367983 */ /* 0x002ea20000300a00 */
[----:B---3--:R-:W-:-:S15]  /*8a920*/  HMMA.16816.F32 R48, R28, R44, R48 ;  /* 0x0000002c1c30723c */ /* 0x008fde0000001830 */
[----:B------:R-:W-:-:S04]  /*8a930*/  NOP ;  /* 0x0000000000007918 */ /* 0x000fc80000000000 */
[----:B------:R0:W-:Y:S04]  /*8a940*/  STL.64 [R1+0xf0], R48 ;  /* 0x0000f03001007387 */ /* 0x0001e80000100a00 */
[----:B------:R1:W-:Y:S04]  /*8a950*/  STL.64 [R1+0xf8], R50 ;  /* 0x0000f83201007387 */ /* 0x0003e80000100a00 */
[----:B0-----:R-:W3:Y:S04]  /*8a960*/  LDL.LU.64 R48, [R1+0x1150] ;  /* 0x0011500001307983 */ /* 0x001ee80000300a00 */
[----:B-1----:R-:W3:Y:S04]  /*8a970*/  LDL.LU.64 R50, [R1+0x1158] ;  /* 0x0011580001327983 */ /* 0x002ee80000300a00 */
[----:B------:R-:W-:Y:S04]  /*8a980*/  STL.64 [R1+0x9500], R46 ;  /* 0x0095002e01007387 */ /* 0x000fe80000100a00 */
[----:B------:R0:W-:Y:S04]  /*8a990*/  STL.64 [R1+0x94f8], R44 ;  /* 0x0094f82c01007387 */ /* 0x0001e80000100a00 */
[----:B0-----:R-:W2:Y:S04]  /*8a9a0*/  LDL.LU.64 R44, [R1+0x1110] ;  /* 0x00111000012c7983 */ /* 0x001ea80000300a00 */
[----:B------:R-:W2:Y:S01]  /*8a9b0*/  LDL.LU.64 R46, [R1+0x1118] ;  /* 0x00111800012e7983 */ /* 0x000ea20000300a00 */
[----:B------:R-:W-:-:S02]  /*8a9c0*/  F2FP.F16.E4M3.UNPACK_B R42, R42 ;  /* 0x0000002aff2a723e */ /* 0x000fc400020006ff */
[----:B------:R-:W-:Y:S02]  /*8a9d0*/  F2FP.F16.E4M3.UNPACK_B R43, R43 ;  /* 0x0000002bff2b723e */ /* 0x000fe400020006ff */
[----:B------:R-:W-:Y:S02]  /*8a9e0*/  F2FP.F16.E4M3.UNPACK_B R40, R40 ;  /* 0x00000028ff28723e */ /* 0x000fe400020006ff */
[----:B------:R-:W-:-:S07]  /*8a9f0*/  F2FP.F16.E4M3.UNPACK_B R41, R41 ;  /* 0x00000029ff29723e */ /* 0x000fce00020006ff */
[C---:B----4-:R-:W-:Y:S01]  /*8aa00*/  HMMA.16816.F32 R56, R28.reuse, R40, R56 ;  /* 0x000000281c38723c */ /* 0x050fe20000001838 */
[----:B------:R-:W-:Y:S02]  /*8aa10*/  F2FP.F16.E4M3.UNPACK_B R38, R38 ;  /* 0x00000026ff26723e */ /* 0x000fe400020006ff */
[----:B------:R-:W-:Y:S02]  /*8aa20*/  F2FP.F16.E4M3.UNPACK_B R39, R39 ;  /* 0x00000027ff27723e */ /* 0x000fe400020006ff */
[----:B------:R-:W-:Y:S02]  /*8aa30*/  F2FP.F16.E4M3.UNPACK_B R36, R36 ;  /* 0x00000024ff24723e */ /* 0x000fe400020006ff */
[----:B------:R-:W-:Y:S01]  /*8aa40*/  F2FP.F16.E4M3.UNPACK_B R37, R37 ;  /* 0x00000025ff25723e */ /* 0x000fe200020006ff */
[----:B--2---:R-:W-:-:S15]  /*8aa50*/  HMMA.16816.F32 R44, R28, R42, R44 ;  /* 0x0000002a1c2c723c */ /* 0x004fde000000182c */
[----:B------:R-:W-:-:S04]  /*8aa60*/  NOP ;  /* 0x0000000000007918 */ /* 0x000fc80000000000 */
[----:B------:R0:W-:Y:S04]  /*8aa70*/  STL.64 [R1+0x100], R44 ;  /* 0x0001002c01007387 */ /* 0x0001e80000100a00 */
[----:B------:R1:W-:Y:S04]  /*8aa80*/  STL.64 [R1+0x108], R46 ;  /* 0x0001082e01007387 */ /* 0x0003e80000100a00 */
[----:B0-----:R-:W2:Y:S04]  /*8aa90*/  LDL.LU.64 R44, [R1+0x1170] ;  /* 0x00117000012c7983 */ /* 0x001ea80000300a00 */
[----:B-1----:R-:W2:Y:S04]  /*8aaa0*/  LDL.LU.64 R46, [R1+0x1178] ;  /* 0x00117800012e7983 */ /* 0x002ea80000300a00 */
[----:B------:R0:W-:Y:S04]  /*8aab0*/  STL.64 [R1+0x110], R56 ;  /* 0x0001103801007387 */ /* 0x0001e80000100a00 */
[----:B------:R1:W-:Y:S04]  /*8aac0*/  STL.64 [R1+0x118], R58 ;  /* 0x0001183a01007387 */ /* 0x0003e80000100a00 */
[----:B0-----:R-:W4:Y:S04]  /*8aad0*/  LDL.LU.64 R56, [R1+0x1370] ;  /* 0x0013700001387983 */ /* 0x001f280000300a00 */
[----:B-1----:R-:W4:Y:S01]  /*8aae0*/  LDL.LU.64 R58, [R1+0x1378] ;  /* 0x00137800013a7983 */ /* 0x002f220000300a00 */
[C---:B------:R-:W-:Y:S08]  /*8aaf0*/  HMMA.16816.F32 R52, R28.reuse, R38, R52 ;  /* 0x000000261c34723c */ /* 0x040ff00000001834 */
[----:B---3--:R-:W-:Y:S11]  /*8ab00*/  HMMA.16816.F32 R48, R28, R36, R48 ;  /* 0x000000241c30723c */ /* 0x008ff60000001830 */
[----:B------:R0:W-:Y:S04]  /*8ab10*/  STL.64 [R1+0x120], R52 ;  /* 0x0001203401007387 */ /* 0x0001e80000100a00 */
[----:B------:R1:W-:Y:S04]  /*8ab20*/  STL.64 [R1+0x128], R54 ;  /* 0x0001283601007387 */ /* 0x0003e80000100a00 */
[----:B0-----:R-:W3:Y:S04]  /*8ab30*/  LDL.LU.64 R52, [R1+0x1380] ;  /* 0x0013800001347983 */ /* 0x001ee80000300a00 */
[----:B-1----:R-:W3:Y:S04]  /*8ab40*/  LDL.LU.64 R54, [R1+0x1388] ;  /* 0x0013880001367983 */ /* 0x002ee80000300a00 */
[----:B------:R0:W-:Y:S04]  /*8ab50*/  STL.64 [R1+0x130], R48 ;  /* 0x0001303001007387 */ /* 0x0001e80000100a00 */
[----:B------:R1:W-:Y:S04]  /*8ab60*/  STL.64 [R1+0x138], R50 ;  /* 0x0001383201007387 */ /* 0x0003e80000100a00 */
[----:B0-----:R-:W3:Y:S04]  /*8ab70*/  LDL.LU.64 R48, [R1+0x1390] ;  /* 0x0013900001307983 */ /* 0x001ee80000300a00 */
[----:B-1----:R-:W3:Y:S01]  /*8ab80*/  LDL.LU.64 R50, [R1+0x1398] ;  /* 0x0013980001327983 */ /* 0x002ee20000300a00 */
[----:B------:R-:W-:-:S02]  /*8ab90*/  F2FP.F16.E4M3.UNPACK_B R34, R34 ;  /* 0x00000022ff22723e */ /* 0x000fc400020006ff */
[----:B------:R-:W-:Y:S01]  /*8aba0*/  F2FP.F16.E4M3.UNPACK_B R35, R35 ;  /* 0x00000023ff23723e */ /* 0x000fe200020006ff */
[----:B------:R-:W-:Y:S04]  /*8abb0*/  STL.64 [R1+0x94b0], R38 ;  /* 0x0094b02601007387 */ /* 0x000fe80000100a00 */
[----:B------:R2:W-:Y:S01]  /*8abc0*/  STL.64 [R1+0x94a8], R36 ;  /* 0x0094a82401007387 */ /* 0x0005e20000100a00 */
[----:B------:R-:W-:Y:S02]  /*8abd0*/  F2FP.F16.E4M3.UNPACK_B R2, R2 ;  /* 0x00000002ff02723e */ /* 0x000fe400020006ff */
[----:B------:R-:W-:Y:S01]  /*8abe0*/  F2FP.F16.E4M3.UNPACK_B R3, R3 ;  /* 0x00000003ff03723e */ /* 0x000fe200020006ff */
[----:B--2---:R-:W-:Y:S01]  /*8abf0*/  HMMA.16816.F32 R36, R28, R34, R44 ;  /* 0x000000221c24723c */ /* 0x004fe2000000182c */
[----:B------:R-:W2:-:S15]  /*8ac00*/  LDL.LU.64 R44, [R1+0x13b0] ;  /* 0x0013b000012c7983 */ /* 0x000e9e0000300a00 */
[----:B------:R-:W-:-:S03]  /*8ac10*/  NOP ;  /* 0x0000000000007918 */ /* 0x000fc60000000000 */
[----:B------:R0:W-:Y:S01]  /*8ac20*/  STL.64 [R1+0x140], R36 ;  /* 0x0001402401007387 */ /* 0x0001e20000100a00 */
[----:B----4-:R-:W-:Y:S03]  /*8ac30*/  HMMA.16816.F32 R56, R28, R2, R56 ;  /* 0x000000021c38723c */ /* 0x010fe60000001838 */
[----:B------:R1:W-:Y:S04]  /*8ac40*/  STL.64 [R1+0x148], R38 ;  /* 0x0001482601007387 */ /* 0x0003e80000100a00 */
[----:B------:R-:W2:Y:S04]  /*8ac50*/  LDL.LU.64 R46, [R1+0x13b8] ;  /* 0x0013b800012e7983 */ /* 0x000ea80000300a00 */
[----:B0-----:R-:W4:Y:S08]  /*8ac60*/  LDL.LU.64 R36, [R1+0x17b0] ;  /* 0x0017b00001247983 */ /* 0x001f300000300a00 */
[----:B------:R-:W-:Y:S04]  /*8ac70*/  STL.64 [R1+0x150], R56 ;  /* 0x0001503801007387 */ /* 0x000fe80000100a00 */
[----:B------:R-:W-:Y:S04]  /*8ac80*/  STL.64 [R1+0x158], R58 ;  /* 0x0001583a01007387 */ /* 0x000fe80000100a00 */
[----:B-1----:R-:W4:Y:S01]  /*8ac90*/  LDL.LU.64 R38, [R1+0x17b8] ;  /* 0x0017b80001267983 */ /* 0x002f220000300a00 */
[----:B------:R-:W-:-:S02]  /*8aca0*/  F2FP.F16.E4M3.UNPACK_B R4, R4 ;  /* 0x00000004ff04723e */ /* 0x000fc400020006ff */
[----:B------:R-:W-:Y:S02]  /*8acb0*/  F2FP.F16.E4M3.UNPACK_B R5, R5 ;  /* 0x00000005ff05723e */ /* 0x000fe400020006ff */
[----:B------:R-:W-:Y:S02]  /*8acc0*/  F2FP.F16.E4M3.UNPACK_B R6, R6 ;  /* 0x00000006ff06723e */ /* 0x000fe400020006ff */
[----:B------:R-:W-:-:S03]  /*8acd0*/  F2FP.F16.E4M3.UNPACK_B R7, R7 ;  /* 0x00000007ff07723e */ /* 0x000fc600020006ff */
[C---:B---3--:R-:W-:Y:S08]  /*8ace0*/  HMMA.16816.F32 R52, R28.reuse, R4, R52 ;  /* 0x000000041c34723c */ /* 0x048ff00000001834 */
[----:B------:R-:W-:Y:S11]  /*8acf0*/  HMMA.16816.F32 R48, R28, R6, R48 ;  /* 0x000000061c30723c */ /* 0x000ff60000001830 */
[----:B------:R0:W-:Y:S04]  /*8ad00*/  STL.64 [R1+0x160], R52 ;  /* 0x0001603401007387 */ /* 0x0001e80000100a00 */
[----:B------:R1:W-:Y:S04]  /*8ad10*/  STL.64 [R1+0x168], R54 ;  /* 0x0001683601007387 */ /* 0x0003e80000100a00 */
[----:B------:R-:W-:Y:S04]  /*8ad20*/  STL.64 [R1+0x9490], R6 ;  /* 0x0094900601007387 */ /* 0x000fe80000100a00 */
[----:B------:R-:W-:Y:S04]  /*8ad30*/  STL.64 [R1+0x9488], R4 ;  /* 0x0094880401007387 */ /* 0x000fe80000100a00 */
[----:B------:R3:W-:Y:S04]  /*8ad40*/  STL.64 [R1+0x170], R48 ;  /* 0x0001703001007387 */ /* 0x0007e80000100a00 */
[----:B------:R3:W-:Y:S04]  /*8ad50*/  STL.64 [R1+0x178], R50 ;  /* 0x0001783201007387 */ /* 0x0007e80000100a00 */
[----:B0-----:R-:W4:Y:S04]  /*8ad60*/  LDL.LU.64 R52, [R1+0x17c0] ;  /* 0x0017c00001347983 */ /* 0x001f280000300a00 */
[----:B-1----:R-:W4:Y:S01]  /*8ad70*/  LDL.LU.64 R54, [R1+0x17c8] ;  /* 0x0017c80001367983 */ /* 0x002f220000300a00 */
[----:B------:R-:W-:-:S02]  /*8ad80*/  F2FP.F16.E4M3.UNPACK_B R8, R8 ;  /* 0x00000008ff08723e */ /* 0x000fc400020006ff */
[----:B------:R-:W-:Y:S01]  /*8ad90*/  F2FP.F16.E4M3.UNPACK_B R9, R9 ;  /* 0x00000009ff09723e */ /* 0x000fe200020006ff */
[----:B---3--:R-:W3:Y:S04]  /*8ada0*/  LDL.LU.64 R48, [R1+0x17d0] ;  /* 0x0017d00001307983 */ /* 0x008ee80000300a00 */
[----:B------:R-:W3:Y:S01]  /*8adb0*/  LDL.LU.64 R50, [R1+0x17d8] ;  /* 0x0017d80001327983 */ /* 0x000ee20000300a00 */
[----:B------:R-:W-:Y:S02]  /*8adc0*/  F2FP.F16.E4M3.UNPACK_B R10, R10 ;  /* 0x0000000aff0a723e */ /* 0x000fe400020006ff */
[----:B------:R-:W-:Y:S01]  /*8add0*/  F2FP.F16.E4M3.UNPACK_B R11, R11 ;  /* 0x0000000bff0b723e */ /* 0x000fe200020006ff */
[----:B--2---:R-:W-:-:S15]  /*8ade0*/  HMMA.16816.F32 R4, R28, R8, R44 ;  /* 0x000000081c04723c */ /* 0x004fde000000182c */
[----:B------:R-:W-:-:S04]  /*8adf0*/  NOP ;  /* 0x0000000000007918 */ /* 0x000fc80000000000 */
[----:B------:R-:W-:Y:S04]  /*8ae00*/  STL.64 [R1+0x180], R4 ;  /* 0x0001800401007387 */ /* 0x000fe80000100a00 */
[----:B------:R4:W-:Y:S04]  /*8ae10*/  STL.64 [R1+0x188], R6 ;  /* 0x0001880601007387 */ /* 0x0009e80000100a00 */
[----:B------:R-:W2:Y:S04]  /*8ae20*/  LDL.LU.64 R44, [R1+0x17f0] ;  /* 0x0017f000012c7983 */ /* 0x000ea80000300a00 */
[----:B------:R-:W2:Y:S01]  /*8ae30*/  LDL.LU.64 R46, [R1+0x17f8] ;  /* 0x0017f800012e7983 */ /* 0x000ea20000300a00 */
[----:B----4-:R-:W-:-:S15]  /*8ae40*/  HMMA.16816.F32 R4, R28, R10, R36 ;  /* 0x0000000a1c04723c */ /* 0x010fde0000001824 */
[----:B------:R-:W-:-:S04]  /*8ae50*/  NOP ;  /* 0x0000000000007918 */ /* 0x000fc80000000000 */
[----:B------:R0:W-:Y:S04]  /*8ae60*/  STL.64 [R1+0x190], R4 ;  /* 0x0001900401007387 */ /* 0x0001e80000100a00 */
[----:B------:R1:W-:Y:S04]  /*8ae70*/  STL.64 [R1+0x198], R6 ;  /* 0x0001980601007387 */ /* 0x0003e80000100a00 */
[----:B------:R-:W4:Y:S04]  /*8ae80*/  LDL.LU.64 R36, [R1+0x19f0] ;  /* 0x0019f00001247983 */ /* 0x000f280000300a00 */
[----:B------:R-:W4:Y:S04]  /*8ae90*/  LDL.LU.64 R38, [R1+0x19f8] ;  /* 0x0019f80001267983 */ /* 0x000f280000300a00 */
[----:B0-----:R-:W4:Y:S04]  /*8aea0*/  LDL.LU.64 R4, [R1+0x1a00] ;  /* 0x001a000001047983 */ /* 0x001f280000300a00 */
[----:B-1----:R-:W4:Y:S01]  /*8aeb0*/  LDL.LU.64 R6, [R1+0x1a08] ;  /* 0x001a080001067983 */ /* 0x002f220000300a00 */
[----:B------:R-:W-:-:S02]  /*8aec0*/  F2FP.F16.E4M3.UNPACK_B R12, R12 ;  /* 0x0000000cff0c723e */ /* 0x000fc400020006ff */
[----:B------:R-:W-:Y:S01]  /*8aed0*/  F2FP.F16.E4M3.UNPACK_B R13, R13 ;  /* 0x0000000dff0d723e */ /* 0x000fe200020006ff */
[----:B------:R-:W-:Y:S04]  /*8aee0*/  STL.64 [R1+0x94a0], R10 ;  /* 0x0094a00a01007387 */ /* 0x000fe80000100a00 */
[----:B------:R0:W-:Y:S02]  /*8aef0*/  STL.64 [R1+0x9498], R8 ;  /* 0x0094980801007387 */ /* 0x0001e40000100a00 */
[----:B0-----:R-:W-:Y:S01]  /*8af00*/  HMMA.16816.F32 R8, R28, R12, R52 ;  /* 0x0000000c1c08723c */ /* 0x001fe20000001834 */
[----:B------:R-:W-:Y:S02]  /*8af10*/  F2FP.F16.E4M3.UNPACK_B R14, R14 ;  /* 0x0000000eff0e723e */ /* 0x000fe400020006ff */
[----:B------:R-:W-:-:S15]  /*8af20*/  F2FP.F16.E4M3.UNPACK_B R15, R15 ;  /* 0x0000000fff0f723e */ /* 0x000fde00020006ff */
[----:B------:R-:W-:Y:S01]  /*8af30*/  NOP ;  /* 0x0000000000007918 */ /* 0x000fe20000000000 */
[----:B------:R-:W-:Y:S04]  /*8af40*/  STL.64 [R1+0x1a0], R8 ;  /* 0x0001a00801007387 */ /* 0x000fe80000100a00 */
[----:B------:R3:W-:Y:S02]  /*8af50*/  STL.64 [R1+0x1a8], R10 ;  /* 0x0001a80a01007387 */ /* 0x0007e40000100a00 */
[----:B---3--:R-:W-:Y:S01]  /*8af60*/  HMMA.16816.F32 R8, R28, R14, R48 ;  /* 0x0000000e1c08723c */ /* 0x008fe20000001830 */
[----:B------:R-:W-:Y:S02]  /*8af70*/  F2FP.F16.E4M3.UNPACK_B R16, R16 ;  /* 0x00000010ff10723e */ /* 0x000fe400020006ff */
[----:B------:R-:W-:Y:S01]  /*8af80*/  F2FP.F16.E4M3.UNPACK_B R17, R17 ;  /* 0x00000011ff11723e */ /* 0x000fe200020006ff */
[----:B------:R-:W-:Y:S04]  /*8af90*/  STL.64 [R1+0x94c0], R14 ;  /* 0x0094c00e01007387 */ /* 0x000fe80000100a00 */
[----:B------:R-:W-:Y:S11]  /*8afa0*/  STL.64 [R1+0x94b8], R12 ;  /* 0x0094b80c01007387 */ /* 0x000ff60000100a00 */
[----:B------:R-:W-:Y:S04]  /*8afb0*/  STL.64 [R1+0x1b0], R8 ;  /* 0x0001b00801007387 */ /* 0x000fe80000100a00 */
[----:B------:R2:W-:Y:S01]  /*8afc0*/  STL.64 [R1+0x1b8], R10 ;  /* 0x0001b80a01007387 */ /* 0x0005e20000100a00 */
[----:B------:R-:W-:-:S02]  /*8afd0*/  F2FP.F16.E4M3.UNPACK_B R18, R18 ;  /* 0x00000012ff12723e */ /* 0x000fc400020006ff */
[----:B------:R-:W-:Y:S02]  /*8afe0*/  F2FP.F16.E4M3.UNPACK_B R19, R19 ;  /* 0x00000013ff13723e */ /* 0x000fe400020006ff */
[----:B------:R-:W-:Y:S02]  /*8aff0*/  F2FP.F16.E4M3.UNPACK_B R20, R20 ;  /* 0x00000014ff14723e */ /* 0x000fe400020006ff */
[----:B------:R-:W-:Y:S01]  /*8b000*/  F2FP.F16.E4M3.UNPACK_B R21, R21 ;  /* 0x00000015ff15723e */ /* 0x000fe200020006ff */
[----:B------:R-:W-:Y:S02]  /*8b010*/  IMAD.MOV.U32 R54, RZ, RZ, R32 ;  /* 0x000000ffff367224 */ /* 0x000fe400078e0020 */
[----:B------:R-:W-:Y:S01]  /*8b020*/  IMAD.MOV.U32 R55, RZ, RZ, R33 ;  /* 0x000000ffff377224 */ /* 0x000fe200078e0021 */
[----:B--2---:R-:W-:-:S15]  /*8b030*/  HMMA.16816.F32 R8, R28, R16, R44 ;  /* 0x000000101c08723c */ /* 0x004fde000000182c */
[----:B------:R-:W-:-:S04]  /*8b040*/  NOP ;  /* 0x0000000000007918 */ /* 0x000fc80000000000 */
[----:B------:R-:W-:Y:S04]  /*8b050*/  STL.64 [R1+0x1c0], R8 ;  /* 0x0001c00801007387 */ /* 0x000fe80000100a00 */
[----:B------:R4:W-:Y:S02]  /*8b060*/  STL.64 [R1+0x1c8], R10 ;  /* 0x0001c80a01007387 */ /* 0x0009e40000100a00 */
[C---:B----4-:R-:W-:Y:S08]  /*8b070*/  HMMA.16816.F32 R8, R28.reuse, R18, R36 ;  /* 0x000000121c08723c */ /* 0x050ff00000001824 */
[----:B------:R-:W-:Y:S11]  /*8b080*/  HMMA.16816.F32 R4, R28, R20, R4 ;  /* 0x000000141c04723c */ /* 0x000ff60000001804 */
[----:B------:R-:W-:Y:S04]  /*8b090*/  STL.64 [R1+0x1d0], R8 ;  /* 0x0001d00801007387 */ /* 0x000fe80000100a00 */
[----:B------:R-:W-:Y:S04]  /*8b0a0*/  STL.64 [R1+0x1d8], R10 ;  /* 0x0001d80a01007387 */ /* 0x000fe80000100a00 */
[----:B------:R-:W2:Y:S04]  /*8b0b0*/  LDL.LU.64 R44, [R1+0x1a10] ;  /* 0x001a1000012c7983 */ /* 0x000ea80000300a00 */
[----:B------:R-:W2:Y:S04]  /*8b0c0*/  LDL.LU.64 R46, [R1+0x1a18] ;  /* 0x001a1800012e7983 */ /* 0x000ea80000300a00 */
[----:B------:R-:W-:Y:S04]  /*8b0d0*/  STL.64 [R1+0x1e0], R4 ;  /* 0x0001e00401007387 */ /* 0x000fe80000100a00 */
[----:B------:R0:W-:Y:S04]  /*8b0e0*/  STL.64 [R1+0x1e8], R6 ;  /* 0x0001e80601007387 */ /* 0x0001e80000100a00 */
[----:B------:R-:W3:Y:S04]  /*8b0f0*/  LDL.LU.64 R36, [R1+0x1a30] ;  /* 0x001a300001247983 */ /* 0x000ee80000300a00 */
[----:B------:R-:W3:Y:S04]  /*8b100*/  LDL.LU.64 R38, [R1+0x1a38] ;  /* 0x001a380001267983 */ /* 0x000ee80000300a00 */
        /* <DEDUP_REMOVED lines=10> */
[----:B------:R-:W4:Y:S04]  /*8b1b0*/  LDL.LU.64 R12, [R1+0x1a40] ;  /* 0x001a4000010c7983 */ /* 0x000f280000300a00 */
[----:B------:R-:W4:Y:S01]  /*8b1c0*/  LDL.LU.64 R14, [R1+0x1a48] ;  /* 0x001a4800010e7983 */ /* 0x000f220000300a00 */
[----:B------:R-:W-:-:S02]  /*8b1d0*/  F2FP.F16.E4M3.UNPACK_B R22, R22 ;  /* 0x00000016ff16723e */ /* 0x000fc400020006ff */
[----:B------:R-:W-:Y:S01]  /*8b1e0*/  F2FP.F16.E4M3.UNPACK_B R23, R23 ;  /* 0x00000017ff17723e */ /* 0x000fe200020006ff */
[----:B------:R-:W4:Y:S01]  /*8b1f0*/  LDL.64 R56, [R1+0x10] ;  /* 0x0000100001387983 */ /* 0x000f220000100a00 */
[----:B------:R-:W-:Y:S02]  /*8b200*/  F2FP.F16.E4M3.UNPACK_B R24, R24 ;  /* 0x00000018ff18723e */ /* 0x000fe400020006ff */
[----:B------:R-:W-:Y:S01]  /*8b210*/  F2FP.F16.E4M3.UNPACK_B R25, R25 ;  /* 0x00000019ff19723e */ /* 0x000fe200020006ff */
[----:B------:R-:W4:Y:S04]  /*8b220*/  LDL.64 R58, [R1+0x8] ;  /* 0x00000800013a7983 */ /* 0x000f280000100a00 */
[----:B------:R-:W-:Y:S04]  /*8b230*/  STL [R1+0x9480], R22 ;  /* 0x0094801601007387 */ /* 0x000fe80000100800 */
[----:B------:R-:W-:Y:S01]  /*8b240*/  STL [R1+0x947c], R23 ;  /* 0x00947c1701007387 */ /* 0x000fe20000100800 */
[----:B------:R-:W-:-:S02]  /*8b250*/  F2FP.F16.E4M3.UNPACK_B R26, R26 ;  /* 0x0000001aff1a723e */ /* 0x000fc400020006ff */
[----:B------:R-:W-:Y:S01]  /*8b260*/  F2FP.F16.E4M3.UNPACK_B R27, R27 ;  /* 0x0000001bff1b723e */ /* 0x000fe200020006ff */
[----:B--2---:R-:W-:-:S15]  /*8b270*/  HMMA.16816.F32 R44, R28, R22, R44 ;  /* 0x000000161c2c723c */ /* 0x004fde000000182c */
[----:B------:R-:W-:-:S04]  /*8b280*/  NOP ;  /* 0x0000000000007918 */ /* 0x000fc80000000000 */
[----:B------:R0:W-:Y:S01]  /*8b290*/  STL.64 [R1+0x1f0], R44 ;  /* 0x0001f02c01007387 */ /* 0x0001e20000100a00 */
[C---:B---3--:R-:W-:Y:S03]  /*8b2a0*/  HMMA.16816.F32 R36, R28.reuse, R24, R36 ;  /* 0x000000181c24723c */ /* 0x048fe60000001824 */
[----:B------:R1:W-:Y:S04]  /*8b2b0*/  STL.64 [R1+0x1f8], R46 ;  /* 0x0001f82e01007387 */ /* 0x0003e80000100a00 */
[----:B0-----:R-:W2:Y:S04]  /*8b2c0*/  LDL.LU.64 R44, [R1+0x1a20] ;  /* 0x001a2000012c7983 */ /* 0x001ea80000300a00 */
[----:B-1----:R-:W2:Y:S08]  /*8b2d0*/  LDL.LU.64 R46, [R1+0x1a28] ;  /* 0x001a2800012e7983 */ /* 0x002eb00000300a00 */
[----:B------:R0:W-:Y:S04]  /*8b2e0*/  STL.64 [R1+0x220], R36 ;  /* 0x0002202401007387 */ /* 0x0001e80000100a00 */
[----:B------:R1:W-:Y:S04]  /*8b2f0*/  STL.64 [R1+0x228], R38 ;  /* 0x0002282601007387 */ /* 0x0003e80000100a00 */
[----:B------:R-:W3:Y:S01]  /*8b300*/  LDL.64 R50, [R1] ;  /* 0x0000000001327983 */ /* 0x000ee20000100a00 */
[----:B----4-:R-:W-:Y:S03]  /*8b310*/  HMMA.16816.F32 R12, R28, R26, R12 ;  /* 0x0000001a1c0c723c */ /* 0x010fe6000000180c */
[----:B------:R-:W-:Y:S04]  /*8b320*/  STL [R1+0x9484], R24 ;  /* 0x0094841801007387 */ /* 0x000fe80000100800 */
[----:B------:R-:W-:Y:S04]  /*8b330*/  STL [R1+0x9478], R25 ;  /* 0x0094781901007387 */ /* 0x000fe80000100800 */
[----:B0-----:R-:W4:Y:S01]  /*8b340*/  LDL.LU.64 R36, [R1+0x19e0] ;  /* 0x0019e00001247983 */ /* 0x001f220000300a00 */
[----:B------:R-:W-:-:S07]  /*8b350*/  IMAD R8, R7, 0x100, R6 ;  /* 0x0000010007087824 */ /* 0x000fce00078e0206 */
[----:B------:R0:W-:Y:S04]  /*8b360*/  STL.64 [R1+0x590], R12 ;  /* 0x0005900c01007387 */ /* 0x0001e80000100a00 */
[----:B------:R0:W-:Y:S04]  /*8b370*/  STL.64 [R1+0x598], R14 ;  /* 0x0005980e01007387 */ /* 0x0001e80000100a00 */
[----:B-1----:R-:W4:Y:S04]  /*8b380*/  LDL.LU.64 R38, [R1+0x19e8] ;  /* 0x0019e80001267983 */ /* 0x002f280000300a00 */
[----:B0-----:R-:W3:Y:S04]  /*8b390*/  LDL.LU.64 R12, [R1+0x19d0] ;  /* 0x0019d000010c7983 */ /* 0x001ee80000300a00 */
[----:B------:R-:W3:Y:S04]  /*8b3a0*/  LDL.LU.64 R14, [R1+0x19d8] ;  /* 0x0019d800010e7983 */ /* 0x000ee80000300a00 */
[----:B------:R-:W3:Y:S04]  /*8b3b0*/  LDL.LU.64 R4, [R1+0x19c0] ;  /* 0x0019c00001047983 */ /* 0x000ee80000300a00 */
[----:B------:R-:W3:Y:S01]  /*8b3c0*/  LDL.LU.64 R6, [R1+0x19c8] ;  /* 0x0019c80001067983 */ /* 0x000ee20000300a00 */
[----:B------:R-:W-:-:S02]  /*8b3d0*/  F2FP.F16.E4M3.UNPACK_B R32, R32 ;  /* 0x00000020ff20723e */ /* 0x000fc400020006ff */
[----:B------:R-:W-:Y:S01]  /*8b3e0*/  F2FP.F16.E4M3.UNPACK_B R33, R33 ;  /* 0x00000021ff21723e */ /* 0x000fe200020006ff */
[----:B------:R-:W-:Y:S02]  /*8b3f0*/  IMAD R23, R48, 0x100, R11 ;  /* 0x0000010030177824 */ /* 0x000fe400078e020b */
[----:B------:R-:W-:Y:S02]  /*8b400*/  IMAD R22, R52, 0x100, R49 ;  /* 0x0000010034167824 */ /* 0x000fe400078e0231 */
[----:B------:R-:W-:Y:S02]  /*8b410*/  IMAD R0, R0, 0x100, R53 ;  /* 0x0000010000007824 */ /* 0x000fe400078e0235 */
[----:B------:R-:W-:Y:S01]  /*8b420*/  IMAD.MOV.U32 R25, RZ, RZ, R59 ;  /* 0x000000ffff197224 */ /* 0x000fe200078e003b */
[----:B--2---:R-:W-:Y:S01]  /*8b430*/  HMMA.16816.F32 R28, R28, R32, R44 ;  /* 0x000000201c1c723c */ /* 0x004fe2000000182c */
[----:B------:R-:W2:Y:S04]  /*8b440*/  LDL.LU.64 R46, [R1+0x9500] ;  /* 0x00950000012e7983 */ /* 0x000ea80000300a00 */
[----:B------:R-:W2:Y:S04]  /*8b450*/  LDL.LU.64 R44, [R1+0x94f8] ;  /* 0x0094f800012c7983 */ /* 0x000ea80000300a00 */
[----:B------:R-:W-:Y:S04]  /*8b460*/  STL [R1+0x9474], R32 ;  /* 0x0094742001007387 */ /* 0x000fe80000100800 */
[----:B------:R-:W-:Y:S06]  /*8b470*/  STL [R1+0x9470], R33 ;  /* 0x0094702101007387 */ /* 0x000fec0000100800 */
[----:B------:R0:W-:Y:S04]  /*8b480*/  STL.64 [R1+0x210], R28 ;  /* 0x0002101c01007387 */ /* 0x0001e80000100a00 */
[----:B------:R1:W-:Y:S01]  /*8b490*/  STL.64 [R1+0x218], R30 ;  /* 0x0002181e01007387 */ /* 0x0003e20000100a00 */
[----:B0-----:R-:W-:-:S02]  /*8b4a0*/  F2FP.F16.E4M3.UNPACK_B R28, R8 ;  /* 0x00000008ff1c723e */ /* 0x001fc400020006ff */
[----:B------:R-:W-:Y:S01]  /*8b4b0*/  F2FP.F16.E4M3.UNPACK_B R29, R23 ;  /* 0x00000017ff1d723e */ /* 0x000fe200020006ff */
[----:B------:R-:W2:Y:S01]  /*8b4c0*/  LDL.LU.64 R8, [R1+0x19b0] ;  /* 0x0019b00001087983 */ /* 0x000ea20000300a00 */
[----:B-1----:R-:W-:Y:S02]  /*8b4d0*/  F2FP.F16.E4M3.UNPACK_B R30, R22 ;  /* 0x00000016ff1e723e */ /* 0x002fe400020006ff */
[----:B------:R-:W-:Y:S01]  /*8b4e0*/  F2FP.F16.E4M3.UNPACK_B R31, R0 ;  /* 0x00000000ff1f723e */ /* 0x000fe200020006ff */
[----:B------:R-:W2:Y:S06]  /*8b4f0*/  LDL.LU.64 R10, [R1+0x19b8] ;  /* 0x0019b800010a7983 */ /* 0x000eac0000300a00 */
[C---:B----4-:R-:W-:Y:S08]  /*8b500*/  HMMA.16816.F32 R36, R28.reuse, R54, R36 ;  /* 0x000000361c24723c */ /* 0x050ff00000001824 */
[C---:B---3--:R-:W-:Y:S08]  /*8b510*/  HMMA.16816.F32 R12, R28.reuse, R56, R12 ;  /* 0x000000381c0c723c */ /* 0x048ff0000000180c */
[----:B------:R-:W-:Y:S03]  /*8b520*/  HMMA.16816.F32 R4, R28, R58, R4 ;  /* 0x0000003a1c04723c */ /* 0x000fe60000001804 */
[----:B------:R-:W-:Y:S04]  /*8b530*/  STL.64 [R1+0x580], R36 ;  /* 0x0005802401007387 */ /* 0x000fe80000100a00 */
[----:B------:R-:W-:Y:S01]  /*8b540*/  STL.64 [R1+0x588], R38 ;  /* 0x0005882601007387 */ /* 0x000fe20000100a00 */
[----:B------:R-:W-:-:S03]  /*8b550*/  IMAD.MOV.U32 R32, RZ, RZ, R56 ;  /* 0x000000ffff207224 */ /* 0x000fc600078e0038 */
[----:B------:R-:W-:Y:S01]  /*8b560*/  STL.64 [R1+0x570], R12 ;  /* 0x0005700c01007387 */ /* 0x000fe20000100a00 */
[----:B------:R-:W-:-:S03]  /*8b570*/  IMAD.MOV.U32 R33, RZ, RZ, R57 ;  /* 0x000000ffff217224 */ /* 0x000fc600078e0039 */
[----:B------:R-:W-:Y:S01]  /*8b580*/  STL.64 [R1+0x578], R14 ;  /* 0x0005780e01007387 */ /* 0x000fe20000100a00 */
[----:B------:R-:W-:-:S03]  /*8b590*/  IMAD.MOV.U32 R23, RZ, RZ, R58 ;  /* 0x000000ffff177224 */ /* 0x000fc600078e003a */
[----:B------:R0:W-:Y:S04]  /*8b5a0*/  STL.64 [R1+0x560], R4 ;  /* 0x0005600401007387 */ /* 0x0001e80000100a00 */
[----:B------:R1:W-:Y:S04]  /*8b5b0*/  STL.64 [R1+0x568], R6 ;  /* 0x0005680601007387 */ /* 0x0003e80000100a00 */
[----:B------:R-:W3:Y:S04]  /*8b5c0*/  LDL.LU.64 R56, [R1+0x19a0] ;  /* 0x0019a00001387983 */ /* 0x000ee80000300a00 */
[----:B------:R-:W3:Y:S04]  /*8b5d0*/  LDL.LU.64 R58, [R1+0x19a8] ;  /* 0x0019a800013a7983 */ /* 0x000ee80000300a00 */
[----:B0-----:R-:W4:Y:S04]  /*8b5e0*/  LDL.LU.64 R4, [R1+0x1990] ;  /* 0x0019900001047983 */ /* 0x001f280000300a00 */
[----:B-1----:R-:W4:Y:S04]  /*8b5f0*/  LDL.LU.64 R6, [R1+0x1998] ;  /* 0x0019980001067983 */ /* 0x002f280000300a00 */
[----:B------:R-:W4:Y:S01]  /*8b600*/  LDL.LU.64 R52, [R1+0x1980] ;  /* 0x0019800001347983 */ /* 0x000f220000300a00 */
[----:B------:R-:W-:-:S03]  /*8b610*/  IMAD.MOV.U32 R24, RZ, RZ, R50 ;  /* 0x000000ffff187224 */ /* 0x000fc600078e0032 */
[----:B------:R-:W4:Y:S01]  /*8b620*/  LDL.LU.64 R54, [R1+0x1988] ;  /* 0x0019880001367983 */ /* 0x000f220000300a00 */
[----:B------:R-:W-:Y:S01]  /*8b630*/  IMAD.MOV.U32 R22, RZ, RZ, R51 ;  /* 0x000000ffff167224 */ /* 0x000fe200078e0033 */
[----:B--2---:R-:W-:-:S15]  /*8b640*/  HMMA.16816.F32 R8, R28, R50, R8 ;  /* 0x000000321c08723c */ /* 0x004fde0000001808 */
[----:B------:R-:W-:-:S04]  /*8b650*/  NOP ;  /* 0x0000000000007918 */ /* 0x000fc80000000000 */
[----:B------:R0:W-:Y:S04]  /*8b660*/  STL.64 [R1+0x550], R8 ;  /* 0x0005500801007387 */ /* 0x0001e80000100a00 */
[----:B------:R1:W-:Y:S04]  /*8b670*/  STL.64 [R1+0x558], R10 ;  /* 0x0005580a01007387 */ /* 0x0003e80000100a00 */
[----:B------:R-:W2:Y:S04]  /*8b680*/  LDL.LU.64 R48, [R1+0x1970] ;  /* 0x0019700001307983 */ /* 0x000ea80000300a00 */
[----:B------:R-:W2:Y:S04]  /*8b690*/  LDL.LU.64 R50, [R1+0x1978] ;  /* 0x0019780001327983 */ /* 0x000ea80000300a00 */
[----:B------:R-:W2:Y:S04]  /*8b6a0*/  LDL.LU.64 R36, [R1+0x1950] ;  /* 0x0019500001247983 */ /* 0x000ea80000300a00 */
[----:B------:R-:W2:Y:S04]  /*8b6b0*/  LDL.LU.64 R38, [R1+0x1958] ;  /* 0x0019580001267983 */ /* 0x000ea80000300a00 */
[----:B------:R-:W2:Y:S04]  /*8b6c0*/  LDL.LU.64 R12, [R1+0x1940] ;  /* 0x00194000010c7983 */ /* 0x000ea80000300a00 */
[----:B------:R-:W2:Y:S04]  /*8b6d0*/  LDL.LU.64 R14, [R1+0x1948] ;  /* 0x00194800010e7983 */ /* 0x000ea80000300a00 */
[----:B0-----:R-:W2:Y:S04]  /*8b6e0*/  LDL.LU.64 R8, [R1+0x1930] ;  /* 0x0019300001087983 */ /* 0x001ea80000300a00 */
[----:B-1----:R-:W2:Y:S01]  /*8b6f0*/  LDL.LU.64 R10, [R1+0x1938] ;  /* 0x00193800010a7983 */ /* 0x002ea20000300a00 */
[----:B---3--:R-:W-:-:S15]  /*8b700*/  HMMA.16816.F32 R56, R28, R60, R56 ;  /* 0x0000003c1c38723c */ /* 0x008fde0000001838 */
[----:B------:R-:W-:-:S04]  /*8b710*/  NOP ;  /* 0x0000000000007918 */ /* 0x000fc80000000000 */
[----:B------:R-:W-:Y:S04]  /*8b720*/  STL.64 [R1+0x540], R56 ;  /* 0x0005403801007387 */ /* 0x000fe80000100a00 */
[----:B------:R0:W-:Y:S04]  /*8b730*/  STL.64 [R1+0x548], R58 ;  /* 0x0005483a01007387 */ /* 0x0001e80000100a00 */
[----:B0-----:R-:W4:Y:S04]  /*8b740*/  LDL.LU.64 R58, [R1+0x94f0] ;  /* 0x0094f000013a7983 */ /* 0x001f280000300a00 */
[----:B------:R-:W3:Y:S01]  /*8b750*/  LDL.LU.64 R56, [R1+0x94e8] ;  /* 0x0094e80001387983 */ /* 0x000ee20000300a00 */
[C---:B----4-:R-:W-:Y:S08]  /*8b760*/  HMMA.16816.F32 R4, R28.reuse, R58, R4 ;  /* 0x0000003a1c04723c */ /* 0x050ff00000001804 */
[C---:B---3--:R-:W-:Y:S11]  /*8b770*/  HMMA.16816.F32 R52, R28.reuse, R56, R52 ;  /* 0x000000381c34723c */ /* 0x048ff60000001834 */
[----:B------:R0:W-:Y:S04]  /*8b780*/  STL.64 [R1+0x530], R4 ;  /* 0x0005300401007387 */ /* 0x0001e80000100a00 */
[----:B------:R1:W-:Y:S04]  /*8b790*/  STL.64 [R1+0x538], R6 ;  /* 0x0005380601007387 */ /* 0x0003e80000100a00 */
[----:B0-----:R-:W3:Y:S04]  /*8b7a0*/  LDL.LU.64 R4, [R1+0x1920] ;  /* 0x0019200001047983 */ /* 0x001ee80000300a00 */
[----:B-1----:R-:W3:Y:S04]  /*8b7b0*/  LDL.LU.64 R6, [R1+0x1928] ;  /* 0x0019280001067983 */ /* 0x002ee80000300a00 */
[----:B------:R-:W-:Y:S04]  /*8b7c0*/  STL.64 [R1+0x520], R52 ;  /* 0x0005203401007387 */ /* 0x000fe80000100a00 */
[----:B------:R0:W-:Y:S04]  /*8b7d0*/  STL.64 [R1+0x528], R54 ;  /* 0x0005283601007387 */ /* 0x0001e80000100a00 */
[----:B0-----:R-:W2:Y:S04]  /*8b7e0*/  LDL.LU.64 R54, [R1+0x94e0] ;  /* 0x0094e00001367983 */ /* 0x001ea80000300a00 */
[----:B------:R-:W4:Y:S04]  /*8b7f0*/  LDL.LU.64 R52, [R1+0x94d8] ;  /* 0x0094d80001347983 */ /* 0x000f280000300a00 */
[----:B------:R-:W-:Y:S04]  /*8b800*/  STL.64 [R1+0x9418], R58 ;  /* 0x0094183a01007387 */ /* 0x000fe80000100a00 */
[----:B------:R0:W-:Y:S04]  /*8b810*/  STL.64 [R1+0x9410], R56 ;  /* 0x0094103801007387 */ /* 0x0001e80000100a00 */
[----:B0-----:R-:W4:Y:S04]  /*8b820*/  LDL.LU.64 R56, [R1+0x1960] ;  /* 0x0019600001387983 */ /* 0x001f280000300a00 */
[----:B------:R-:W4:Y:S01]  /*8b830*/  LDL.LU.64 R58, [R1+0x1968] ;  /* 0x00196800013a7983 */ /* 0x000f220000300a00 */
[----:B--2---:R-:W-:-:S15]  /*8b840*/  HMMA.16816.F32 R48, R28, R54, R48 ;  /* 0x000000361c30723c */ /* 0x004fde0000001830 */
[----:B------:R-:W-:-:S04]  /*8b850*/  NOP ;  /* 0x0000000000007918 */ /* 0x000fc80000000000 */
[----:B------:R-:W-:Y:S04]  /*8b860*/  STL.64 [R1+0x510], R48 ;  /* 0x0005103001007387 */ /* 0x000fe80000100a00 */
[----:B------:R0:W-:Y:S04]  /*8b870*/  STL.64 [R1+0x518], R50 ;  /* 0x0005183201007387 */ /* 0x0001e80000100a00 */
[----:B0-----:R-:W2:Y:S04]  /*8b880*/  LDL.LU.64 R50, [R1+0x94d0] ;  /* 0x0094d00001327983 */ /* 0x001ea80000300a00 */
[----:B------:R-:W3:Y:S01]  /*8b890*/  LDL.LU.64 R48, [R1+0x94c8] ;  /* 0x0094c80001307983 */ /* 0x000ee20000300a00 */
[C---:B----4-:R-:W-:Y:S08]  /*8b8a0*/  HMMA.16816.F32 R56, R28.reuse, R52, R56 ;  /* 0x000000341c38723c */ /* 0x050ff00000001838 */
[C---:B------:R-:W-:Y:S01]  /*8b8b0*/  HMMA.16816.F32 R8, R28.reuse, R46, R8 ;  /* 0x0000002e1c08723c */ /* 0x040fe20000001808 */
[----:B------:R-:W-:Y:S04]  /*8b8c0*/  STL.64 [R1+0x9408], R54 ;  /* 0x0094083601007387 */ /* 0x000fe80000100a00 */
[----:B------:R-:W-:Y:S06]  /*8b8d0*/  STL.64 [R1+0x9400], R52 ;  /* 0x0094003401007387 */ /* 0x000fec0000100a00 */
[----:B------:R-:W-:Y:S04]  /*8b8e0*/  STL.64 [R1+0x500], R56 ;  /* 0x0005003801007387 */ /* 0x000fe80000100a00 */
[----:B------:R-:W-:Y:S01]  /*8b8f0*/  STL.64 [R1+0x508], R58 ;  /* 0x0005083a01007387 */ /* 0x000fe20000100a00 */
[C---:B--2---:R-:W-:Y:S08]  /*8b900*/  HMMA.16816.F32 R36, R28.reuse, R50, R36 ;  /* 0x000000321c24723c */ /* 0x044ff00000001824 */
[C---:B---3--:R-:W-:Y:S01]  /*8b910*/  HMMA.16816.F32 R12, R28.reuse, R48, R12 ;  /* 0x000000301c0c723c */ /* 0x048fe2000000180c */
[----:B------:R-:W-:Y:S10]  /*8b920*/  STL.64 [R1+0x9428], R50 ;  /* 0x0094283201007387 */ /* 0x000ff40000100a00 */
[----:B------:R-:W-:Y:S04]  /*8b930*/  STL.64 [R1+0x4f0], R36 ;  /* 0x0004f02401007387 */ /* 0x000fe80000100a00 */
[----:B------:R-:W-:Y:S04]  /*8b940*/  STL.64 [R1+0x4f8], R38 ;  /* 0x0004f82601007387 */ /* 0x000fe80000100a00 */
[----:B------:R-:W-:Y:S04]  /*8b950*/  STL.64 [R1+0x9420], R48 ;  /* 0x0094203001007387 */ /* 0x000fe80000100a00 */
[----:B------:R0:W-:Y:S04]  /*8b960*/  STL.64 [R1+0x4e0], R12 ;  /* 0x0004e00c01007387 */ /* 0x0001e80000100a00 */
[----:B------:R1:W-:Y:S04]  /*8b970*/  STL.64 [R1+0x4e8], R14 ;  /* 0x0004e80e01007387 */ /* 0x0003e80000100a00 */
[----:B0-----:R-:W2:Y:S04]  /*8b980*/  LDL.LU.64 R12, [R1+0x1910] ;  /* 0x00191000010c7983 */ /* 0x001ea80000300a00 */
[----:B-1----:R-:W2:Y:S04]  /*8b990*/  LDL.LU.64 R14, [R1+0x1918] ;  /* 0x00191800010e7983 */ /* 0x002ea80000300a00 */
[----:B------:R0:W-:Y:S04]  /*8b9a0*/  STL.64 [R1+0x4d0], R8 ;  /* 0x0004d00801007387 */ /* 0x0001e80000100a00 */
[----:B------:R1:W-:Y:S04]  /*8b9b0*/  STL.64 [R1+0x4d8], R10 ;  /* 0x0004d80a01007387 */ /* 0x0003e80000100a00 */
[----:B------:R-:W3:Y:S04]  /*8b9c0*/  LDL.LU.64 R36, [R1+0x1900] ;  /* 0x0019000001247983 */ /* 0x000ee80000300a00 */
[----:B------:R-:W3:Y:S01]  /*8b9d0*/  LDL.LU.64 R38, [R1+0x1908] ;  /* 0x0019080001267983 */ /* 0x000ee20000300a00 */
[----:B------:R-:W-:Y:S03]  /*8b9e0*/  HMMA.16816.F32 R4, R28, R44, R4 ;  /* 0x0000002c1c04723c */ /* 0x000fe60000001804 */
[----:B0-----:R-:W4:Y:S04]  /*8b9f0*/  LDL.LU.64 R8, [R1+0x18f0] ;  /* 0x0018f00001087983 */ /* 0x001f280000300a00 */
[----:B-1----:R-:W4:-:S12]  /*8ba00*/  LDL.LU.64 R10, [R1+0x18f8] ;  /* 0x0018f800010a7983 */ /* 0x002f180000300a00 */
[----:B------:R0:W-:Y:S04]  /*8ba10*/  STL.64 [R1+0x4c0], R4 ;  /* 0x0004c00401007387 */ /* 0x0001e80000100a00 */
[----:B------:R1:W-:Y:S04]  /*8ba20*/  STL.64 [R1+0x4c8], R6 ;  /* 0x0004c80601007387 */ /* 0x0003e80000100a00 */
[----:B0-----:R-:W4:Y:S04]  /*8ba30*/  LDL.LU.64 R4, [R1+0x18e0] ;  /* 0x0018e00001047983 */ /* 0x001f280000300a00 */
[----:B-1----:R-:W4:Y:S04]  /*8ba40*/  LDL.LU.64 R6, [R1+0x18e8] ;  /* 0x0018e80001067983 */ /* 0x002f280000300a00 */
[----:B------:R-:W4:Y:S04]  /*8ba50*/  LDL.LU.64 R56, [R1+0x18a0] ;  /* 0x0018a00001387983 */ /* 0x000f280000300a00 */
[----:B------:R-:W4:Y:S04]  /*8ba60*/  LDL.LU.64 R58, [R1+0x18a8] ;  /* 0x0018a800013a7983 */ /* 0x000f280000300a00 */
[----:B------:R-:W4:Y:S04]  /*8ba70*/  LDL.LU.64 R52, [R1+0x1890] ;  /* 0x0018900001347983 */ /* 0x000f280000300a00 */
[----:B------:R-:W4:Y:S04]  /*8ba80*/  LDL.LU.64 R54, [R1+0x1898] ;  /* 0x0018980001367983 */ /* 0x000f280000300a00 */
[----:B------:R-:W4:Y:S04]  /*8ba90*/  LDL.LU.64 R48, [R1+0x1880] ;  /* 0x0018800001307983 */ /* 0x000f280000300a00 */
[----:B------:R-:W4:Y:S04]  /*8baa0*/  LDL.LU.64 R50, [R1+0x1888] ;  /* 0x0018880001327983 */ /* 0x000f280000300a00 */
[----:B------:R-:W-:Y:S04]  /*8bab0*/  STL.64 [R1+0x9438], R46 ;  /* 0x0094382e01007387 */ /* 0x000fe80000100a00 */
[----:B------:R0:W-:Y:S04]  /*8bac0*/  STL.64 [R1+0x9430], R44 ;  /* 0x0094302c01007387 */ /* 0x0001e80000100a00 */
[----:B0-----:R-:W4:Y:S04]  /*8bad0*/  LDL.LU.64 R44, [R1+0x18b0] ;  /* 0x0018b000012c7983 */ /* 0x001f280000300a00 */
[----:B------:R-:W4:Y:S01]  /*8bae0*/  LDL.LU.64 R46, [R1+0x18b8] ;  /* 0x0018b800012e7983 */ /* 0x000f220000300a00 */
[C---:B--2---:R-:W-:Y:S08]  /*8baf0*/  HMMA.16816.F32 R12, R28.reuse, R42, R12 ;  /* 0x0000002a1c0c723c */ /* 0x044ff0000000180c */
[C---:B---3--:R-:W-:Y:S11]  /*8bb00*/  HMMA.16816.F32 R36, R28.reuse, R40, R36 ;  /* 0x000000281c24723c */ /* 0x048ff60000001824 */
[----:B------:R-:W-:Y:S04]  /*8bb10*/  STL.64 [R1+0x4b0], R12 ;  /* 0x0004b00c01007387 */ /* 0x000fe80000100a00 */
[----:B------:R0:W-:Y:S04]  /*8bb20*/  STL.64 [R1+0x4b8], R14 ;  /* 0x0004b80e01007387 */ /* 0x0001e80000100a00 */
[----:B0-----:R-:W2:Y:S04]  /*8bb30*/  LDL.LU.64 R14, [R1+0x94c0] ;  /* 0x0094c000010e7983 */ /* 0x001ea80000300a00 */
[----:B------:R-:W3:Y:S04]  /*8bb40*/  LDL.LU.64 R12, [R1+0x94b8] ;  /* 0x0094b800010c7983 */ /* 0x000ee80000300a00 */
[----:B------:R-:W-:Y:S04]  /*8bb50*/  STL.64 [R1+0x4a0], R36 ;  /* 0x0004a02401007387 */ /* 0x000fe80000100a00 */
[----:B------:R0:W-:Y:S04]  /*8bb60*/  STL.64 [R1+0x4a8], R38 ;  /* 0x0004a82601007387 */ /* 0x0001e80000100a00 */
[----:B0-----:R-:W4:Y:S04]  /*8bb70*/  LDL.LU.64 R38, [R1+0x94b0] ;  /* 0x0094b00001267983 */ /* 0x001f280000300a00 */
[----:B------:R-:W2:Y:S04]  /*8bb80*/  LDL.LU.64 R36, [R1+0x94a8] ;  /* 0x0094a80001247983 */ /* 0x000ea80000300a00 */
[----:B------:R-:W-:Y:S04]  /*8bb90*/  STL.64 [R1+0x93e8], R42 ;  /* 0x0093e82a01007387 */ /* 0x000fe80000100a00 */
[----:B------:R0:W-:Y:S04]  /*8bba0*/  STL.64 [R1+0x93e0], R40 ;  /* 0x0093e02801007387 */ /* 0x0001e80000100a00 */
[----:B0-----:R-:W3:Y:S04]  /*8bbb0*/  LDL.LU.64 R40, [R1+0x18c0] ;  /* 0x0018c00001287983 */ /* 0x001ee80000300a00 */
[----:B------:R-:W3:Y:S01]  /*8bbc0*/  LDL.LU.64 R42, [R1+0x18c8] ;  /* 0x0018c800012a7983 */ /* 0x000ee20000300a00 */
        /* <DEDUP_REMOVED lines=8> */
[----:B0-----:R-:W2:Y:S04]  /*8bc50*/  LDL.LU.64 R6, [R1+0x9490] ;  /* 0x0094900001067983 */ /* 0x001ea80000300a00 */
[----:B------:R-:W2:Y:S04]  /*8bc60*/  LDL.LU.64 R4, [R1+0x9488] ;  /* 0x0094880001047983 */ /* 0x000ea80000300a00 */
[----:B------:R-:W-:Y:S04]  /*8bc70*/  STL.64 [R1+0x93d8], R38 ;  /* 0x0093d82601007387 */ /* 0x000fe80000100a00 */
[----:B------:R0:W-:Y:S04]  /*8bc80*/  STL.64 [R1+0x93d0], R36 ;  /* 0x0093d02401007387 */ /* 0x0001e80000100a00 */
[----:B0-----:R-:W2:Y:S04]  /*8bc90*/  LDL.LU.64 R36, [R1+0x18d0] ;  /* 0x0018d00001247983 */ /* 0x001ea80000300a00 */
[----:B------:R-:W2:Y:S02]  /*8bca0*/  LDL.LU.64 R38, [R1+0x18d8] ;  /* 0x0018d80001267983 */ /* 0x000ea40000300a00 */
[----:B--2---:R-:W-:-:S15]  /*8bcb0*/  HMMA.16816.F32 R36, R28, R34, R36 ;  /* 0x000000221c24723c */ /* 0x004fde0000001824 */
[----:B------:R-:W-:-:S04]  /*8bcc0*/  NOP ;  /* 0x0000000000007918 */ /* 0x000fc80000000000 */
[----:B------:R-:W-:Y:S04]  /*8bcd0*/  STL.64 [R1+0x470], R36 ;  /* 0x0004702401007387 */ /* 0x000fe80000100a00 */
[----:B------:R3:W-:Y:S02]  /*8bce0*/  STL.64 [R1+0x478], R38 ;  /* 0x0004782601007387 */ /* 0x0007e40000100a00 */
[C---:B---3--:R-:W-:Y:S08]  /*8bcf0*/  HMMA.16816.F32 R36, R28.reuse, R2, R40 ;  /* 0x000000021c24723c */ /* 0x048ff00000001828 */
[C---:B------:R-:W-:Y:S11]  /*8bd00*/  HMMA.16816.F32 R40, R28.reuse, R4, R44 ;  /* 0x000000041c28723c */ /* 0x040ff6000000182c */
[----:B------:R-:W-:Y:S04]  /*8bd10*/  STL.64 [R1+0x460], R36 ;  /* 0x0004602401007387 */ /* 0x000fe80000100a00 */
[----:B------:R0:W-:Y:S02]  /*8bd20*/  STL.64 [R1+0x468], R38 ;  /* 0x0004682601007387 */ /* 0x0001e40000100a00 */
[C---:B0-----:R-:W-:Y:S02]  /*8bd30*/  HMMA.16816.F32 R36, R28.reuse, R6, R56 ;  /* 0x000000061c24723c */ /* 0x041fe40000001838 */
[----:B------:R-:W-:Y:S04]  /*8bd40*/  STL.64 [R1+0x93f8], R6 ;  /* 0x0093f80601007387 */ /* 0x000fe80000100a00 */
[----:B------:R-:W-:Y:S04]  /*8bd50*/  STL.64 [R1+0x450], R40 ;  /* 0x0004502801007387 */ /* 0x000fe80000100a00 */
[----:B------:R-:W-:Y:S04]  /*8bd60*/  STL.64 [R1+0x458], R42 ;  /* 0x0004582a01007387 */ /* 0x000fe80000100a00 */
[----:B------:R0:W-:Y:S05]  /*8bd70*/  STL.64 [R1+0x93f0], R4 ;  /* 0x0093f00401007387 */ /* 0x0001ea0000100a00 */
[----:B------:R-:W-:Y:S04]  /*8bd80*/  STL.64 [R1+0x440], R36 ;  /* 0x0004402401007387 */ /* 0x000fe80000100a00 */
[----:B------:R4:W-:Y:S01]  /*8bd90*/  STL.64 [R1+0x448], R38 ;  /* 0x0004482601007387 */ /* 0x0009e20000100a00 */
[C---:B0-----:R-:W-:Y:S03]  /*8bda0*/  HMMA.16816.F32 R4, R28.reuse, R10, R48 ;  /* 0x0000000a1c04723c */ /* 0x041fe60000001830 */
[----:B------:R-:W2:Y:S05]  /*8bdb0*/  LDL.LU.64 R48, [R1+0x1870] ;  /* 0x0018700001307983 */ /* 0x000eaa0000300a00 */
[----:B----4-:R-:W-:-:S15]  /*8bdc0*/  HMMA.16816.F32 R36, R28, R8, R52 ;  /* 0x000000081c24723c */ /* 0x010fde0000001834 */
[----:B------:R-:W-:-:S04]  /*8bdd0*/  NOP ;  /* 0x0000000000007918 */ /* 0x000fc80000000000 */
[----:B------:R0:W-:Y:S04]  /*8bde0*/  STL.64 [R1+0x430], R36 ;  /* 0x0004302401007387 */ /* 0x0001e80000100a00 */
[----:B------:R1:W-:Y:S04]  /*8bdf0*/  STL.64 [R1+0x438], R38 ;  /* 0x0004382601007387 */ /* 0x0003e80000100a00 */
[----:B------:R-:W2:Y:S04]  /*8be00*/  LDL.LU.64 R50, [R1+0x1878] ;  /* 0x0018780001327983 */ /* 0x000ea80000300a00 */
[----:B------:R3:W-:Y:S04]  /*8be10*/  STL.64 [R1+0x420], R4 ;  /* 0x0004200401007387 */ /* 0x0007e80000100a00 */
[----:B------:R4:W-:Y:S04]  /*8be20*/  STL.64 [R1+0x428], R6 ;  /* 0x0004280601007387 */ /* 0x0009e80000100a00 */
[----:B------:R-:W2:Y:S04]  /*8be30*/  LDL.LU.64 R40, [R1+0x1860] ;  /* 0x0018600001287983 */ /* 0x000ea80000300a00 */
[----:B------:R-:W2:Y:S04]  /*8be40*/  LDL.LU.64 R42, [R1+0x1868] ;  /* 0x00186800012a7983 */ /* 0x000ea80000300a00 */
[----:B0-----:R-:W2:Y:S04]  /*8be50*/  LDL.LU.64 R36, [R1+0x1850] ;  /* 0x0018500001247983 */ /* 0x001ea80000300a00 */
[----:B-1----:R-:W2:Y:S04]  /*8be60*/  LDL.LU.64 R38, [R1+0x1858] ;  /* 0x0018580001267983 */ /* 0x002ea80000300a00 */
[----:B---3--:R-:W3:Y:S04]  /*8be70*/  LDL.LU.64 R4, [R1+0x1840] ;  /* 0x0018400001047983 */ /* 0x008ee80000300a00 */
[----:B----4-:R-:W3:Y:S04]  /*8be80*/  LDL.LU.64 R6, [R1+0x1848] ;  /* 0x0018480001067983 */ /* 0x010ee80000300a00 */
[----:B------:R-:W4:Y:S04]  /*8be90*/  LDL.LU.64 R44, [R1+0x1830] ;  /* 0x00183000012c7983 */ /* 0x000f280000300a00 */
[----:B------:R-:W4:Y:S04]  /*8bea0*/  LDL.LU.64 R46, [R1+0x1838] ;  /* 0x00183800012e7983 */ /* 0x000f280000300a00 */
        /* <DEDUP_REMOVED lines=8> */
[----:B------:R-:W-:Y:S04]  /*8bf30*/  STL.64 [R1+0x9448], R10 ;  /* 0x0094480a01007387 */ /* 0x000fe80000100a00 */
[----:B------:R0:W-:Y:S04]  /*8bf40*/  STL.64 [R1+0x9440], R8 ;  /* 0x0094400801007387 */ /* 0x0001e80000100a00 */
[----:B------:R-:W-:Y:S01]  /*8bf50*/  STL.64 [R1+0x93c8], R14 ;  /* 0x0093c80e01007387 */ /* 0x000fe20000100a00 */
[C---:B--2---:R-:W-:Y:S08]  /*8bf60*/  HMMA.16816.F32 R48, R28.reuse, R12, R48 ;  /* 0x0000000c1c30723c */ /* 0x044ff00000001830 */
[C---:B0-----:R-:W-:Y:S11]  /*8bf70*/  HMMA.16816.F32 R8, R28.reuse, R14, R40 ;  /* 0x0000000e1c08723c */ /* 0x041ff60000001828 */
[----:B------:R-:W-:Y:S04]  /*8bf80*/  STL.64 [R1+0x410], R48 ;  /* 0x0004103001007387 */ /* 0x000fe80000100a00 */
[----:B------:R-:W-:Y:S04]  /*8bf90*/  STL.64 [R1+0x418], R50 ;  /* 0x0004183201007387 */ /* 0x000fe80000100a00 */
[----:B------:R-:W-:Y:S04]  /*8bfa0*/  STL.64 [R1+0x93c0], R12 ;  /* 0x0093c00c01007387 */ /* 0x000fe80000100a00 */
[----:B------:R-:W-:Y:S04]  /*8bfb0*/  STL.64 [R1+0x400], R8 ;  /* 0x0004000801007387 */ /* 0x000fe80000100a00 */
[----:B------:R0:W-:Y:S01]  /*8bfc0*/  STL.64 [R1+0x408], R10 ;  /* 0x0004080a01007387 */ /* 0x0001e20000100a00 */
[C---:B---3--:R-:W-:Y:S03]  /*8bfd0*/  HMMA.16816.F32 R4, R28.reuse, R18, R4 ;  /* 0x000000121c04723c */ /* 0x048fe60000001804 */
[----:B------:R-:W2:Y:S05]  /*8bfe0*/  LDL.LU.64 R40, [R1+0x1820] ;  /* 0x0018200001287983 */ /* 0x000eaa0000300a00 */
[----:B0-----:R-:W-:-:S15]  /*8bff0*/  HMMA.16816.F32 R8, R28, R16, R36 ;  /* 0x000000101c08723c */ /* 0x001fde0000001824 */
[----:B------:R-:W-:-:S04]  /*8c000*/  NOP ;  /* 0x0000000000007918 */ /* 0x000fc80000000000 */
[----:B------:R-:W-:Y:S04]  /*8c010*/  STL.64 [R1+0x3f0], R8 ;  /* 0x0003f00801007387 */ /* 0x000fe80000100a00 */
[----:B------:R4:W-:Y:S04]  /*8c020*/  STL.64 [R1+0x3f8], R10 ;  /* 0x0003f80a01007387 */ /* 0x0009e80000100a00 */
[----:B------:R-:W2:Y:S01]  /*8c030*/  LDL.LU.64 R42, [R1+0x1828] ;  /* 0x00182800012a7983 */ /* 0x000ea20000300a00 */
[----:B----4-:R-:W-:Y:S03]  /*8c040*/  HMMA.16816.F32 R8, R28, R20, R44 ;  /* 0x000000141c08723c */ /* 0x010fe6000000182c */
[----:B------:R0:W-:Y:S04]  /*8c050*/  STL.64 [R1+0x3e0], R4 ;  /* 0x0003e00401007387 */ /* 0x0001e80000100a00 */
[----:B------:R1:W-:Y:S04]  /*8c060*/  STL.64 [R1+0x3e8], R6 ;  /* 0x0003e80601007387 */ /* 0x0003e80000100a00 */
[----:B------:R-:W3:Y:S04]  /*8c070*/  LDL.LU.64 R36, [R1+0x1810] ;  /* 0x0018100001247983 */ /* 0x000ee80000300a00 */
[----:B------:R-:W3:Y:S01]  /*8c080*/  LDL.LU.64 R38, [R1+0x1818] ;  /* 0x0018180001267983 */ /* 0x000ee20000300a00 */
[----:B------:R-:W-:-:S03]  /*8c090*/  IMAD.MOV.U32 R50, RZ, RZ, R24 ;  /* 0x000000ffff327224 */ /* 0x000fc600078e0018 */
[----:B0-----:R-:W4:Y:S04]  /*8c0a0*/  LDL.LU.64 R4, [R1+0x1800] ;  /* 0x0018000001047983 */ /* 0x001f280000300a00 */
[----:B-1----:R-:W4:Y:S04]  /*8c0b0*/  LDL.LU.64 R6, [R1+0x1808] ;  /* 0x0018080001067983 */ /* 0x002f280000300a00 */
[----:B------:R-:W-:Y:S01]  /*8c0c0*/  STL.64 [R1+0x9458], R18 ;  /* 0x0094581201007387 */ /* 0x000fe20000100a00 */
[----:B------:R-:W-:-:S03]  /*8c0d0*/  IMAD.MOV.U32 R51, RZ, RZ, R22 ;  /* 0x000000ffff337224 */ /* 0x000fc600078e0016 */
[----:B------:R-:W-:Y:S04]  /*8c0e0*/  STL.64 [R1+0x9450], R16 ;  /* 0x0094501001007387 */ /* 0x000fe80000100a00 */
[----:B------:R-:W3:Y:S04]  /*8c0f0*/  LDL.LU R24, [R1+0x9484] ;  /* 0x0094840001187983 */ /* 0x000ee80000300800 */
[----:B------:R-:W-:Y:S01]  /*8c100*/  STL.64 [R1+0x3d0], R8 ;  /* 0x0003d00801007387 */ /* 0x000fe20000100a00 */
[----:B------:R-:W-:-:S03]  /*8c110*/  IMAD.MOV.U32 R48, RZ, RZ, R23 ;  /* 0x000000ffff307224 */ /* 0x000fc600078e0017 */
[----:B------:R0:W-:Y:S04]  /*8c120*/  STL.64 [R1+0x3d8], R10 ;  /* 0x0003d80a01007387 */ /* 0x0001e80000100a00 */
[----:B------:R-:W2:Y:S01]  /*8c130*/  LDL.LU R22, [R1+0x9480] ;  /* 0x0094800001167983 */ /* 0x000ea20000300800 */
[----:B------:R-:W-:-:S03]  /*8c140*/  IMAD.MOV.U32 R49, RZ, RZ, R25 ;  /* 0x000000ffff317224 */ /* 0x000fc600078e0019 */
[----:B------:R-:W2:Y:S04]  /*8c150*/  LDL.LU.64 R12, [R1+0x17e0] ;  /* 0x0017e000010c7983 */ /* 0x000ea80000300a00 */
[----:B------:R-:W2:Y:S04]  /*8c160*/  LDL.LU.64 R14, [R1+0x17e8] ;  /* 0x0017e800010e7983 */ /* 0x000ea80000300a00 */
[----:B------:R-:W2:Y:S04]  /*8c170*/  LDL.LU R23, [R1+0x947c] ;  /* 0x00947c0001177983 */ /* 0x000ea80000300800 */
[----:B------:R-:W3:Y:S01]  /*8c180*/  LDL.LU R25, [R1+0x9478] ;  /* 0x0094780001197983 */ /* 0x000ee20000300800 */
[----:B0-----:R-:W-:-:S03]  /*8c190*/  IMAD.MOV.U32 R10, RZ, RZ, R32 ;  /* 0x000000ffff0a7224 */ /* 0x001fc600078e0020 */
[----:B------:R-:W-:Y:S01]  /*8c1a0*/  STL.64 [R1+0x9468], R50 ;  /* 0x0094683201007387 */ /* 0x000fe20000100a00 */
[----:B------:R-:W-:-:S03]  /*8c1b0*/  IMAD.MOV.U32 R11, RZ, RZ, R33 ;  /* 0x000000ffff0b7224 */ /* 0x000fc600078e0021 */
[----:B------:R0:W-:Y:S04]  /*8c1c0*/  STL.64 [R1+0x9460], R48 ;  /* 0x0094603001007387 */ /* 0x0001e80000100a00 */
[----:B------:R-:W3:Y:S04]  /*8c1d0*/  LDL.LU R32, [R1+0x9474] ;  /* 0x0094740001207983 */ /* 0x000ee80000300800 */
[----:B------:R-:W3:Y:S04]  /*8c1e0*/  LDL.LU R33, [R1+0x9470] ;  /* 0x0094700001217983 */ /* 0x000ee80000300800 */
[----:B------:R-:W3:Y:S04]  /*8c1f0*/  LDL.64 R8, [R1+0x18] ;  /* 0x0000180001087983 */ /* 0x000ee80000100a00 */
[----:B------:R-:W-:Y:S04]  /*8c200*/  STL [R1+0x93bc], R20 ;  /* 0x0093bc1401007387 */ /* 0x000fe80000100800 */
[----:B------:R-:W-:Y:S01]  /*8c210*/  STL [R1+0x93b8], R21 ;  /* 0x0093b81501007387 */ /* 0x000fe20000100800 */
[C---:B----4-:R-:W-:Y:S08]  /*8c220*/  HMMA.16816.F32 R16, R28.reuse, R26, R4 ;  /* 0x0000001a1c10723c */ /* 0x050ff00000001804 */
[C---:B--2---:R-:W-:Y:S08]  /*8c230*/  HMMA.16816.F32 R40, R28.reuse, R22, R40 ;  /* 0x000000161c28723c */ /* 0x044ff00000001828 */
[C---:B---3--:R-:W-:Y:S11]  /*8c240*/  HMMA.16816.F32 R36, R28.reuse, R24, R36 ;  /* 0x000000181c24723c */ /* 0x048ff60000001824 */
[----:B------:R-:W-:Y:S04]  /*8c250*/  STL.64 [R1+0x3c0], R40 ;  /* 0x0003c02801007387 */ /* 0x000fe80000100a00 */
[----:B------:R-:W-:Y:S04]  /*8c260*/  STL.64 [R1+0x3c8], R42 ;  /* 0x0003c82a01007387 */ /* 0x000fe80000100a00 */
[----:B------:R-:W-:Y:S04]  /*8c270*/  STL.64 [R1+0x3b0], R36 ;  /* 0x0003b02401007387 */ /* 0x000fe80000100a00 */
[----:B------:R-:W-:Y:S04]  /*8c280*/  STL.64 [R1+0x3b8], R38 ;  /* 0x0003b82601007387 */ /* 0x000fe80000100a00 */
[----:B------:R1:W-:Y:S04]  /*8c290*/  STL.64 [R1+0x3a0], R16 ;  /* 0x0003a01001007387 */ /* 0x0003e80000100a00 */
[----:B------:R2:W-:Y:S04]  /*8c2a0*/  STL.64 [R1+0x3a8], R18 ;  /* 0x0003a81201007387 */ /* 0x0005e80000100a00 */
[----:B0-----:R-:W3:Y:S04]  /*8c2b0*/  LDL.LU.64 R48, [R1+0x17a0] ;  /* 0x0017a00001307983 */ /* 0x001ee80000300a00 */
[----:B------:R-:W3:Y:S01]  /*8c2c0*/  LDL.LU.64 R50, [R1+0x17a8] ;  /* 0x0017a80001327983 */ /* 0x000ee20000300a00 */
[----:B------:R-:W-:Y:S01]  /*8c2d0*/  HMMA.16816.F32 R12, R28, R32, R12 ;  /* 0x000000201c0c723c */ /* 0x000fe2000000180c */
[----:B------:R-:W-:-:S02]  /*8c2e0*/  IMAD R6, R54, 0x100, R53 ;  /* 0x0000010036067824 */ /* 0x000fc400078e0235 */
[----:B------:R-:W-:Y:S02]  /*8c2f0*/  IMAD R5, R56, 0x100, R55 ;  /* 0x0000010038057824 */ /* 0x000fe400078e0237 */
[----:B------:R-:W-:Y:S02]  /*8c300*/  IMAD R4, R58, 0x100, R57 ;  /* 0x000001003a047824 */ /* 0x000fe400078e0239 */
[----:B------:R-:W-:Y:S01]  /*8c310*/  IMAD R0, R0, 0x100, R59 ;  /* 0x0000010000007824 */ /* 0x000fe200078e023b */
[----:B------:R-:W-:Y:S02]  /*8c320*/  F2FP.F16.E4M3.UNPACK_B R28, R6 ;  /* 0x00000006ff1c723e */ /* 0x000fe400020006ff */
[----:B------:R-:W-:Y:S02]  /*8c330*/  F2FP.F16.E4M3.UNPACK_B R29, R5 ;  /* 0x00000005ff1d723e */ /* 0x000fe400020006ff */
[----:B------:R-:W-:Y:S02]  /*8c340*/  F2FP.F16.E4M3.UNPACK_B R30, R4 ;  /* 0x00000004ff1e723e */ /* 0x000fe400020006ff */
[----:B------:R-:W-:-:S05]  /*8c350*/  F2FP.F16.E4M3.UNPACK_B R31, R0 ;  /* 0x00000000ff1f723e */ /* 0x000fca00020006ff */
[----:B------:R0:W-:Y:S04]  /*8c360*/  STL.64 [R1+0x200], R12 ;  /* 0x0002000c01007387 */ /* 0x0001e80000100a00 */
[----:B------:R4:W-:Y:S04]  /*8c370*/  STL.64 [R1+0x208], R14 ;  /* 0x0002080e01007387 */ /* 0x0009e80000100a00 */
[----:B-1----:R-:W3:Y:S04]  /*8c380*/  LDL.LU.64 R16, [R1+0x1790] ;  /* 0x0017900001107983 */ /* 0x002ee80000300a00 */
[----:B--2---:R-:W2:Y:S04]  /*8c390*/  LDL.LU.64 R18, [R1+0x1798] ;  /* 0x0017980001127983 */ /* 0x004ea80000300a00 */
[----:B------:R-:W2:Y:S04]  /*8c3a0*/  LDL.LU.64 R36, [R1+0x1580] ;  /* 0x0015800001247983 */ /* 0x000ea80000300a00 */
[----:B------:R-:W2:Y:S04]  /*8c3b0*/  LDL.LU.64 R38, [R1+0x1588] ;  /* 0x0015880001267983 */ /* 0x000ea80000300a00 */
[----:B------:R-:W2:Y:S04]  /*8c3c0*/  LDL.LU.64 R44, [R1+0x1570] ;  /* 0x00157000012c7983 */ /* 0x000ea80000300a00 */
[----:B------:R-:W2:Y:S04]  /*8c3d0*/  LDL.LU.64 R46, [R1+0x1578] ;  /* 0x00157800012e7983 */ /* 0x000ea80000300a00 */
[----:B------:R-:W2:Y:S04]  /*8c3e0*/  LDL.LU.64 R56, [R1+0x1560] ;  /* 0x0015600001387983 */ /* 0x000ea80000300a00 */
[----:B------:R-:W2:Y:S04]  /*8c3f0*/  LDL.LU.64 R58, [R1+0x1568] ;  /* 0x00156800013a7983 */ /* 0x000ea80000300a00 */
[----:B0-----:R-:W2:Y:S04]  /*8c400*/  LDL.LU.64 R12, [R1+0x1550] ;  /* 0x00155000010c7983 */ /* 0x001ea80000300a00 */
[----:B----4-:R-:W4:Y:S04]  /*8c410*/  LDL.LU.64 R14, [R1+0x1558] ;  /* 0x00155800010e7983 */ /* 0x010f280000300a00 */
[----:B------:R-:W4:Y:S04]  /*8c420*/  LDL.LU.64 R52, [R1+0x1540] ;  /* 0x0015400001347983 */ /* 0x000f280000300a00 */
[----:B------:R-:W4:Y:S04]  /*8c430*/  LDL.LU.64 R54, [R1+0x1548] ;  /* 0x0015480001367983 */ /* 0x000f280000300a00 */
[----:B------:R-:W4:Y:S04]  /*8c440*/  LDL.LU.64 R40, [R1+0x1530] ;  /* 0x0015300001287983 */ /* 0x000f280000300a00 */
[----:B------:R-:W4:Y:S04]  /*8c450*/  LDL.LU.64 R42, [R1+0x1538] ;  /* 0x00153800012a7983 */ /* 0x000f280000300a00 */
[----:B------:R-:W4:Y:S04]  /*8c460*/  LDL.LU.64 R4, [R1+0x1520] ;  /* 0x0015200001047983 */ /* 0x000f280000300a00 */
[----:B------:R-:W4:Y:S01]  /*8c470*/  LDL.LU.64 R6, [R1+0x1528] ;  /* 0x0015280001067983 */ /* 0x000f220000300a00 */
[----:B---3--:R-:W-:-:S15]  /*8c480*/  HMMA.16816.F32 R48, R28, R8, R48 ;  /* 0x000000081c30723c */ /* 0x008fde0000001830 */
[----:B------:R-:W-:-:S04]  /*8c490*/  NOP ;  /* 0x0000000000007918 */ /* 0x000fc80000000000 */
[----:B------:R-:W-:Y:S04]  /*8c4a0*/  STL.64 [R1+0x390], R48 ;  /* 0x0003903001007387 */ /* 0x000fe80000100a00 */
[----:B------:R0:W-:Y:S04]  /*8c4b0*/  STL.64 [R1+0x398], R50 ;  /* 0x0003983201007387 */ /* 0x0001e80000100a00 */
[----:B0-----:R-:W3:Y:S04]  /*8c4c0*/  LDL.LU.64 R50, [R1+0x9468] ;  /* 0x0094680001327983 */ /* 0x001ee80000300a00 */
[----:B------:R-:W3:Y:S01]  /*8c4d0*/  LDL.LU.64 R48, [R1+0x9460] ;  /* 0x0094600001307983 */ /* 0x000ee20000300a00 */
[----:B------:R-:W-:-:S02]  /*8c4e0*/  IMAD.MOV.U32 R20, RZ, RZ, R8 ;  /* 0x000000ffff147224 */ /* 0x000fc400078e0008 */
[----:B------:R-:W-:Y:S02]  /*8c4f0*/  IMAD.MOV.U32 R21, RZ, RZ, R9 ;  /* 0x000000ffff157224 */ /* 0x000fe400078e0009 */
[C---:B--2---:R-:W-:Y:S01]  /*8c500*/  HMMA.16816.F32 R8, R28.reuse, R10, R16 ;  /* 0x0000000a1c08723c */ /* 0x044fe20000001810 */
[----:B------:R-:W2:Y:S04]  /*8c510*/  LDL.LU.64 R18, [R1+0x9458] ;  /* 0x0094580001127983 */ /* 0x000ea80000300a00 */
[----:B------:R-:W2:Y:S03]  /*8c520*/  LDL.LU.64 R16, [R1+0x9450] ;  /* 0x0094500001107983 */ /* 0x000ea60000300a00 */
[C---:B------:R-:W-:Y:S11]  /*8c530*/  HMMA.16816.F32 R56, R28.reuse, R60, R56 ;  /* 0x0000003c1c38723c */ /* 0x040ff60000001838 */
[----:B------:R-:W-:Y:S04]  /*8c540*/  STL.64 [R1+0x380], R8 ;  /* 0x0003800801007387 */ /* 0x000fe80000100a00 */
[----:B------:R0:W-:Y:S04]  /*8c550*/  STL.64 [R1+0x388], R10 ;  /* 0x0003880a01007387 */ /* 0x0001e80000100a00 */
[----:B0-----:R-:W2:Y:S04]  /*8c560*/  LDL.LU.64 R10, [R1+0x9448] ;  /* 0x00944800010a7983 */ /* 0x001ea80000300a00 */
[----:B------:R-:W2:Y:S01]  /*8c570*/  LDL.LU.64 R8, [R1+0x9440] ;  /* 0x0094400001087983 */ /* 0x000ea20000300a00 */
[C---:B---3--:R-:W-:Y:S08]  /*8c580*/  HMMA.16816.F32 R36, R28.reuse, R48, R36 ;  /* 0x000000301c24723c */ /* 0x048ff00000001824 */
[C---:B------:R-:W-:Y:S11]  /*8c590*/  HMMA.16816.F32 R48, R28.reuse, R50, R44 ;  /* 0x000000321c30723c */ /* 0x040ff6000000182c */
[----:B------:R0:W-:Y:S04]  /*8c5a0*/  STL.64 [R1+0x370], R36 ;  /* 0x0003702401007387 */ /* 0x0001e80000100a00 */
[----:B------:R1:W-:Y:S04]  /*8c5b0*/  STL.64 [R1+0x378], R38 ;  /* 0x0003782601007387 */ /* 0x0003e80000100a00 */
[----:B0-----:R-:W3:Y:S04]  /*8c5c0*/  LDL.LU.64 R36, [R1+0x1510] ;  /* 0x0015100001247983 */ /* 0x001ee80000300a00 */
[----:B-1----:R-:W3:Y:S04]  /*8c5d0*/  LDL.LU.64 R38, [R1+0x1518] ;  /* 0x0015180001267983 */ /* 0x002ee80000300a00 */
[----:B------:R-:W2:Y:S04]  /*8c5e0*/  LDL.LU.64 R46, [R1+0x9438] ;  /* 0x00943800012e7983 */ /* 0x000ea80000300a00 */
[----:B------:R-:W2:Y:S04]  /*8c5f0*/  LDL.LU.64 R44, [R1+0x9430] ;  /* 0x00943000012c7983 */ /* 0x000ea80000300a00 */
[----:B------:R-:W-:Y:S04]  /*8c600*/  STL.64 [R1+0x360], R48 ;  /* 0x0003603001007387 */ /* 0x000fe80000100a00 */
[----:B------:R0:W-:Y:S04]  /*8c610*/  STL.64 [R1+0x368], R50 ;  /* 0x0003683201007387 */ /* 0x0001e80000100a00 */
[----:B0-----:R-:W3:Y:S04]  /*8c620*/  LDL.LU.64 R50, [R1+0x9428] ;  /* 0x0094280001327983 */ /* 0x001ee80000300a00 */
[----:B------:R-:W2:Y:S04]  /*8c630*/  LDL.LU.64 R48, [R1+0x9420] ;  /* 0x0094200001307983 */ /* 0x000ea80000300a00 */
[----:B------:R-:W-:Y:S04]  /*8c640*/  STL.64 [R1+0x350], R56 ;  /* 0x0003503801007387 */ /* 0x000fe80000100a00 */
[----:B------:R0:W-:Y:S04]  /*8c650*/  STL.64 [R1+0x358], R58 ;  /* 0x0003583a01007387 */ /* 0x0001e80000100a00 */
[----:B0-----:R-:W4:Y:S04]  /*8c660*/  LDL.LU.64 R58, [R1+0x9418] ;  /* 0x00941800013a7983 */ /* 0x001f280000300a00 */
[----:B------:R-:W2:Y:S01]  /*8c670*/  LDL.LU.64 R56, [R1+0x9410] ;  /* 0x0094100001387983 */ /* 0x000ea20000300a00 */
[C---:B----4-:R-:W-:Y:S08]  /*8c680*/  HMMA.16816.F32 R12, R28.reuse, R58, R12 ;  /* 0x0000003a1c0c723c */ /* 0x050ff0000000180c */
[C---:B--2---:R-:W-:Y:S11]  /*8c690*/  HMMA.16816.F32 R52, R28.reuse, R56, R52 ;  /* 0x000000381c34723c */ /* 0x044ff60000001834 */
[----:B------:R0:W-:Y:S04]  /*8c6a0*/  STL.64 [R1+0x340], R12 ;  /* 0x0003400c01007387 */ /* 0x0001e80000100a00 */
[----:B------:R1:W-:Y:S04]  /*8c6b0*/  STL.64 [R1+0x348], R14 ;  /* 0x0003480e01007387 */ /* 0x0003e80000100a00 */
[----:B0-----:R-:W2:Y:S04]  /*8c6c0*/  LDL.LU.64 R12, [R1+0x1500] ;  /* 0x00150000010c7983 */ /* 0x001ea80000300a00 */
[----:B-1----:R-:W2:Y:S04]  /*8c6d0*/  LDL.LU.64 R14, [R1+0x1508] ;  /* 0x00150800010e7983 */ /* 0x002ea80000300a00 */
[----:B------:R-:W-:Y:S04]  /*8c6e0*/  STL.64 [R1+0x330], R52 ;  /* 0x0003303401007387 */ /* 0x000fe80000100a00 */
[----:B------:R0:W-:Y:S04]  /*8c6f0*/  STL.64 [R1+0x338], R54 ;  /* 0x0003383601007387 */ /* 0x0001e80000100a00 */
[----:B0-----:R-:W4:Y:S04]  /*8c700*/  LDL.LU.64 R54, [R1+0x9408] ;  /* 0x0094080001367983 */ /* 0x001f280000300a00 */
[----:B------:R-:W2:Y:S04]  /*8c710*/  LDL.LU.64 R52, [R1+0x9400] ;  /* 0x0094000001347983 */ /* 0x000ea80000300a00 */
[----:B------:R-:W-:Y:S04]  /*8c720*/  STL.64 [R1+0x9390], R58 ;  /* 0x0093903a01007387 */ /* 0x000fe80000100a00 */
[----:B------:R4:W-:Y:S02]  /*8c730*/  STL.64 [R1+0x9388], R56 ;  /* 0x0093883801007387 */ /* 0x0009e40000100a00 */
[C---:B----4-:R-:W-:Y:S08]  /*8c740*/  HMMA.16816.F32 R56, R28.reuse, R54, R40 ;  /* 0x000000361c38723c */ /* 0x050ff00000001828 */
[C---:B--2---:R-:W-:Y:S01]  /*8c750*/  HMMA.16816.F32 R40, R28.reuse, R52, R4 ;  /* 0x000000341c28723c */ /* 0x044fe20000001804 */
[----:B------:R-:W2:Y:S10]  /*8c760*/  LDL.LU.64 R4, [R1+0x14f0] ;  /* 0x0014f00001047983 */ /* 0x000eb40000300a00 */
[----:B------:R-:W-:Y:S04]  /*8c770*/  STL.64 [R1+0x320], R56 ;  /* 0x0003203801007387 */ /* 0x000fe80000100a00 */
[----:B------:R-:W-:Y:S04]  /*8c780*/  STL.64 [R1+0x328], R58 ;  /* 0x0003283a01007387 */ /* 0x000fe80000100a00 */
[----:B------:R-:W2:Y:S04]  /*8c790*/  LDL.LU.64 R6, [R1+0x14f8] ;  /* 0x0014f80001067983 */ /* 0x000ea80000300a00 */
[----:B------:R0:W-:Y:S04]  /*8c7a0*/  STL.64 [R1+0x310], R40 ;  /* 0x0003102801007387 */ /* 0x0001e80000100a00 */
[----:B------:R1:W-:Y:S04]  /*8c7b0*/  STL.64 [R1+0x318], R42 ;  /* 0x0003182a01007387 */ /* 0x0003e80000100a00 */
[----:B0-----:R-:W4:Y:S04]  /*8c7c0*/  LDL.LU.64 R40, [R1+0x14e0] ;  /* 0x0014e00001287983 */ /* 0x001f280000300a00 */
[----:B-1----:R-:W4:Y:S04]  /*8c7d0*/  LDL.LU.64 R42, [R1+0x14e8] ;  /* 0x0014e800012a7983 */ /* 0x002f280000300a00 */
[----:B------:R-:W-:Y:S04]  /*8c7e0*/  STL.64 [R1+0x9370], R54 ;  /* 0x0093703601007387 */ /* 0x000fe80000100a00 */
[----:B------:R3:W-:Y:S01]  /*8c7f0*/  STL.64 [R1+0x9368], R52 ;  /* 0x0093683401007387 */ /* 0x0007e20000100a00 */
[C---:B------:R-:W-:Y:S08]  /*8c800*/  HMMA.16816.F32 R12, R28.reuse, R48, R12 ;  /* 0x000000301c0c723c */ /* 0x040ff0000000180c */
[----:B---3--:R-:W-:Y:S01]  /*8c810*/  HMMA.16816.F32 R52, R28, R50, R36 ;  /* 0x000000321c34723c */ /* 0x008fe20000001824 */
[----:B------:R-:W3:Y:S04]  /*8c820*/  LDL.LU.64 R36, [R1+0x14d0] ;  /* 0x0014d00001247983 */ /* 0x000ee80000300a00 */
[----:B------:R-:W3:-:S14]  /*8c830*/  LDL.LU.64 R38, [R1+0x14d8] ;  /* 0x0014d80001267983 */ /* 0x000edc0000300a00 */
[----:B------:R0:W-:Y:S04]  /*8c840*/  STL.64 [R1+0x300], R52 ;  /* 0x0003003401007387 */ /* 0x0001e80000100a00 */
[----:B------:R1:W-:Y:S04]  /*8c850*/  STL.64 [R1+0x308], R54 ;  /* 0x0003083601007387 */ /* 0x0003e80000100a00 */
[----:B------:R-:W3:Y:S04]  /*8c860*/  LDL.LU.64 R56, [R1+0x14c0] ;  /* 0x0014c00001387983 */ /* 0x000ee80000300a00 */
[----:B------:R-:W3:Y:S04]  /*8c870*/  LDL.LU.64 R58, [R1+0x14c8] ;  /* 0x0014c800013a7983 */ /* 0x000ee80000300a00 */
[----:B0-----:R-:W3:Y:S04]  /*8c880*/  LDL.LU.64 R52, [R1+0x1480] ;  /* 0x0014800001347983 */ /* 0x001ee80000300a00 */
[----:B-1----:R-:W3:Y:S04]  /*8c890*/  LDL.LU.64 R54, [R1+0x1488] ;  /* 0x0014880001367983 */ /* 0x002ee80000300a00 */
        /* <DEDUP_REMOVED lines=8> */
[C---:B--2---:R-:W-:Y:S08]  /*8c920*/  HMMA.16816.F32 R4, R28.reuse, R46, R4 ;  /* 0x0000002e1c04723c */ /* 0x044ff00000001804 */
[C---:B----4-:R-:W-:Y:S11]  /*8c930*/  HMMA.16816.F32 R40, R28.reuse, R44, R40 ;  /* 0x0000002c1c28723c */ /* 0x050ff60000001828 */
[----:B------:R-:W-:Y:S04]  /*8c940*/  STL.64 [R1+0x2e0], R4 ;  /* 0x0002e00401007387 */ /* 0x000fe80000100a00 */
[----:B------:R0:W-:Y:S04]  /*8c950*/  STL.64 [R1+0x2e8], R6 ;  /* 0x0002e80601007387 */ /* 0x0001e80000100a00 */
[----:B0-----:R-:W2:Y:S04]  /*8c960*/  LDL.LU.64 R6, [R1+0x93f8] ;  /* 0x0093f80001067983 */ /* 0x001ea80000300a00 */
[----:B------:R-:W4:Y:S04]  /*8c970*/  LDL.LU.64 R4, [R1+0x93f0] ;  /* 0x0093f00001047983 */ /* 0x000f280000300a00 */
[----:B------:R-:W-:Y:S04]  /*8c980*/  STL.64 [R1+0x2d0], R40 ;  /* 0x0002d02801007387 */ /* 0x000fe80000100a00 */
[----:B------:R0:W-:Y:S04]  /*8c990*/  STL.64 [R1+0x2d8], R42 ;  /* 0x0002d82a01007387 */ /* 0x0001e80000100a00 */
[----:B0-----:R-:W3:Y:S04]  /*8c9a0*/  LDL.LU.64 R42, [R1+0x93e8] ;  /* 0x0093e800012a7983 */ /* 0x001ee80000300a00 */
[----:B------:R-:W2:Y:S04]  /*8c9b0*/  LDL.LU.64 R40, [R1+0x93e0] ;  /* 0x0093e00001287983 */ /* 0x000ea80000300a00 */
[----:B------:R-:W-:Y:S04]  /*8c9c0*/  STL.64 [R1+0x93a0], R46 ;  /* 0x0093a02e01007387 */ /* 0x000fe80000100a00 */
[----:B------:R0:W-:Y:S04]  /*8c9d0*/  STL.64 [R1+0x9398], R44 ;  /* 0x0093982c01007387 */ /* 0x0001e80000100a00 */
[----:B0-----:R-:W4:Y:S04]  /*8c9e0*/  LDL.LU.64 R44, [R1+0x14a0] ;  /* 0x0014a000012c7983 */ /* 0x001f280000300a00 */
[----:B------:R-:W4:Y:S01]  /*8c9f0*/  LDL.LU.64 R46, [R1+0x14a8] ;  /* 0x0014a800012e7983 */ /* 0x000f220000300a00 */
[C---:B---3--:R-:W-:Y:S08]  /*8ca00*/  HMMA.16816.F32 R36, R28.reuse, R42, R36 ;  /* 0x0000002a1c24723c */ /* 0x048ff00000001824 */
[C---:B--2---:R-:W-:Y:S11]  /*8ca10*/  HMMA.16816.F32 R56, R28.reuse, R40, R56 ;  /* 0x000000281c38723c */ /* 0x044ff60000001838 */
[----:B------:R-:W-:Y:S04]  /*8ca20*/  STL.64 [R1+0x2c0], R36 ;  /* 0x0002c02401007387 */ /* 0x000fe80000100a00 */
[----:B------:R0:W-:Y:S04]  /*8ca30*/  STL.64 [R1+0x2c8], R38 ;  /* 0x0002c82601007387 */ /* 0x0001e80000100a00 */
[----:B0-----:R-:W2:Y:S04]  /*8ca40*/  LDL.LU.64 R38, [R1+0x93d8] ;  /* 0x0093d80001267983 */ /* 0x001ea80000300a00 */
[----:B------:R-:W4:Y:S04]  /*8ca50*/  LDL.LU.64 R36, [R1+0x93d0] ;  /* 0x0093d00001247983 */ /* 0x000f280000300a00 */
[----:B------:R0:W-:Y:S04]  /*8ca60*/  STL.64 [R1+0x2b0], R56 ;  /* 0x0002b03801007387 */ /* 0x0001e80000100a00 */
[----:B------:R1:W-:Y:S04]  /*8ca70*/  STL.64 [R1+0x2b8], R58 ;  /* 0x0002b83a01007387 */ /* 0x0003e80000100a00 */
[----:B0-----:R-:W3:Y:S04]  /*8ca80*/  LDL.LU.64 R56, [R1+0x1460] ;  /* 0x0014600001387983 */ /* 0x001ee80000300a00 */
[----:B-1----:R-:W3:Y:S04]  /*8ca90*/  LDL.LU.64 R58, [R1+0x1468] ;  /* 0x00146800013a7983 */ /* 0x002ee80000300a00 */
        /* <DEDUP_REMOVED lines=8> */
[C---:B----4-:R-:W-:Y:S02]  /*8cb20*/  HMMA.16816.F32 R40, R28.reuse, R36, R44 ;  /* 0x000000241c28723c */ /* 0x050fe4000000182c */
[----:B------:R-:W-:Y:S04]  /*8cb30*/  STL.64 [R1+0x9350], R38 ;  /* 0x0093502601007387 */ /* 0x000fe80000100a00 */
[----:B------:R-:W-:Y:S02]  /*8cb40*/  STL.64 [R1+0x9348], R36 ;  /* 0x0093482401007387 */ /* 0x000fe40000100a00 */
[C---:B------:R-:W-:Y:S11]  /*8cb50*/  HMMA.16816.F32 R44, R28.reuse, R34, R48 ;  /* 0x000000221c2c723c */ /* 0x040ff60000001830 */
[----:B------:R-:W-:Y:S04]  /*8cb60*/  STL.64 [R1+0x290], R40 ;  /* 0x0002902801007387 */ /* 0x000fe80000100a00 */
[----:B------:R0:W-:Y:S02]  /*8cb70*/  STL.64 [R1+0x298], R42 ;  /* 0x0002982a01007387 */ /* 0x0001e40000100a00 */
[C---:B0-----:R-:W-:Y:S02]  /*8cb80*/  HMMA.16816.F32 R40, R28.reuse, R2, R52 ;  /* 0x000000021c28723c */ /* 0x041fe40000001834 */
[----:B------:R0:W-:Y:S04]  /*8cb90*/  STL.64 [R1+0x280], R44 ;  /* 0x0002802c01007387 */ /* 0x0001e80000100a00 */
[----:B------:R1:W-:Y:S02]  /*8cba0*/  STL.64 [R1+0x288], R46 ;  /* 0x0002882e01007387 */ /* 0x0003e40000100a00 */
[C---:B------:R-:W-:Y:S02]  /*8cbb0*/  HMMA.16816.F32 R36, R28.reuse, R4, R12 ;  /* 0x000000041c24723c */ /* 0x040fe4000000180c */
[----:B------:R-:W2:Y:S09]  /*8cbc0*/  LDL.LU.64 R12, [R1+0x1450] ;  /* 0x00145000010c7983 */ /* 0x000eb20000300a00 */
[----:B------:R4:W-:Y:S04]  /*8cbd0*/  STL.64 [R1+0x270], R40 ;  /* 0x0002702801007387 */ /* 0x0009e80000100a00 */
[----:B------:R0:W-:Y:S04]  /*8cbe0*/  STL.64 [R1+0x278], R42 ;  /* 0x0002782a01007387 */ /* 0x0001e80000100a00 */
[----:B------:R-:W2:Y:S01]  /*8cbf0*/  LDL.LU.64 R14, [R1+0x1458] ;  /* 0x00145800010e7983 */ /* 0x000ea20000300a00 */
[C---:B---3--:R-:W-:Y:S03]  /*8cc00*/  HMMA.16816.F32 R56, R28.reuse, R6, R56 ;  /* 0x000000061c38723c */ /* 0x048fe60000001838 */
[----:B------:R3:W-:Y:S04]  /*8cc10*/  STL.64 [R1+0x260], R36 ;  /* 0x0002602401007387 */ /* 0x0007e80000100a00 */
[----:B------:R3:W-:Y:S04]  /*8cc20*/  STL.64 [R1+0x268], R38 ;  /* 0x0002682601007387 */ /* 0x0007e80000100a00 */
[----:B0-----:R-:W2:Y:S04]  /*8cc30*/  LDL.LU.64 R44, [R1+0x1430] ;  /* 0x00143000012c7983 */ /* 0x001ea80000300a00 */
[----:B-1----:R-:W2:Y:S04]  /*8cc40*/  LDL.LU.64 R46, [R1+0x1438] ;  /* 0x00143800012e7983 */ /* 0x002ea80000300a00 */
[----:B----4-:R-:W4:Y:S04]  /*8cc50*/  LDL.LU.64 R40, [R1+0x1420] ;  /* 0x0014200001287983 */ /* 0x010f280000300a00 */
[----:B------:R-:W4:Y:S04]  /*8cc60*/  LDL.LU.64 R42, [R1+0x1428] ;  /* 0x00142800012a7983 */ /* 0x000f280000300a00 */
[----:B------:R-:W4:Y:S04]  /*8cc70*/  LDL.LU R51, [R1+0x1fc0] ;  /* 0x001fc00001337983 */ /* 0x000f280000300800 */
[----:B------:R-:W4:Y:S04]  /*8cc80*/  LDL.LU R52, [R1+0x1fbc] ;  /* 0x001fbc0001347983 */ /* 0x000f280000300800 */
[----:B---3--:R-:W3:Y:S04]  /*8cc90*/  LDL.LU.64 R36, [R1+0x1400] ;  /* 0x0014000001247983 */ /* 0x008ee80000300a00 */
[----:B------:R-:W3:Y:S04]  /*8cca0*/  LDL.LU.64 R38, [R1+0x1408] ;  /* 0x0014080001267983 */ /* 0x000ee80000300a00 */
[----:B------:R0:W-:Y:S04]  /*8ccb0*/  STL.64 [R1+0x250], R56 ;  /* 0x0002503801007387 */ /* 0x0001e80000100a00 */
[----:B------:R-:W-:Y:S04]  /*8ccc0*/  STL.64 [R1+0x258], R58 ;  /* 0x0002583a01007387 */ /* 0x000fe80000100a00 */
[----:B------:R-:W3:Y:S04]  /*8ccd0*/  LDL.LU R53, [R1+0x1fc8] ;  /* 0x001fc80001357983 */ /* 0x000ee80000300800 */
[----:B------:R-:W3:Y:S04]  /*8cce0*/  LDL.LU R54, [R1+0x1fc4] ;  /* 0x001fc40001367983 */ /* 0x000ee80000300800 */
[----:B------:R-:W3:Y:S04]  /*8ccf0*/  LDL.LU R55, [R1+0x1fd0] ;  /* 0x001fd00001377983 */ /* 0x000ee80000300800 */
[----:B0-----:R-:W3:Y:S04]  /*8cd00*/  LDL.LU R56, [R1+0x1fcc] ;  /* 0x001fcc0001387983 */ /* 0x001ee80000300800 */
[----:B------:R-:W3:Y:S04]  /*8cd10*/  LDL.LU R57, [R1+0x1fd8] ;  /* 0x001fd80001397983 */ /* 0x000ee80000300800 */
[----:B------:R-:W3:Y:S04]  /*8cd20*/  LDL.LU R0, [R1+0x1fd4] ;  /* 0x001fd40001007983 */ /* 0x000ee80000300800 */
[----:B------:R-:W-:Y:S04]  /*8cd30*/  STL.64 [R1+0x9360], R6 ;  /* 0x0093600601007387 */ /* 0x000fe80000100a00 */
[----:B------:R0:W-:Y:S04]  /*8cd40*/  STL.64 [R1+0x9358], R4 ;  /* 0x0093580401007387 */ /* 0x0001e80000100a00 */
[----:B0-----:R-:W3:Y:S04]  /*8cd50*/  LDL.LU.64 R4, [R1+0x1440] ;  /* 0x0014400001047983 */ /* 0x001ee80000300a00 */
[----:B------:R-:W3:Y:S01]  /*8cd60*/  LDL.LU.64 R6, [R1+0x1448] ;  /* 0x0014480001067983 */ /* 0x000ee20000300a00 */
[----:B--2---:R-:W-:-:S15]  /*8cd70*/  HMMA.16816.F32 R12, R28, R8, R12 ;  /* 0x000000081c0c723c */ /* 0x004fde000000180c */
[----:B------:R-:W-:-:S04]  /*8cd80*/  NOP ;  /* 0x0000000000007918 */ /* 0x000fc80000000000 */
[----:B------:R-:W-:Y:S04]  /*8cd90*/  STL.64 [R1+0x240], R12 ;  /* 0x0002400c01007387 */ /* 0x000fe80000100a00 */
[----:B------:R0:W-:Y:S04]  /*8cda0*/  STL.64 [R1+0x248], R14 ;  /* 0x0002480e01007387 */ /* 0x0001e80000100a00 */
[----:B0-----:R-:W4:Y:S04]  /*8cdb0*/  LDL.LU.64 R14, [R1+0x93c8] ;  /* 0x0093c800010e7983 */ /* 0x001f280000300a00 */
[----:B------:R-:W2:Y:S01]  /*8cdc0*/  LDL.LU.64 R12, [R1+0x93c0] ;  /* 0x0093c000010c7983 */ /* 0x000ea20000300a00 */
[----:B------:R-:W-:-:S02]  /*8cdd0*/  IMAD.MOV.U32 R58, RZ, RZ, R20 ;  /* 0x000000ffff3a7224 */ /* 0x000fc400078e0014 */
[----:B------:R-:W-:Y:S01]  /*8cde0*/  IMAD.MOV.U32 R59, RZ, RZ, R21 ;  /* 0x000000ffff3b7224 */ /* 0x000fe200078e0015 */
[----:B---3--:R-:W-:-:S15]  /*8cdf0*/  HMMA.16816.F32 R4, R28, R10, R4 ;  /* 0x0000000a1c04723c */ /* 0x008fde0000001804 */
[----:B------:R-:W-:-:S04]  /*8ce00*/  NOP ;  /* 0x0000000000007918 */ /* 0x000fc80000000000 */
[----:B------:R-:W-:Y:S04]  /*8ce10*/  STL.64 [R1+0x230], R4 ;  /* 0x0002300401007387 */ /* 0x000fe80000100a00 */
[----:B------:R4:W-:Y:S02]  /*8ce20*/  STL.64 [R1+0x238], R6 ;  /* 0x0002380601007387 */ /* 0x0009e40000100a00 */
[C---:B----4-:R-:W-:Y:S08]  /*8ce30*/  HMMA.16816.F32 R4, R28.reuse, R14, R40 ;  /* 0x0000000e1c04723c */ /* 0x050ff00000001828 */
        /* <DEDUP_REMOVED lines=8> */
[----:B------:R-:W3:Y:S04]  /*8cec0*/  LDL.LU.64 R40, [R1+0x13d0] ;  /* 0x0013d00001287983 */ /* 0x000ee80000300a00 */
[----:B------:R-:W3:Y:S04]  /*8ced0*/  LDL.LU.64 R42, [R1+0x13d8] ;  /* 0x0013d800012a7983 */ /* 0x000ee80000300a00 */
[----:B0-----:R-:W4:Y:S04]  /*8cee0*/  LDL.LU.64 R4, [R1+0x13c0] ;  /* 0x0013c00001047983 */ /* 0x001f280000300a00 */
[----:B-1----:R-:W4:Y:S04]  /*8cef0*/  LDL.LU.64 R6, [R1+0x13c8] ;  /* 0x0013c80001067983 */ /* 0x002f280000300a00 */
[----:B------:R-:W2:Y:S04]  /*8cf00*/  LDL.LU R20, [R1+0x93bc] ;  /* 0x0093bc0001147983 */ /* 0x000ea80000300800 */
[----:B------:R-:W2:Y:S04]  /*8cf10*/  LDL.LU R21, [R1+0x93b8] ;  /* 0x0093b80001157983 */ /* 0x000ea80000300800 */
[----:B------:R-:W-:Y:S04]  /*8cf20*/  STL.64 [R1+0x9340], R14 ;  /* 0x0093400e01007387 */ /* 0x000fe80000100a00 */
[----:B------:R0:W-:Y:S04]  /*8cf30*/  STL.64 [R1+0x9338], R12 ;  /* 0x0093380c01007387 */ /* 0x0001e80000100a00 */
[----:B0-----:R-:W2:Y:S04]  /*8cf40*/  LDL.LU.64 R12, [R1+0x1410] ;  /* 0x00141000010c7983 */ /* 0x001ea80000300a00 */
[----:B------:R-:W2:Y:S01]  /*8cf50*/  LDL.LU.64 R14, [R1+0x1418] ;  /* 0x00141800010e7983 */ /* 0x000ea20000300a00 */
[C---:B------:R-:W-:Y:S08]  /*8cf60*/  HMMA.16816.F32 R36, R28.reuse, R18, R36 ;  /* 0x000000121c24723c */ /* 0x040ff00000001824 */
[----:B--2---:R-:W-:-:S15]  /*8cf70*/  HMMA.16816.F32 R12, R28, R16, R12 ;  /* 0x000000101c0c723c */ /* 0x004fde000000180c */
[----:B------:R-:W-:-:S04]  /*8cf80*/  NOP ;  /* 0x0000000000007918 */ /* 0x000fc80000000000 */
[----:B------:R0:W-:Y:S04]  /*8cf90*/  STL.64 [R1+0x5c0], R12 ;  /* 0x0005c00c01007387 */ /* 0x0001e80000100a00 */
[----:B------:R1:W-:Y:S04]  /*8cfa0*/  STL.64 [R1+0x5c8], R14 ;  /* 0x0005c80e01007387 */ /* 0x0003e80000100a00 */
[----:B0-----:R-:W2:Y:S04]  /*8cfb0*/  LDL.LU.64 R12, [R1+0x13a0] ;  /* 0x0013a000010c7983 */ /* 0x001ea80000300a00 */
[----:B-1----:R-:W2:Y:S04]  /*8cfc0*/  LDL.LU.64 R14, [R1+0x13a8] ;  /* 0x0013a800010e7983 */ /* 0x002ea80000300a00 */
[----:B------:R-:W-:Y:S04]  /*8cfd0*/  STL.64 [R1+0x5d0], R36 ;  /* 0x0005d02401007387 */ /* 0x000fe80000100a00 */
[----:B------:R0:W-:Y:S04]  /*8cfe0*/  STL.64 [R1+0x5d8], R38 ;  /* 0x0005d82601007387 */ /* 0x0001e80000100a00 */
[----:B0-----:R-:W2:Y:S04]  /*8cff0*/  LDL.64 R38, [R1+0x10] ;  /* 0x0000100001267983 */ /* 0x001ea80000100a00 */
[----:B------:R-:W-:Y:S04]  /*8d000*/  STL.64 [R1+0x9330], R18 ;  /* 0x0093301201007387 */ /* 0x000fe80000100a00 */
[----:B------:R0:W-:Y:S04]  /*8d010*/  STL.64 [R1+0x9328], R16 ;  /* 0x0093281001007387 */ /* 0x0001e80000100a00 */
[----:B0-----:R-:W2:Y:S04]  /*8d020*/  LDL.LU.64 R16, [R1+0x13e0] ;  /* 0x0013e00001107983 */ /* 0x001ea80000300a00 */
[----:B------:R-:W2:Y:S01]  /*8d030*/  LDL.LU.64 R18, [R1+0x13e8] ;  /* 0x0013e80001127983 */ /* 0x000ea20000300a00 */
[----:B------:R-:W-:-:S15]  /*8d040*/  HMMA.16816.F32 R44, R28, R20, R44 ;  /* 0x000000141c2c723c */ /* 0x000fde000000182c */
[----:B------:R-:W-:-:S04]  /*8d050*/  NOP ;  /* 0x0000000000007918 */ /* 0x000fc80000000000 */
[----:B------:R0:W-:Y:S04]  /*8d060*/  STL.64 [R1+0x5e0], R44 ;  /* 0x0005e02c01007387 */ /* 0x0001e80000100a00 */
[----:B------:R-:W-:Y:S04]  /*8d070*/  STL.64 [R1+0x5e8], R46 ;  /* 0x0005e82e01007387 */ /* 0x000fe80000100a00 */
[----:B0-----:R-:W3:Y:S01]  /*8d080*/  LDL.64 R44, [R1+0x8] ;  /* 0x00000800012c7983 */ /* 0x001ee20000100a00 */
[----:B--2---:R-:W-:-:S15]  /*8d090*/  HMMA.16816.F32 R16, R28, R22, R16 ;  /* 0x000000161c10723c */ /* 0x004fde0000001810 */
[----:B------:R-:W-:-:S04]  /*8d0a0*/  NOP ;  /* 0x0000000000007918 */ /* 0x000fc80000000000 */
[----:B------:R-:W-:Y:S04]  /*8d0b0*/  STL.64 [R1+0x5f0], R16 ;  /* 0x0005f01001007387 */ /* 0x000fe80000100a00 */
[----:B------:R3:W-:Y:S02]  /*8d0c0*/  STL.64 [R1+0x5f8], R18 ;  /* 0x0005f81201007387 */ /* 0x0007e40000100a00 */
[C---:B---3--:R-:W-:Y:S08]  /*8d0d0*/  HMMA.16816.F32 R16, R28.reuse, R24, R40 ;  /* 0x000000181c10723c */ /* 0x048ff00000001828 */
[C---:B----4-:R-:W-:Y:S01]  /*8d0e0*/  HMMA.16816.F32 R40, R28.reuse, R26, R4 ;  /* 0x0000001a1c28723c */ /* 0x050fe20000001804 */
[----:B------:R-:W-:Y:S10]  /*8d0f0*/  STL [R1+0x9320], R25 ;  /* 0x0093201901007387 */ /* 0x000ff40000100800 */
[----:B------:R0:W-:Y:S04]  /*8d100*/  STL.64 [R1+0x600], R16 ;  /* 0x0006001001007387 */ /* 0x0001e80000100a00 */
[----:B------:R1:W-:Y:S04]  /*8d110*/  STL.64 [R1+0x608], R18 ;  /* 0x0006081201007387 */ /* 0x0003e80000100a00 */
[----:B0-----:R-:W2:Y:S04]  /*8d120*/  LDL.LU.64 R16, [R1+0x1360] ;  /* 0x0013600001107983 */ /* 0x001ea80000300a00 */
[----:B------:R-:W-:Y:S04]  /*8d130*/  STL.64 [R1+0x620], R40 ;  /* 0x0006202801007387 */ /* 0x000fe80000100a00 */
[----:B------:R-:W-:Y:S04]  /*8d140*/  STL.64 [R1+0x628], R42 ;  /* 0x0006282a01007387 */ /* 0x000fe80000100a00 */
[----:B-1----:R-:W2:Y:S01]  /*8d150*/  LDL.LU.64 R18, [R1+0x1368] ;  /* 0x0013680001127983 */ /* 0x002ea20000300a00 */
[----:B------:R-:W-:Y:S01]  /*8d160*/  HMMA.16816.F32 R28, R28, R32, R12 ;  /* 0x000000201c1c723c */ /* 0x000fe2000000180c */
[----:B------:R-:W-:-:S02]  /*8d170*/  IMAD R4, R52, 0x100, R51 ;  /* 0x0000010034047824 */ /* 0x000fc400078e0233 */
[----:B------:R-:W3:Y:S01]  /*8d180*/  LDL R46, [R1] ;  /* 0x00000000012e7983 */ /* 0x000ee20000100800 */
[----:B------:R-:W-:Y:S02]  /*8d190*/  IMAD R36, R54, 0x100, R53 ;  /* 0x0000010036247824 */ /* 0x000fe400078e0235 */
[----:B------:R-:W-:Y:S01]  /*8d1a0*/  IMAD R25, R56, 0x100, R55 ;  /* 0x0000010038197824 */ /* 0x000fe200078e0237 */
[----:B------:R-:W3:Y:S01]  /*8d1b0*/  LDL R47, [R1+0x4] ;  /* 0x00000400012f7983 */ /* 0x000ee20000100800 */
[----:B------:R-:W-:-:S03]  /*8d1c0*/  IMAD R0, R0, 0x100, R57 ;  /* 0x0000010000007824 */ /* 0x000fc600078e0239 */
[----:B------:R-:W4:Y:S04]  /*8d1d0*/  LDL.LU.64 R12, [R1+0x1350] ;  /* 0x00135000010c7983 */ /* 0x000f280000300a00 */
[----:B------:R-:W4:Y:S04]  /*8d1e0*/  LDL.LU.64 R14, [R1+0x1358] ;  /* 0x00135800010e7983 */ /* 0x000f280000300a00 */
[----:B------:R0:W-:Y:S04]  /*8d1f0*/  STL.64 [R1+0x610], R28 ;  /* 0x0006101c01007387 */ /* 0x0001e80000100a00 */
[----:B------:R1:W-:Y:S01]  /*8d200*/  STL.64 [R1+0x618], R30 ;  /* 0x0006181e01007387 */ /* 0x0003e20000100a00 */
[----:B0-----:R-:W-:-:S02]  /*8d210*/  F2FP.F16.E4M3.UNPACK_B R28, R4 ;  /* 0x00000004ff1c723e */ /* 0x001fc400020006ff */
[----:B------:R-:W-:Y:S02]  /*8d220*/  F2FP.F16.E4M3.UNPACK_B R29, R36 ;  /* 0x00000024ff1d723e */ /* 0x000fe400020006ff */
[----:B-1----:R-:W-:Y:S02]  /*8d230*/  F2FP.F16.E4M3.UNPACK_B R30, R25 ;  /* 0x00000019ff1e723e */ /* 0x002fe400020006ff */
[----:B------:R-:W-:Y:S01]  /*8d240*/  F2FP.F16.E4M3.UNPACK_B R31, R0 ;  /* 0x00000000ff1f723e */ /* 0x000fe200020006ff */
[----:B------:R0:W-:Y:S04]  /*8d250*/  STL [R1+0x931c], R32 ;  /* 0x00931c2001007387 */ /* 0x0001e80000100800 */
[----:B------:R1:W-:Y:S04]  /*8d260*/  STL [R1+0x9318], R33 ;  /* 0x0093182101007387 */ /* 0x0003e80000100800 */
[----:B------:R-:W3:Y:S04]  /*8d270*/  LDL.LU.64 R4, [R1+0x1340] ;  /* 0x0013400001047983 */ /* 0x000ee80000300a00 */
[----:B------:R-:W3:Y:S04]  /*8d280*/  LDL.LU.64 R6, [R1+0x1348] ;  /* 0x0013480001067983 */ /* 0x000ee80000300a00 */
[----:B------:R-:W3:Y:S04]  /*8d290*/  LDL.LU.64 R40, [R1+0x1330] ;  /* 0x0013300001287983 */ /* 0x000ee80000300a00 */
[----:B------:R-:W3:Y:S01]  /*8d2a0*/  LDL.LU.64 R42, [R1+0x1338] ;  /* 0x00133800012a7983 */ /* 0x000ee20000300a00 */
[----:B--2---:R-:W-:-:S15]  /*8d2b0*/  HMMA.16816.F32 R16, R28, R58, R16 ;  /* 0x0000003a1c10723c */ /* 0x004fde0000001810 */
[----:B------:R-:W-:-:S04]  /*8d2c0*/  NOP ;  /* 0x0000000000007918 */ /* 0x000fc80000000000 */
[----:B------:R-:W-:Y:S04]  /*8d2d0*/  STL.64 [R1+0x630], R16 ;  /* 0x0006301001007387 */ /* 0x000fe80000100a00 */
[----:B------:R-:W-:Y:S04]  /*8d2e0*/  STL.64 [R1+0x638], R18 ;  /* 0x0006381201007387 */ /* 0x000fe80000100a00 */
[----:B------:R-:W2:Y:S04]  /*8d2f0*/  LDL.LU.64 R56, [R1+0x1320] ;  /* 0x0013200001387983 */ /* 0x000ea80000300a00 */
[----:B------:R-:W2:Y:S01]  /*8d300*/  LDL.LU.64 R58, [R1+0x1328] ;  /* 0x00132800013a7983 */ /* 0x000ea20000300a00 */
[----:B----4-:R-:W-:Y:S01]  /*8d310*/  HMMA.16816.F32 R12, R28, R38, R12 ;  /* 0x000000261c0c723c */ /* 0x010fe2000000180c */
[----:B0-----:R-:W-:-:S02]  /*8d320*/  IMAD.MOV.U32 R32, RZ, RZ, R44 ;  /* 0x000000ffff207224 */ /* 0x001fc400078e002c */
[----:B-1----:R-:W-:Y:S01]  /*8d330*/  IMAD.MOV.U32 R33, RZ, RZ, R45 ;  /* 0x000000ffff217224 */ /* 0x002fe200078e002d */
[----:B------:R-:W4:Y:S04]  /*8d340*/  LDL.LU.64 R48, [R1+0x1310] ;  /* 0x0013100001307983 */ /* 0x000f280000300a00 */
[----:B------:R-:W4:Y:S04]  /*8d350*/  LDL.LU.64 R50, [R1+0x1318] ;  /* 0x0013180001327983 */ /* 0x000f280000300a00 */
[----:B------:R-:W4:Y:S01]  /*8d360*/  LDL.LU.64 R52, [R1+0x1300] ;  /* 0x0013000001347983 */ /* 0x000f220000300a00 */
[----:B------:R-:W-:-:S03]  /*8d370*/  IMAD.MOV.U32 R25, RZ, RZ, R38 ;  /* 0x000000ffff197224 */ /* 0x000fc600078e0026 */
[----:B------:R-:W4:Y:S01]  /*8d380*/  LDL.LU.64 R54, [R1+0x1308] ;  /* 0x0013080001367983 */ /* 0x000f220000300a00 */
[C---:B---3--:R-:W-:Y:S03]  /*8d390*/  HMMA.16816.F32 R4, R28.reuse, R44, R4 ;  /* 0x0000002c1c04723c */ /* 0x048fe60000001804 */
[----:B------:R-:W3:Y:S05]  /*8d3a0*/  LDL.LU.64 R36, [R1+0x12e0] ;  /* 0x0012e00001247983 */ /* 0x000eea0000300a00 */
[C---:B------:R-:W-:Y:S01]  /*8d3b0*/  HMMA.16816.F32 R44, R28.reuse, R46, R40 ;  /* 0x0000002e1c2c723c */ /* 0x040fe20000001828 */
[----:B------:R0:W-:Y:S04]  /*8d3c0*/  STL.64 [R1+0x640], R12 ;  /* 0x0006400c01007387 */ /* 0x0001e80000100a00 */
[----:B------:R1:W-:Y:S04]  /*8d3d0*/  STL.64 [R1+0x648], R14 ;  /* 0x0006480e01007387 */ /* 0x0003e80000100a00 */
[----:B------:R-:W3:Y:S04]  /*8d3e0*/  LDL.LU.64 R38, [R1+0x12e8] ;  /* 0x0012e80001267983 */ /* 0x000ee80000300a00 */
[----:B------:R1:W-:Y:S04]  /*8d3f0*/  STL.64 [R1+0x650], R4 ;  /* 0x0006500401007387 */ /* 0x0003e80000100a00 */
[----:B------:R1:W-:Y:S04]  /*8d400*/  STL.64 [R1+0x658], R6 ;  /* 0x0006580601007387 */ /* 0x0003e80000100a00 */
[----:B0-----:R-:W3:Y:S04]  /*8d410*/  LDL.LU.64 R12, [R1+0x12d0] ;  /* 0x0012d000010c7983 */ /* 0x001ee80000300a00 */
[----:B-1----:R-:W3:Y:S04]  /*8d420*/  LDL.LU.64 R14, [R1+0x12d8] ;  /* 0x0012d800010e7983 */ /* 0x002ee80000300a00 */
[----:B------:R-:W3:Y:S04]  /*8d430*/  LDL.LU.64 R16, [R1+0x12c0] ;  /* 0x0012c00001107983 */ /* 0x000ee80000300a00 */
[----:B------:R-:W3:Y:S04]  /*8d440*/  LDL.LU.64 R18, [R1+0x12c8] ;  /* 0x0012c80001127983 */ /* 0x000ee80000300a00 */
[----:B------:R-:W3:Y:S04]  /*8d450*/  LDL.LU.64 R4, [R1+0x12b0] ;  /* 0x0012b00001047983 */ /* 0x000ee80000300a00 */
[----:B------:R-:W3:Y:S04]  /*8d460*/  LDL.LU.64 R6, [R1+0x12b8] ;  /* 0x0012b80001067983 */ /* 0x000ee80000300a00 */
[----:B------:R-:W3:Y:S04]  /*8d470*/  LDL.LU.64 R42, [R1+0x93b0] ;  /* 0x0093b000012a7983 */ /* 0x000ee80000300a00 */
[----:B------:R-:W3:Y:S04]  /*8d480*/  LDL.LU.64 R40, [R1+0x93a8] ;  /* 0x0093a80001287983 */ /* 0x000ee80000300a00 */
        /* <DEDUP_REMOVED lines=19> */
[----:B------:R-:W3:Y:S04]  /*8d5c0*/  LDL.LU.64 R52, [R1+0x9368] ;  /* 0x0093680001347983 */ /* 0x000ee80000300a00 */
[----:B------:R-:W-:Y:S04]  /*8d5d0*/  STL.64 [R1+0x92e0], R58 ;  /* 0x0092e03a01007387 */ /* 0x000fe80000100a00 */
[----:B------:R0:W-:Y:S04]  /*8d5e0*/  STL.64 [R1+0x92d8], R56 ;  /* 0x0092d83801007387 */ /* 0x0001e80000100a00 */
[----:B0-----:R-:W4:Y:S04]  /*8d5f0*/  LDL.LU.64 R56, [R1+0x12f0] ;  /* 0x0012f00001387983 */ /* 0x001f280000300a00 */
[----:B------:R-:W4:Y:S01]  /*8d600*/  LDL.LU.64 R58, [R1+0x12f8] ;  /* 0x0012f800013a7983 */ /* 0x000f220000300a00 */
[C---:B---3--:R-:W-:Y:S03]  /*8d610*/  HMMA.16816.F32 R36, R28.reuse, R52, R36 ;  /* 0x000000341c24723c */ /* 0x048fe60000001824 */
[----:B--2---:R-:W-:Y:S05]  /*8d620*/  STL.64 [R1+0x92c0], R54 ;  /* 0x0092c03601007387 */ /* 0x004fea0000100a00 */
[C---:B----4-:R-:W-:Y:S08]  /*8d630*/  HMMA.16816.F32 R56, R28.reuse, R54, R56 ;  /* 0x000000361c38723c */ /* 0x050ff00000001838 */
[C---:B------:R-:W-:Y:S11]  /*8d640*/  HMMA.16816.F32 R16, R28.reuse, R48, R16 ;  /* 0x000000301c10723c */ /* 0x040ff60000001810 */
[----:B------:R-:W-:Y:S04]  /*8d650*/  STL.64 [R1+0x6a0], R56 ;  /* 0x0006a03801007387 */ /* 0x000fe80000100a00 */
[----:B------:R-:W-:Y:S04]  /*8d660*/  STL.64 [R1+0x6a8], R58 ;  /* 0x0006a83a01007387 */ /* 0x000fe80000100a00 */
[----:B------:R-:W-:Y:S04]  /*8d670*/  STL.64 [R1+0x92b8], R52 ;  /* 0x0092b83401007387 */ /* 0x000fe80000100a00 */
[----:B------:R-:W-:Y:S04]  /*8d680*/  STL.64 [R1+0x6b0], R36 ;  /* 0x0006b02401007387 */ /* 0x000fe80000100a00 */
[----:B------:R0:W-:Y:S02]  /*8d690*/  STL.64 [R1+0x6b8], R38 ;  /* 0x0006b82601007387 */ /* 0x0001e40000100a00 */
[----:B0-----:R-:W-:Y:S02]  /*8d6a0*/  HMMA.16816.F32 R36, R28, R50, R12 ;  /* 0x000000321c24723c */ /* 0x001fe4000000180c */
[----:B------:R-:W2:Y:S04]  /*8d6b0*/  LDL.LU.64 R12, [R1+0x12a0] ;  /* 0x0012a000010c7983 */ /* 0x000ea80000300a00 */
[----:B------:R-:W2:-:S13]  /*8d6c0*/  LDL.LU.64 R14, [R1+0x12a8] ;  /* 0x0012a800010e7983 */ /* 0x000e9a0000300a00 */
[----:B------:R-:W-:Y:S04]  /*8d6d0*/  STL.64 [R1+0x6c0], R36 ;  /* 0x0006c02401007387 */ /* 0x000fe80000100a00 */
[----:B------:R-:W-:Y:S04]  /*8d6e0*/  STL.64 [R1+0x6c8], R38 ;  /* 0x0006c82601007387 */ /* 0x000fe80000100a00 */
[----:B------:R-:W-:Y:S04]  /*8d6f0*/  STL.64 [R1+0x92d0], R50 ;  /* 0x0092d03201007387 */ /* 0x000fe80000100a00 */
[----:B------:R-:W-:Y:S04]  /*8d700*/  STL.64 [R1+0x92c8], R48 ;  /* 0x0092c83001007387 */ /* 0x000fe80000100a00 */
[----:B------:R-:W-:Y:S04]  /*8d710*/  STL.64 [R1+0x6d0], R16 ;  /* 0x0006d01001007387 */ /* 0x000fe80000100a00 */
[----:B------:R0:W-:Y:S02]  /*8d720*/  STL.64 [R1+0x6d8], R18 ;  /* 0x0006d81201007387 */ /* 0x0001e40000100a00 */
[----:B0-----:R-:W-:Y:S02]  /*8d730*/  HMMA.16816.F32 R16, R28, R46, R4 ;  /* 0x0000002e1c10723c */ /* 0x001fe40000001804 */
[----:B------:R-:W3:Y:S04]  /*8d740*/  LDL.LU.64 R4, [R1+0x1290] ;  /* 0x0012900001047983 */ /* 0x000ee80000300a00 */
[----:B------:R-:W3:-:S13]  /*8d750*/  LDL.LU.64 R6, [R1+0x1298] ;  /* 0x0012980001067983 */ /* 0x000eda0000300a00 */
[----:B------:R0:W-:Y:S04]  /*8d760*/  STL.64 [R1+0x6e0], R16 ;  /* 0x0006e01001007387 */ /* 0x0001e80000100a00 */
[----:B------:R1:W-:Y:S04]  /*8d770*/  STL.64 [R1+0x6e8], R18 ;  /* 0x0006e81201007387 */ /* 0x0003e80000100a00 */
[----:B------:R-:W4:Y:S04]  /*8d780*/  LDL.LU.64 R36, [R1+0x1280] ;  /* 0x0012800001247983 */ /* 0x000f280000300a00 */
[----:B------:R-:W4:Y:S04]  /*8d790*/  LDL.LU.64 R38, [R1+0x1288] ;  /* 0x0012880001267983 */ /* 0x000f280000300a00 */
[----:B------:R-:W4:Y:S04]  /*8d7a0*/  LDL.LU.64 R56, [R1+0x1250] ;  /* 0x0012500001387983 */ /* 0x000f280000300a00 */
[----:B------:R-:W4:Y:S04]  /*8d7b0*/  LDL.LU.64 R58, [R1+0x1258] ;  /* 0x00125800013a7983 */ /* 0x000f280000300a00 */
[----:B------:R-:W4:Y:S04]  /*8d7c0*/  LDL.LU.64 R52, [R1+0x1240] ;  /* 0x0012400001347983 */ /* 0x000f280000300a00 */
[----:B------:R-:W4:Y:S04]  /*8d7d0*/  LDL.LU.64 R54, [R1+0x1248] ;  /* 0x0012480001367983 */ /* 0x000f280000300a00 */
[----:B------:R-:W4:Y:S04]  /*8d7e0*/  LDL.LU.64 R48, [R1+0x1230] ;  /* 0x0012300001307983 */ /* 0x000f280000300a00 */
[----:B------:R-:W4:Y:S04]  /*8d7f0*/  LDL.LU.64 R50, [R1+0x1238] ;  /* 0x0012380001327983 */ /* 0x000f280000300a00 */
[----:B0-----:R-:W4:Y:S04]  /*8d800*/  LDL.LU.64 R16, [R1+0x1220] ;  /* 0x0012200001107983 */ /* 0x001f280000300a00 */
[----:B-1----:R-:W4:Y:S01]  /*8d810*/  LDL.LU.64 R18, [R1+0x1228] ;  /* 0x0012280001127983 */ /* 0x002f220000300a00 */
[----:B--2---:R-:W-:-:S15]  /*8d820*/  HMMA.16816.F32 R12, R28, R44, R12 ;  /* 0x0000002c1c0c723c */ /* 0x004fde000000180c */
[----:B------:R-:W-:-:S04]  /*8d830*/  NOP ;  /* 0x0000000000007918 */ /* 0x000fc80000000000 */
[----:B------:R0:W-:Y:S04]  /*8d840*/  STL.64 [R1+0x6f0], R12 ;  /* 0x0006f00c01007387 */ /* 0x0001e80000100a00 */
[----:B------:R1:W-:Y:S04]  /*8d850*/  STL.64 [R1+0x6f8], R14 ;  /* 0x0006f80e01007387 */ /* 0x0003e80000100a00 */
[----:B0-----:R-:W2:Y:S04]  /*8d860*/  LDL.LU.64 R12, [R1+0x1210] ;  /* 0x00121000010c7983 */ /* 0x001ea80000300a00 */
[----:B-1----:R-:W2:Y:S01]  /*8d870*/  LDL.LU.64 R14, [R1+0x1218] ;  /* 0x00121800010e7983 */ /* 0x002ea20000300a00 */
[C---:B---3--:R-:W-:Y:S03]  /*8d880*/  HMMA.16816.F32 R4, R28.reuse, R42, R4 ;  /* 0x0000002a1c04723c */ /* 0x048fe60000001804 */
[----:B------:R-:W-:Y:S04]  /*8d890*/  STL.64 [R1+0x92f0], R46 ;  /* 0x0092f02e01007387 */ /* 0x000fe80000100a00 */
[----:B------:R0:W-:Y:S04]  /*8d8a0*/  STL.64 [R1+0x92e8], R44 ;  /* 0x0092e82c01007387 */ /* 0x0001e80000100a00 */
[----:B0-----:R-:W3:Y:S04]  /*8d8b0*/  LDL.LU.64 R44, [R1+0x1260] ;  /* 0x00126000012c7983 */ /* 0x001ee80000300a00 */
[----:B------:R-:W3:Y:S01]  /*8d8c0*/  LDL.LU.64 R46, [R1+0x1268] ;  /* 0x00126800012e7983 */ /* 0x000ee20000300a00 */
[C---:B----4-:R-:W-:Y:S03]  /*8d8d0*/  HMMA.16816.F32 R36, R28.reuse, R40, R36 ;  /* 0x000000281c24723c */ /* 0x050fe60000001824 */
[----:B------:R-:W-:Y:S04]  /*8d8e0*/  STL.64 [R1+0x700], R4 ;  /* 0x0007000401007387 */ /* 0x000fe80000100a00 */
[----:B------:R0:W-:Y:S04]  /*8d8f0*/  STL.64 [R1+0x708], R6 ;  /* 0x0007080601007387 */ /* 0x0001e80000100a00 */
[----:B0-----:R-:W4:Y:S04]  /*8d900*/  LDL.LU.64 R6, [R1+0x9360] ;  /* 0x0093600001067983 */ /* 0x001f280000300a00 */
[----:B------:R-:W2:Y:S04]  /*8d910*/  LDL.LU.64 R4, [R1+0x9358] ;  /* 0x0093580001047983 */ /* 0x000ea80000300a00 */
[----:B------:R-:W-:Y:S04]  /*8d920*/  STL.64 [R1+0x710], R36 ;  /* 0x0007102401007387 */ /* 0x000fe80000100a00 */
[----:B------:R0:W-:Y:S04]  /*8d930*/  STL.64 [R1+0x718], R38 ;  /* 0x0007182601007387 */ /* 0x0001e80000100a00 */
[----:B0-----:R-:W2:Y:S04]  /*8d940*/  LDL.LU.64 R38, [R1+0x9350] ;  /* 0x0093500001267983 */ /* 0x001ea80000300a00 */
[----:B------:R-:W3:Y:S04]  /*8d950*/  LDL.LU.64 R36, [R1+0x9348] ;  /* 0x0093480001247983 */ /* 0x000ee80000300a00 */
[----:B------:R-:W-:Y:S04]  /*8d960*/  STL.64 [R1+0x9300], R42 ;  /* 0x0093002a01007387 */ /* 0x000fe80000100a00 */
[----:B------:R0:W-:Y:S04]  /*8d970*/  STL.64 [R1+0x92f8], R40 ;  /* 0x0092f82801007387 */ /* 0x0001e80000100a00 */
[----:B0-----:R-:W2:Y:S04]  /*8d980*/  LDL.LU.64 R40, [R1+0x1270] ;  /* 0x0012700001287983 */ /* 0x001ea80000300a00 */
[----:B------:R-:W2:Y:S01]  /*8d990*/  LDL.LU.64 R42, [R1+0x1278] ;  /* 0x00127800012a7983 */ /* 0x000ea20000300a00 */
[C---:B----4-:R-:W-:Y:S08]  /*8d9a0*/  HMMA.16816.F32 R16, R28.reuse, R6, R16 ;  /* 0x000000061c10723c */ /* 0x050ff00000001810 */
[----:B--2---:R-:W-:-:S15]  /*8d9b0*/  HMMA.16816.F32 R40, R28, R38, R40 ;  /* 0x000000261c28723c */ /* 0x004fde0000001828 */
[----:B------:R-:W-:-:S04]  /*8d9c0*/  NOP ;  /* 0x0000000000007918 */ /* 0x000fc80000000000 */
[----:B------:R-:W-:Y:S04]  /*8d9d0*/  STL.64 [R1+0x720], R40 ;  /* 0x0007202801007387 */ /* 0x000fe80000100a00 */
[----:B------:R3:W-:Y:S02]  /*8d9e0*/  STL.64 [R1+0x728], R42 ;  /* 0x0007282a01007387 */ /* 0x0007e40000100a00 */
[C---:B---3--:R-:W-:Y:S02]  /*8d9f0*/  HMMA.16816.F32 R40, R28.reuse, R36, R44 ;  /* 0x000000241c28723c */ /* 0x048fe4000000182c */
[----:B------:R-:W-:Y:S04]  /*8da00*/  STL.64 [R1+0x92a0], R38 ;  /* 0x0092a02601007387 */ /* 0x000fe80000100a00 */
[----:B------:R0:W-:Y:S02]  /*8da10*/  STL.64 [R1+0x9298], R36 ;  /* 0x0092982401007387 */ /* 0x0001e40000100a00 */
[C---:B------:R-:W-:Y:S11]  /*8da20*/  HMMA.16816.F32 R44, R28.reuse, R34, R56 ;  /* 0x000000221c2c723c */ /* 0x040ff60000001838 */
[----:B------:R-:W-:Y:S04]  /*8da30*/  STL.64 [R1+0x730], R40 ;  /* 0x0007302801007387 */ /* 0x000fe80000100a00 */
[----:B------:R1:W-:Y:S01]  /*8da40*/  STL.64 [R1+0x738], R42 ;  /* 0x0007382a01007387 */ /* 0x0003e20000100a00 */
[C---:B0-----:R-:W-:Y:S08]  /*8da50*/  HMMA.16816.F32 R36, R28.reuse, R4, R48 ;  /* 0x000000041c24723c */ /* 0x041ff00000001830 */
[----:B-1----:R-:W-:Y:S01]  /*8da60*/  HMMA.16816.F32 R40, R28, R2, R52 ;  /* 0x000000021c28723c */ /* 0x002fe20000001834 */
[----:B------:R-:W-:Y:S04]  /*8da70*/  STL.64 [R1+0x740], R44 ;  /* 0x0007402c01007387 */ /* 0x000fe80000100a00 */
[----:B------:R-:W-:-:S14]  /*8da80*/  STL.64 [R1+0x748], R46 ;  /* 0x0007482e01007387 */ /* 0x000fdc0000100a00 */
[----:B------:R-:W-:Y:S04]  /*8da90*/  STL.64 [R1+0x750], R40 ;  /* 0x0007502801007387 */ /* 0x000fe80000100a00 */
[----:B------:R-:W-:Y:S04]  /*8daa0*/  STL.64 [R1+0x758], R42 ;  /* 0x0007582a01007387 */ /* 0x000fe80000100a00 */
[----:B------:R-:W-:Y:S04]  /*8dab0*/  STL.64 [R1+0x9290], R6 ;  /* 0x0092900601007387 */ /* 0x000fe80000100a00 */
[----:B------:R-:W-:Y:S04]  /*8dac0*/  STL.64 [R1+0x760], R36 ;  /* 0x0007602401007387 */ /* 0x000fe80000100a00 */
[----:B------:R-:W-:Y:S04]  /*8dad0*/  STL.64 [R1+0x768], R38 ;  /* 0x0007682601007387 */ /* 0x000fe80000100a00 */
[----:B------:R0:W-:Y:S04]  /*8dae0*/  STL.64 [R1+0x9288], R4 ;  /* 0x0092880401007387 */ /* 0x0001e80000100a00 */
[----:B------:R-:W-:Y:S04]  /*8daf0*/  STL.64 [R1+0x770], R16 ;  /* 0x0007701001007387 */ /* 0x000fe80000100a00 */
[----:B------:R-:W-:Y:S01]  /*8db00*/  STL.64 [R1+0x778], R18 ;  /* 0x0007781201007387 */ /* 0x000fe20000100a00 */
[----:B0-----:R-:W-:Y:S03]  /*8db10*/  HMMA.16816.F32 R4, R28, R8, R12 ;  /* 0x000000081c04723c */ /* 0x001fe6000000180c */
[----:B------:R-:W2:Y:S04]  /*8db20*/  LDL.LU.64 R12, [R1+0x1200] ;  /* 0x00120000010c7983 */ /* 0x000ea80000300a00 */
[----:B------:R-:W2:-:S12]  /*8db30*/  LDL.LU.64 R14, [R1+0x1208] ;  /* 0x00120800010e7983 */ /* 0x000e980000300a00 */
[----:B------:R0:W-:Y:S04]  /*8db40*/  STL.64 [R1+0x780], R4 ;  /* 0x0007800401007387 */ /* 0x0001e80000100a00 */
[----:B------:R1:W-:Y:S04]  /*8db50*/  STL.64 [R1+0x788], R6 ;  /* 0x0007880601007387 */ /* 0x0003e80000100a00 */
[----:B0-----:R-:W3:Y:S04]  /*8db60*/  LDL.LU.64 R4, [R1+0x11f0] ;  /* 0x0011f00001047983 */ /* 0x001ee80000300a00 */
[----:B-1----:R-:W3:Y:S04]  /*8db70*/  LDL.LU.64 R6, [R1+0x11f8] ;  /* 0x0011f80001067983 */ /* 0x002ee80000300a00 */
[----:B------:R-:W4:Y:S04]  /*8db80*/  LDL.LU.64 R16, [R1+0x11e0] ;  /* 0x0011e00001107983 */ /* 0x000f280000300a00 */
[----:B------:R-:W4:Y:S04]  /*8db90*/  LDL.LU.64 R18, [R1+0x11e8] ;  /* 0x0011e80001127983 */ /* 0x000f280000300a00 */
[----:B------:R-:W3:Y:S04]  /*8dba0*/  LDL.LU.64 R48, [R1+0x11d0] ;  /* 0x0011d00001307983 */ /* 0x000ee80000300a00 */
[----:B------:R-:W3:Y:S04]  /*8dbb0*/  LDL.LU.64 R50, [R1+0x11d8] ;  /* 0x0011d80001327983 */ /* 0x000ee80000300a00 */
[----:B------:R-:W3:Y:S04]  /*8dbc0*/  LDL.LU.64 R44, [R1+0x11c0] ;  /* 0x0011c000012c7983 */ /* 0x000ee80000300a00 */
[----:B------:R-:W3:Y:S04]  /*8dbd0*/  LDL.LU.64 R46, [R1+0x11c8] ;  /* 0x0011c800012e7983 */ /* 0x000ee80000300a00 */
[----:B------:R-:W3:Y:S04]  /*8dbe0*/  LDL.LU.64 R40, [R1+0x11b0] ;  /* 0x0011b00001287983 */ /* 0x000ee80000300a00 */
[----:B------:R-:W3:Y:S04]  /*8dbf0*/  LDL.LU.64 R42, [R1+0x11b8] ;  /* 0x0011b800012a7983 */ /* 0x000ee80000300a00 */
[----:B------:R-:W3:Y:S04]  /*8dc00*/  LDL.LU.64 R36, [R1+0x11a0] ;  /* 0x0011a00001247983 */ /* 0x000ee80000300a00 */
[----:B------:R-:W3:Y:S04]  /*8dc10*/  LDL.LU.64 R38, [R1+0x11a8] ;  /* 0x0011a80001267983 */ /* 0x000ee80000300a00 */
[----:B------:R-:W3:Y:S04]  /*8dc20*/  LDL.LU R53, [R1+0x1fe0] ;  /* 0x001fe00001357983 */ /* 0x000ee80000300800 */
[----:B------:R-:W3:Y:S04]  /*8dc30*/  LDL.LU R54, [R1+0x1fdc] ;  /* 0x001fdc0001367983 */ /* 0x000ee80000300800 */
[----:B------:R-:W3:Y:S04]  /*8dc40*/  LDL.LU R55, [R1+0x1fe8] ;  /* 0x001fe80001377983 */ /* 0x000ee80000300800 */
[----:B------:R-:W3:Y:S04]  /*8dc50*/  LDL.LU R56, [R1+0x1fe4] ;  /* 0x001fe40001387983 */ /* 0x000ee80000300800 */
[----:B------:R-:W3:Y:S04]  /*8dc60*/  LDL.LU R57, [R1+0x1ff0] ;  /* 0x001ff00001397983 */ /* 0x000ee80000300800 */
[----:B------:R-:W3:Y:S04]  /*8dc70*/  LDL.LU R58, [R1+0x1fec] ;  /* 0x001fec00013a7983 */ /* 0x000ee80000300800 */
[----:B------:R-:W3:Y:S04]  /*8dc80*/  LDL.LU R59, [R1+0x1ff8] ;  /* 0x001ff800013b7983 */ /* 0x000ee80000300800 */
[----:B------:R-:W3:Y:S01]  /*8dc90*/  LDL.LU R0, [R1+0x1ff4] ;  /* 0x001ff40001007983 */ /* 0x000ee20000300800 */
[----:B--2---:R-:W-:-:S15]  /*8dca0*/  HMMA.16816.F32 R12, R28, R10, R12 ;  /* 0x0000000a1c0c723c */ /* 0x004fde000000180c */
[----:B------:R-:W-:-:S04]  /*8dcb0*/  NOP ;  /* 0x0000000000007918 */ /* 0x000fc80000000000 */
[----:B------:R-:W-:Y:S04]  /*8dcc0*/  STL.64 [R1+0x790], R12 ;  /* 0x0007900c01007387 */ /* 0x000fe80000100a00 */
[----:B------:R0:W-:Y:S04]  /*8dcd0*/  STL.64 [R1+0x798], R14 ;  /* 0x0007980e01007387 */ /* 0x0001e80000100a00 */
[----:B0-----:R-:W4:Y:S04]  /*8dce0*/  LDL.LU.64 R14, [R1+0x9340] ;  /* 0x00934000010e7983 */ /* 0x001f280000300a00 */
[----:B------:R-:W3:Y:S04]  /*8dcf0*/  LDL.LU.64 R12, [R1+0x9338] ;  /* 0x00933800010c7983 */ /* 0x000ee80000300a00 */
[----:B------:R-:W-:Y:S04]  /*8dd00*/  STL.64 [R1+0x92b0], R10 ;  /* 0x0092b00a01007387 */ /* 0x000fe80000100a00 */
[----:B------:R0:W-:Y:S04]  /*8dd10*/  STL.64 [R1+0x92a8], R8 ;  /* 0x0092a80801007387 */ /* 0x0001e80000100a00 */
[----:B0-----:R-:W2:Y:S04]  /*8dd20*/  LDL.LU.64 R8, [R1+0x1190] ;  /* 0x0011900001087983 */ /* 0x001ea80000300a00 */
[----:B------:R-:W2:Y:S01]  /*8dd30*/  LDL.LU.64 R10, [R1+0x1198] ;  /* 0x00119800010a7983 */ /* 0x000ea20000300a00 */
[C---:B----4-:R-:W-:Y:S08]  /*8dd40*/  HMMA.16816.F32 R16, R28.reuse, R14, R16 ;  /* 0x0000000e1c10723c */ /* 0x050ff00000001810 */
        /* <DEDUP_REMOVED lines=8> */
[----:B0-----:R-:W4:Y:S04]  /*8ddd0*/  LDL.LU.64 R18, [R1+0x9330] ;  /* 0x0093300001127983 */ /* 0x001f280000300a00 */
[----:B------:R-:W2:Y:S04]  /*8dde0*/  LDL.LU.64 R16, [R1+0x9328] ;  /* 0x0093280001107983 */ /* 0x000ea80000300a00 */
[----:B------:R-:W-:Y:S04]  /*8ddf0*/  STL.64 [R1+0x9310], R14 ;  /* 0x0093100e01007387 */ /* 0x000fe80000100a00 */
[----:B------:R2:W-:Y:S01]  /*8de00*/  STL.64 [R1+0x9308], R12 ;  /* 0x0093080c01007387 */ /* 0x0005e20000100a00 */
[C---:B------:R-:W-:Y:S08]  /*8de10*/  HMMA.16816.F32 R40, R28.reuse, R20, R40 ;  /* 0x000000141c28723c */ /* 0x040ff00000001828 */
[C---:B----4-:R-:W-:Y:S08]  /*8de20*/  HMMA.16816.F32 R44, R28.reuse, R18, R44 ;  /* 0x000000121c2c723c */ /* 0x050ff0000000182c */
[----:B--2---:R-:W-:-:S15]  /*8de30*/  HMMA.16816.F32 R12, R28, R16, R48 ;  /* 0x000000101c0c723c */ /* 0x004fde0000001830 */
[----:B------:R-:W-:-:S04]  /*8de40*/  NOP ;  /* 0x0000000000007918 */ /* 0x000fc80000000000 */
[----:B------:R-:W-:Y:S04]  /*8de50*/  STL.64 [R1+0x7c0], R12 ;  /* 0x0007c00c01007387 */ /* 0x000fe80000100a00 */
[----:B------:R0:W-:Y:S04]  /*8de60*/  STL.64 [R1+0x7c8], R14 ;  /* 0x0007c80e01007387 */ /* 0x0001e80000100a00 */
[----:B------:R-:W-:Y:S04]  /*8de70*/  STL.64 [R1+0x7d0], R44 ;  /* 0x0007d02c01007387 */ /* 0x000fe80000100a00 */
[----:B------:R-:W-:Y:S01]  /*8de80*/  STL.64 [R1+0x7d8], R46 ;  /* 0x0007d82e01007387 */ /* 0x000fe20000100a00 */
[----:B0-----:R-:W-:Y:S03]  /*8de90*/  HMMA.16816.F32 R12, R28, R22, R36 ;  /* 0x000000161c0c723c */ /* 0x001fe60000001824 */
[----:B------:R0:W-:Y:S01]  /*8dea0*/  STL.64 [R1+0x7e0], R40 ;  /* 0x0007e02801007387 */ /* 0x0001e20000100a00 */
[----:B------:R-:W-:-:S03]  /*8deb0*/  IMAD.MOV.U32 R38, RZ, RZ, R25 ;  /* 0x000000ffff267224 */ /* 0x000fc600078e0019 */
[----:B------:R1:W-:Y:S04]  /*8dec0*/  STL.64 [R1+0x7e8], R42 ;  /* 0x0007e82a01007387 */ /* 0x0003e80000100a00 */
[----:B------:R-:W2:Y:S01]  /*8ded0*/  LDL.LU R25, [R1+0x9320] ;  /* 0x0093200001197983 */ /* 0x000ea20000300800 */
[----:B---3--:R-:W-:Y:S07]  /*8dee0*/  HMMA.16816.F32 R4, R28, R26, R4 ;  /* 0x0000001a1c04723c */ /* 0x008fee0000001804 */
[----:B------:R-:W-:Y:S04]  /*8def0*/  STL.64 [R1+0x7f0], R12 ;  /* 0x0007f00c01007387 */ /* 0x000fe80000100a00 */
[----:B------:R-:W-:Y:S04]  /*8df00*/  STL.64 [R1+0x7f8], R14 ;  /* 0x0007f80e01007387 */ /* 0x000fe80000100a00 */
[----:B------:R-:W3:Y:S04]  /*8df10*/  LDL R39, [R1+0x14] ;  /* 0x0000140001277983 */ /* 0x000ee80000100800 */
[----:B------:R-:W4:Y:S04]  /*8df20*/  LDL R36, [R1+0x18] ;  /* 0x0000180001247983 */ /* 0x000f280000100800 */
[----:B------:R-:W4:Y:S04]  /*8df30*/  LDL R37, [R1+0x1c] ;  /* 0x00001c0001257983 */ /* 0x000f280000100800 */
[----:B0-----:R-:W3:Y:S04]  /*8df40*/  LDL.LU.64 R40, [R1+0x1160] ;  /* 0x0011600001287983 */ /* 0x001ee80000300a00 */
[----:B-1----:R-:W3:Y:S04]  /*8df50*/  LDL.LU.64 R42, [R1+0x1168] ;  /* 0x00116800012a7983 */ /* 0x002ee80000300a00 */
[----:B------:R-:W-:Y:S04]  /*8df60*/  STL.64 [R1+0x9270], R22 ;  /* 0x0092701601007387 */ /* 0x000fe80000100a00 */
[----:B------:R-:W-:Y:S04]  /*8df70*/  STL.64 [R1+0x9268], R20 ;  /* 0x0092681401007387 */ /* 0x000fe80000100a00 */
[----:B------:R-:W3:Y:S01]  /*8df80*/  LDL R46, [R1] ;  /* 0x00000000012e7983 */ /* 0x000ee20000100800 */
[----:B------:R-:W-:-:S02]  /*8df90*/  IMAD.MOV.U32 R44, RZ, RZ, R32 ;  /* 0x000000ffff2c7224 */ /* 0x000fc400078e0020 */
[----:B------:R-:W-:Y:S01]  /*8dfa0*/  IMAD.MOV.U32 R45, RZ, RZ, R33 ;  /* 0x000000ffff2d7224 */ /* 0x000fe200078e0021 */
[----:B--2---:R-:W-:-:S15]  /*8dfb0*/  HMMA.16816.F32 R8, R28, R24, R8 ;  /* 0x000000181c08723c */ /* 0x004fde0000001808 */
[----:B------:R-:W-:-:S04]  /*8dfc0*/  NOP ;  /* 0x0000000000007918 */ /* 0x000fc80000000000 */
[----:B------:R0:W-:Y:S04]  /*8dfd0*/  STL.64 [R1+0x800], R8 ;  /* 0x0008000801007387 */ /* 0x0001e80000100a00 */
[----:B------:R1:W-:Y:S04]  /*8dfe0*/  STL.64 [R1+0x808], R10 ;  /* 0x0008080a01007387 */ /* 0x0003e80000100a00 */
[----:B------:R2:W-:Y:S04]  /*8dff0*/  STL.64 [R1+0x820], R4 ;  /* 0x0008200401007387 */ /* 0x0005e80000100a00 */
[----:B------:R0:W-:Y:S04]  /*8e000*/  STL.64 [R1+0x828], R6 ;  /* 0x0008280601007387 */ /* 0x0001e80000100a00 */
[----:B------:R-:W3:Y:S04]  /*8e010*/  LDL R47, [R1+0x4] ;  /* 0x00000400012f7983 */ /* 0x000ee80000100800 */
[----:B------:R-:W3:Y:S04]  /*8e020*/  LDL.LU R32, [R1+0x931c] ;  /* 0x00931c0001207983 */ /* 0x000ee80000300800 */
[----:B------:R-:W3:Y:S04]  /*8e030*/  LDL.LU R33, [R1+0x9318] ;  /* 0x0093180001217983 */ /* 0x000ee80000300800 */
[----:B------:R-:W-:Y:S04]  /*8e040*/  STL.64 [R1+0x9260], R26 ;  /* 0x0092601a01007387 */ /* 0x000fe80000100a00 */
[----:B------:R2:W-:Y:S04]  /*8e050*/  STL.64 [R1+0x9258], R24 ;  /* 0x0092581801007387 */ /* 0x0005e80000100a00 */
[----:B0-----:R-:W4:Y:S04]  /*8e060*/  LDL.LU.64 R8, [R1+0x1120] ;  /* 0x0011200001087983 */ /* 0x001f280000300a00 */
[----:B-1----:R-:W4:Y:S04]  /*8e070*/  LDL.LU.64 R10, [R1+0x1128] ;  /* 0x00112800010a7983 */ /* 0x002f280000300a00 */
[----:B--2---:R-:W2:Y:S01]  /*8e080*/  LDL.LU.64 R4, [R1+0x840] ;  /* 0x0008400001047983 */ /* 0x004ea20000300a00 */
[----:B------:R-:W-:-:S03]  /*8e090*/  IMAD R13, R56, 0x100, R55 ;  /* 0x00000100380d7824 */ /* 0x000fc600078e0237 */
[----:B------:R-:W2:Y:S01]  /*8e0a0*/  LDL.LU.64 R6, [R1+0x848] ;  /* 0x0008480001067983 */ /* 0x000ea20000300a00 */
[----:B------:R-:W-:Y:S02]  /*8e0b0*/  IMAD R12, R58, 0x100, R57 ;  /* 0x000001003a0c7824 */ /* 0x000fe400078e0239 */
[----:B------:R-:W-:Y:S02]  /*8e0c0*/  IMAD R14, R54, 0x100, R53 ;  /* 0x00000100360e7824 */ /* 0x000fe400078e0235 */
[----:B------:R-:W-:Y:S01]  /*8e0d0*/  IMAD R0, R0, 0x100, R59 ;  /* 0x0000010000007824 */ /* 0x000fe200078e023b */
[----:B---3--:R-:W-:Y:S01]  /*8e0e0*/  HMMA.16816.F32 R20, R28, R32, R40 ;  /* 0x000000201c14723c */ /* 0x008fe20000001828 */
[----:B------:R-:W-:Y:S02]  /*8e0f0*/  F2FP.F16.E4M3.UNPACK_B R29, R13 ;  /* 0x0000000dff1d723e */ /* 0x000fe400020006ff */
[----:B------:R-:W-:Y:S02]  /*8e100*/  F2FP.F16.E4M3.UNPACK_B R30, R12 ;  /* 0x0000000cff1e723e */ /* 0x000fe400020006ff */
[----:B------:R-:W-:-:S14]  /*8e110*/  F2FP.F16.E4M3.UNPACK_B R28, R14 ;  /* 0x0000000eff1c723e */ /* 0x000fdc00020006ff */
[----:B------:R0:W-:Y:S04]  /*8e120*/  STL.64 [R1+0x810], R20 ;  /* 0x0008101401007387 */ /* 0x0001e80000100a00 */
[----:B------:R1:W-:Y:S04]  /*8e130*/  STL.64 [R1+0x818], R22 ;  /* 0x0008181601007387 */ /* 0x0003e80000100a00 */
[----:B------:R-:W3:Y:S04]  /*8e140*/  LDL.LU.64 R12, [R1+0x850] ;  /* 0x00085000010c7983 */ /* 0x000ee80000300a00 */
[----:B------:R-:W3:Y:S04]  /*8e150*/  LDL.LU.64 R14, [R1+0x858] ;  /* 0x00085800010e7983 */ /* 0x000ee80000300a00 */
[----:B------:R-:W3:Y:S04]  /*8e160*/  LDL.LU.64 R40, [R1+0x860] ;  /* 0x0008600001287983 */ /* 0x000ee80000300a00 */
[----:B------:R-:W3:Y:S04]  /*8e170*/  LDL.LU.64 R42, [R1+0x868] ;  /* 0x00086800012a7983 */ /* 0x000ee80000300a00 */
[----:B------:R-:W3:Y:S04]  /*8e180*/  LDL.LU.64 R56, [R1+0x870] ;  /* 0x0008700001387983 */ /* 0x000ee80000300a00 */
[----:B------:R-:W3:Y:S01]  /*8e190*/  LDL.LU.64 R58, [R1+0x878] ;  /* 0x00087800013a7983 */ /* 0x000ee20000300a00 */
[----:B------:R-:W-:-:S03]  /*8e1a0*/  F2FP.F16.E4M3.UNPACK_B R31, R0 ;  /* 0x00000000ff1f723e */ /* 0x000fc600020006ff */
[----:B------:R-:W3:Y:S04]  /*8e1b0*/  LDL.LU.64 R48, [R1+0x880] ;  /* 0x0008800001307983 */ /* 0x000ee80000300a00 */
[C---:B----4-:R-:W-:Y:S01]  /*8e1c0*/  HMMA.16816.F32 R8, R28.reuse, R36, R8 ;  /* 0x000000241c08723c */ /* 0x050fe20000001808 */
[----:B------:R-:W4:Y:S04]  /*8e1d0*/  LDL.LU.64 R50, [R1+0x888] ;  /* 0x0008880001327983 */ /* 0x000f280000300a00 */
[----:B------:R-:W4:Y:S03]  /*8e1e0*/  LDL.LU.64 R52, [R1+0x890] ;  /* 0x0008900001347983 */ /* 0x000f260000300a00 */
[C---:B--2---:R-:W-:Y:S01]  /*8e1f0*/  HMMA.16816.F32 R4, R28.reuse, R38, R4 ;  /* 0x000000261c04723c */ /* 0x044fe20000001804 */
[----:B------:R-:W2:Y:S04]  /*8e200*/  LDL.LU.64 R54, [R1+0x898] ;  /* 0x0008980001367983 */ /* 0x000ea80000300a00 */
[----:B------:R-:W2:Y:S06]  /*8e210*/  LDL.LU.64 R36, [R1+0x8b0] ;  /* 0x0008b00001247983 */ /* 0x000eac0000300a00 */
        /* <DEDUP_REMOVED lines=9> */
[----:B------:R-:W2:Y:S04]  /*8e2b0*/  LDL.LU.64 R8, [R1+0x8e0] ;  /* 0x0008e00001087983 */ /* 0x000ea80000300a00 */
[----:B------:R-:W2:Y:S04]  /*8e2c0*/  LDL.LU.64 R10, [R1+0x8e8] ;  /* 0x0008e800010a7983 */ /* 0x000ea80000300a00 */
[----:B------:R-:W2:Y:S04]  /*8e2d0*/  LDL.LU.64 R4, [R1+0x8f0] ;  /* 0x0008f00001047983 */ /* 0x000ea80000300a00 */
[----:B------:R-:W2:Y:S01]  /*8e2e0*/  LDL.LU.64 R6, [R1+0x8f8] ;  /* 0x0008f80001067983 */ /* 0x000ea20000300a00 */
[C---:B---3--:R-:W-:Y:S08]  /*8e2f0*/  HMMA.16816.F32 R12, R28.reuse, R44, R12 ;  /* 0x0000002c1c0c723c */ /* 0x048ff0000000180c */
[C---:B------:R-:W-:Y:S08]  /*8e300*/  HMMA.16816.F32 R44, R28.reuse, R46, R40 ;  /* 0x0000002e1c2c723c */ /* 0x040ff00000001828 */
[C---:B------:R-:W-:Y:S03]  /*8e310*/  HMMA.16816.F32 R56, R28.reuse, R60, R56 ;  /* 0x0000003c1c38723c */ /* 0x040fe60000001838 */
[----:B------:R-:W-:Y:S04]  /*8e320*/  STL.64 [R1+0x850], R12 ;  /* 0x0008500c01007387 */ /* 0x000fe80000100a00 */
[----:B------:R0:W-:Y:S04]  /*8e330*/  STL.64 [R1+0x858], R14 ;  /* 0x0008580e01007387 */ /* 0x0001e80000100a00 */
[----:B0-----:R-:W3:Y:S04]  /*8e340*/  LDL.LU.64 R14, [R1+0x9310] ;  /* 0x00931000010e7983 */ /* 0x001ee80000300a00 */
[----:B------:R-:W2:Y:S04]  /*8e350*/  LDL.LU.64 R12, [R1+0x9308] ;  /* 0x00930800010c7983 */ /* 0x000ea80000300a00 */
[----:B------:R-:W2:Y:S04]  /*8e360*/  LDL.LU.64 R42, [R1+0x9300] ;  /* 0x00930000012a7983 */ /* 0x000ea80000300a00 */
[----:B------:R-:W2:Y:S04]  /*8e370*/  LDL.LU.64 R40, [R1+0x92f8] ;  /* 0x0092f80001287983 */ /* 0x000ea80000300a00 */
[----:B------:R-:W-:Y:S04]  /*8e380*/  STL.64 [R1+0x860], R44 ;  /* 0x0008602c01007387 */ /* 0x000fe80000100a00 */
[----:B------:R0:W-:Y:S04]  /*8e390*/  STL.64 [R1+0x868], R46 ;  /* 0x0008682e01007387 */ /* 0x0001e80000100a00 */
[----:B0-----:R-:W2:Y:S04]  /*8e3a0*/  LDL.LU.64 R46, [R1+0x92f0] ;  /* 0x0092f000012e7983 */ /* 0x001ea80000300a00 */
[----:B------:R-:W2:Y:S04]  /*8e3b0*/  LDL.LU.64 R44, [R1+0x92e8] ;  /* 0x0092e800012c7983 */ /* 0x000ea80000300a00 */
        /* <DEDUP_REMOVED lines=12> */
[----:B0-----:R-:W3:Y:S04]  /*8e480*/  LDL.LU.64 R54, [R1+0x92c0] ;  /* 0x0092c00001367983 */ /* 0x001ee80000300a00 */
[----:B------:R-:W3:Y:S04]  /*8e490*/  LDL.LU.64 R52, [R1+0x92b8] ;  /* 0x0092b80001347983 */ /* 0x000ee80000300a00 */
[----:B------:R-:W-:Y:S04]  /*8e4a0*/  STL.64 [R1+0x9230], R58 ;  /* 0x0092303a01007387 */ /* 0x000fe80000100a00 */
[----:B------:R0:W-:Y:S04]  /*8e4b0*/  STL.64 [R1+0x9228], R56 ;  /* 0x0092283801007387 */ /* 0x0001e80000100a00 */
[----:B0-----:R-:W3:Y:S04]  /*8e4c0*/  LDL.LU.64 R56, [R1+0x8a0] ;  /* 0x0008a00001387983 */ /* 0x001ee80000300a00 */
[----:B------:R-:W3:Y:S01]  /*8e4d0*/  LDL.LU.64 R58, [R1+0x8a8] ;  /* 0x0008a800013a7983 */ /* 0x000ee20000300a00 */
[C---:B------:R-:W-:Y:S08]  /*8e4e0*/  HMMA.16816.F32 R4, R28.reuse, R44, R4 ;  /* 0x0000002c1c04723c */ /* 0x040ff00000001804 */
[C---:B--2---:R-:W-:Y:S08]  /*8e4f0*/  HMMA.16816.F32 R24, R28.reuse, R50, R24 ;  /* 0x000000321c18723c */ /* 0x044ff00000001818 */
[C---:B----4-:R-:W-:Y:S08]  /*8e500*/  HMMA.16816.F32 R20, R28.reuse, R48, R20 ;  /* 0x000000301c14723c */ /* 0x050ff00000001814 */
[C---:B---3--:R-:W-:Y:S01]  /*8e510*/  HMMA.16816.F32 R36, R28.reuse, R52, R36 ;  /* 0x000000341c24723c */ /* 0x048fe20000001824 */
[----:B------:R-:W-:Y:S07]  /*8e520*/  STL.64 [R1+0x9240], R54 ;  /* 0x0092403601007387 */ /* 0x000fee0000100a00 */
[----:B------:R-:W-:-:S15]  /*8e530*/  HMMA.16816.F32 R56, R28, R54, R56 ;  /* 0x000000361c38723c */ /* 0x000fde0000001838 */
[----:B------:R-:W-:-:S04]  /*8e540*/  NOP ;  /* 0x0000000000007918 */ /* 0x000fc80000000000 */
[----:B------:R-:W-:Y:S04]  /*8e550*/  STL.64 [R1+0x8a0], R56 ;  /* 0x0008a03801007387 */ /* 0x000fe80000100a00 */
        /* <DEDUP_REMOVED lines=9> */
[----:B------:R0:W-:Y:S02]  /*8e5f0*/  STL.64 [R1+0x8d8], R22 ;  /* 0x0008d81601007387 */ /* 0x0001e40000100a00 */
[----:B0-----:R-:W-:Y:S02]  /*8e600*/  HMMA.16816.F32 R20, R28, R46, R8 ;  /* 0x0000002e1c14723c */ /* 0x001fe40000001808 */
[----:B------:R-:W2:-:S15]  /*8e610*/  LDL.LU.64 R8, [R1+0x900] ;  /* 0x0009000001087983 */ /* 0x000e9e0000300a00 */
[----:B------:R-:W-:Y:S02]  /*8e620*/  NOP ;  /* 0x0000000000007918 */ /* 0x000fe40000000000 */
        /* <DEDUP_REMOVED lines=23> */
[C---:B--2---:R-:W-:Y:S08]  /*8e7a0*/  HMMA.16816.F32 R8, R28.reuse, R42, R8 ;  /* 0x0000002a1c08723c */ /* 0x044ff00000001808 */
[C---:B------:R-:W-:Y:S11]  /*8e7b0*/  HMMA.16816.F32 R36, R28.reuse, R40, R36 ;  /* 0x000000281c24723c */ /* 0x040ff60000001824 */
[----:B------:R-:W-:Y:S04]  /*8e7c0*/  STL.64 [R1+0x900], R8 ;  /* 0x0009000801007387 */ /* 0x000fe80000100a00 */
[----:B------:R0:W-:Y:S04]  /*8e7d0*/  STL.64 [R1+0x908], R10 ;  /* 0x0009080a01007387 */ /* 0x0001e80000100a00 */
[----:B0-----:R-:W2:Y:S04]  /*8e7e0*/  LDL.LU.64 R10, [R1+0x92b0] ;  /* 0x0092b000010a7983 */ /* 0x001ea80000300a00 */
[----:B------:R-:W2:Y:S04]  /*8e7f0*/  LDL.LU.64 R8, [R1+0x92a8] ;  /* 0x0092a80001087983 */ /* 0x000ea80000300a00 */
        /* <DEDUP_REMOVED lines=8> */
[C---:B--2---:R-:W-:Y:S08]  /*8e880*/  HMMA.16816.F32 R20, R28.reuse, R38, R20 ;  /* 0x000000261c14723c */ /* 0x044ff00000001814 */
[C---:B---3--:R-:W-:Y:S11]  /*8e890*/  HMMA.16816.F32 R4, R28.reuse, R36, R4 ;  /* 0x000000241c04723c */ /* 0x048ff60000001804 */
[----:B------:R0:W-:Y:S04]  /*8e8a0*/  STL.64 [R1+0x920], R20 ;  /* 0x0009201401007387 */ /* 0x0001e80000100a00 */
[----:B------:R1:W-:Y:S04]  /*8e8b0*/  STL.64 [R1+0x928], R22 ;  /* 0x0009281601007387 */ /* 0x0003e80000100a00 */
[----:B0-----:R-:W2:Y:S04]  /*8e8c0*/  LDL.LU.64 R20, [R1+0x9a0] ;  /* 0x0009a00001147983 */ /* 0x001ea80000300a00 */
[----:B-1----:R-:W2:Y:S04]  /*8e8d0*/  LDL.LU.64 R22, [R1+0x9a8] ;  /* 0x0009a80001167983 */ /* 0x002ea80000300a00 */
[----:B------:R-:W-:Y:S04]  /*8e8e0*/  STL.64 [R1+0x930], R4 ;  /* 0x0009300401007387 */ /* 0x000fe80000100a00 */
[----:B------:R0:W-:Y:S04]  /*8e8f0*/  STL.64 [R1+0x938], R6 ;  /* 0x0009380601007387 */ /* 0x0001e80000100a00 */
[----:B0-----:R-:W3:Y:S04]  /*8e900*/  LDL.LU.64 R6, [R1+0x9290] ;  /* 0x0092900001067983 */ /* 0x001ee80000300a00 */
[----:B------:R-:W2:Y:S01]  /*8e910*/  LDL.LU.64 R4, [R1+0x9288] ;  /* 0x0092880001047983 */ /* 0x000ea20000300a00 */
[C---:B----4-:R-:W-:Y:S08]  /*8e920*/  HMMA.16816.F32 R40, R28.reuse, R34, R40 ;  /* 0x000000221c28723c */ /* 0x050ff00000001828 */
[C---:B------:R-:W-:Y:S11]  /*8e930*/  HMMA.16816.F32 R44, R28.reuse, R2, R44 ;  /* 0x000000021c2c723c */ /* 0x040ff6000000182c */
[----:B------:R-:W-:Y:S04]  /*8e940*/  STL.64 [R1+0x940], R40 ;  /* 0x0009402801007387 */ /* 0x000fe80000100a00 */
[----:B------:R2:W-:Y:S02]  /*8e950*/  STL.64 [R1+0x948], R42 ;  /* 0x0009482a01007387 */ /* 0x0005e40000100a00 */
[C---:B--2---:R-:W-:Y:S02]  /*8e960*/  HMMA.16816.F32 R40, R28.reuse, R4, R24 ;  /* 0x000000041c28723c */ /* 0x044fe40000001818 */
[----:B------:R-:W2:Y:S04]  /*8e970*/  LDL.LU.64 R24, [R1+0x9b0] ;  /* 0x0009b00001187983 */ /* 0x000ea80000300a00 */
[----:B------:R-:W-:Y:S02]  /*8e980*/  STL.64 [R1+0x950], R44 ;  /* 0x0009502c01007387 */ /* 0x000fe40000100a00 */
[C---:B---3--:R-:W-:Y:S02]  /*8e990*/  HMMA.16816.F32 R56, R28.reuse, R6, R56 ;  /* 0x000000061c38723c */ /* 0x048fe40000001838 */
[----:B------:R0:W-:Y:S04]  /*8e9a0*/  STL.64 [R1+0x958], R46 ;  /* 0x0009582e01007387 */ /* 0x0001e80000100a00 */
[----:B------:R-:W2:Y:S05]  /*8e9b0*/  LDL.LU.64 R26, [R1+0x9b8] ;  /* 0x0009b800011a7983 */ /* 0x000eaa0000300a00 */
[----:B------:R-:W-:Y:S01]  /*8e9c0*/  STL.64 [R1+0x960], R40 ;  /* 0x0009602801007387 */ /* 0x000fe20000100a00 */
[C---:B0-----:R-:W-:Y:S03]  /*8e9d0*/  HMMA.16816.F32 R44, R28.reuse, R8, R52 ;  /* 0x000000081c2c723c */ /* 0x041fe60000001834 */
[----:B------:R0:W-:Y:S05]  /*8e9e0*/  STL.64 [R1+0x968], R42 ;  /* 0x0009682a01007387 */ /* 0x0001ea0000100a00 */
[C---:B0-----:R-:W-:Y:S01]  /*8e9f0*/  HMMA.16816.F32 R40, R28.reuse, R10, R48 ;  /* 0x0000000a1c28723c */ /* 0x041fe20000001830 */
[----:B------:R0:W-:Y:S04]  /*8ea00*/  STL.64 [R1+0x970], R56 ;  /* 0x0009703801007387 */ /* 0x0001e80000100a00 */
[----:B------:R1:W-:Y:S04]  /*8ea10*/  STL.64 [R1+0x978], R58 ;  /* 0x0009783a01007387 */ /* 0x0003e80000100a00 */
[----:B0-----:R-:W3:Y:S04]  /*8ea20*/  LDL.LU R56, [R1+0x2000] ;  /* 0x0020000001387983 */ /* 0x001ee80000300800 */
[----:B------:R-:W-:Y:S04]  /*8ea30*/  STL.64 [R1+0x980], R44 ;  /* 0x0009802c01007387 */ /* 0x000fe80000100a00 */
[----:B------:R-:W-:Y:S04]  /*8ea40*/  STL.64 [R1+0x988], R46 ;  /* 0x0009882e01007387 */ /* 0x000fe80000100a00 */
[----:B------:R-:W3:Y:S04]  /*8ea50*/  LDL.LU R57, [R1+0x1ffc] ;  /* 0x001ffc0001397983 */ /* 0x000ee80000300800 */
[----:B------:R0:W-:Y:S04]  /*8ea60*/  STL.64 [R1+0x990], R40 ;  /* 0x0009902801007387 */ /* 0x0001e80000100a00 */
[----:B------:R4:W-:Y:S04]  /*8ea70*/  STL.64 [R1+0x998], R42 ;  /* 0x0009982a01007387 */ /* 0x0009e80000100a00 */
[----:B-1----:R-:W3:Y:S04]  /*8ea80*/  LDL.LU R58, [R1+0x200c] ;  /* 0x00200c00013a7983 */ /* 0x002ee80000300800 */
[----:B------:R-:W3:Y:S04]  /*8ea90*/  LDL.LU R59, [R1+0x2018] ;  /* 0x00201800013b7983 */ /* 0x000ee80000300800 */
[----:B------:R-:W3:Y:S04]  /*8eaa0*/  LDL.LU R0, [R1+0x2014] ;  /* 0x0020140001007983 */ /* 0x000ee80000300800 */
[----:B------:R-:W-:Y:S04]  /*8eab0*/  STL.64 [R1+0x9200], R10 ;  /* 0x0092000a01007387 */ /* 0x000fe80000100a00 */
[----:B------:R1:W-:Y:S04]  /*8eac0*/  STL.64 [R1+0x91f8], R8 ;  /* 0x0091f80801007387 */ /* 0x0003e80000100a00 */
[----:B0-----:R-:W3:Y:S04]  /*8ead0*/  LDL.LU.64 R40, [R1+0x9c0] ;  /* 0x0009c00001287983 */ /* 0x001ee80000300a00 */
[----:B----4-:R-:W3:Y:S01]  /*8eae0*/  LDL.LU.64 R42, [R1+0x9c8] ;  /* 0x0009c800012a7983 */ /* 0x010ee20000300a00 */
[----:B-1----:R-:W-:-:S15]  /*8eaf0*/  HMMA.16816.F32 R8, R28, R12, R20 ;  /* 0x0000000c1c08723c */ /* 0x002fde0000001814 */
[----:B------:R-:W-:-:S04]  /*8eb00*/  NOP ;  /* 0x0000000000007918 */ /* 0x000fc80000000000 */
[----:B------:R-:W-:Y:S04]  /*8eb10*/  STL.64 [R1+0x9a0], R8 ;  /* 0x0009a00801007387 */ /* 0x000fe80000100a00 */
[----:B------:R2:W-:Y:S04]  /*8eb20*/  STL.64 [R1+0x9a8], R10 ;  /* 0x0009a80a01007387 */ /* 0x0005e80000100a00 */
[----:B------:R-:W4:Y:S04]  /*8eb30*/  LDL.LU.64 R20, [R1+0x9d0] ;  /* 0x0009d00001147983 */ /* 0x000f280000300a00 */
[----:B------:R-:W4:Y:S04]  /*8eb40*/  LDL.LU.64 R22, [R1+0x9d8] ;  /* 0x0009d80001167983 */ /* 0x000f280000300a00 */
[----:B------:R-:W4:Y:S04]  /*8eb50*/  LDL.64 R52, [R1+0x18] ;  /* 0x0000180001347983 */ /* 0x000f280000100a00 */
[----:B------:R-:W4:Y:S04]  /*8eb60*/  LDL.LU.64 R44, [R1+0x9e0] ;  /* 0x0009e000012c7983 */ /* 0x000f280000300a00 */
[----:B------:R-:W4:Y:S01]  /*8eb70*/  LDL.LU.64 R46, [R1+0x9e8] ;  /* 0x0009e800012e7983 */ /* 0x000f220000300a00 */
[----:B--2---:R-:W-:-:S15]  /*8eb80*/  HMMA.16816.F32 R8, R28, R14, R24 ;  /* 0x0000000e1c08723c */ /* 0x004fde0000001818 */
[----:B------:R-:W-:-:S04]  /*8eb90*/  NOP ;  /* 0x0000000000007918 */ /* 0x000fc80000000000 */
        /* <DEDUP_REMOVED lines=8> */
[----:B------:R0:W-:Y:S04]  /*8ec20*/  STL.64 [R1+0x91f0], R14 ;  /* 0x0091f00e01007387 */ /* 0x0001e80000100a00 */
[----:B0-----:R-:W2:Y:S04]  /*8ec30*/  LDL.LU R14, [R1+0x2008] ;  /* 0x00200800010e7983 */ /* 0x001ea80000300800 */
[----:B------:R-:W2:Y:S01]  /*8ec40*/  LDL.LU R15, [R1+0x2004] ;  /* 0x00200400010f7983 */ /* 0x000ea20000300800 */
[----:B---3--:R-:W-:Y:S03]  /*8ec50*/  HMMA.16816.F32 R40, R28, R16, R40 ;  /* 0x000000101c28723c */ /* 0x008fe60000001828 */
[----:B------:R-:W-:-:S15]  /*8ec60*/  STL.64 [R1+0x91e8], R12 ;  /* 0x0091e80c01007387 */ /* 0x000fde0000100a00 */
[----:B------:R-:W-:Y:S01]  /*8ec70*/  NOP ;  /* 0x0000000000007918 */ /* 0x000fe20000000000 */
[----:B------:R-:W-:Y:S01]  /*8ec80*/  STL.64 [R1+0x9c0], R40 ;  /* 0x0009c02801007387 */ /* 0x000fe20000100a00 */
[C---:B----4-:R-:W-:Y:S03]  /*8ec90*/  HMMA.16816.F32 R20, R28.reuse, R18, R20 ;  /* 0x000000121c14723c */ /* 0x050fe60000001814 */
[----:B------:R0:W-:Y:S04]  /*8eca0*/  STL.64 [R1+0x9c8], R42 ;  /* 0x0009c82a01007387 */ /* 0x0001e80000100a00 */
[----:B0-----:R-:W3:Y:S04]  /*8ecb0*/  LDL.LU.64 R42, [R1+0x9280] ;  /* 0x00928000012a7983 */ /* 0x001ee80000300a00 */
[----:B------:R-:W4:Y:S04]  /*8ecc0*/  LDL.LU.64 R40, [R1+0x9278] ;  /* 0x0092780001287983 */ /* 0x000f280000300a00 */
[----:B------:R-:W2:Y:S04]  /*8ecd0*/  LDL.64 R54, [R1+0x10] ;  /* 0x0000100001367983 */ /* 0x000ea80000100a00 */
[----:B------:R-:W-:Y:S04]  /*8ece0*/  STL.64 [R1+0x9d0], R20 ;  /* 0x0009d01401007387 */ /* 0x000fe80000100a00 */
[----:B------:R0:W-:Y:S04]  /*8ecf0*/  STL.64 [R1+0x9d8], R22 ;  /* 0x0009d81601007387 */ /* 0x0001e80000100a00 */
[----:B0-----:R-:W2:Y:S04]  /*8ed00*/  LDL.LU.64 R22, [R1+0x9270] ;  /* 0x0092700001167983 */ /* 0x001ea80000300a00 */
[----:B------:R-:W3:Y:S04]  /*8ed10*/  LDL.LU.64 R20, [R1+0x9268] ;  /* 0x0092680001147983 */ /* 0x000ee80000300a00 */
[----:B------:R0:W-:Y:S04]  /*8ed20*/  STL [R1+0x91d4], R18 ;  /* 0x0091d41201007387 */ /* 0x0001e80000100800 */
[----:B0-----:R-:W4:Y:S04]  /*8ed30*/  LDL.LU R18, [R1+0x2010] ;  /* 0x0020100001127983 */ /* 0x001f280000300800 */
[----:B------:R-:W-:Y:S01]  /*8ed40*/  STL [R1+0x91d0], R19 ;  /* 0x0091d01301007387 */ /* 0x000fe20000100800 */
[C---:B--2---:R-:W-:Y:S08]  /*8ed50*/  HMMA.16816.F32 R24, R28.reuse, R22, R24 ;  /* 0x000000161c18723c */ /* 0x044ff00000001818 */
[----:B---3--:R-:W-:-:S15]  /*8ed60*/  HMMA.16816.F32 R44, R28, R20, R44 ;  /* 0x000000141c2c723c */ /* 0x008fde000000182c */
[----:B------:R-:W-:-:S04]  /*8ed70*/  NOP ;  /* 0x0000000000007918 */ /* 0x000fc80000000000 */
[----:B------:R0:W-:Y:S04]  /*8ed80*/  STL.64 [R1+0x9e0], R44 ;  /* 0x0009e02c01007387 */ /* 0x0001e80000100a00 */
[----:B------:R1:W-:Y:S04]  /*8ed90*/  STL.64 [R1+0x9e8], R46 ;  /* 0x0009e82e01007387 */ /* 0x0003e80000100a00 */
[----:B0-----:R-:W2:Y:S04]  /*8eda0*/  LDL.LU.64 R44, [R1+0xa10] ;  /* 0x000a1000012c7983 */ /* 0x001ea80000300a00 */
[----:B-1----:R-:W2:Y:S04]  /*8edb0*/  LDL.LU.64 R46, [R1+0xa18] ;  /* 0x000a1800012e7983 */ /* 0x002ea80000300a00 */
[----:B------:R-:W-:Y:S04]  /*8edc0*/  STL.64 [R1+0x9f0], R24 ;  /* 0x0009f01801007387 */ /* 0x000fe80000100a00 */
[----:B------:R0:W-:Y:S04]  /*8edd0*/  STL.64 [R1+0x9f8], R26 ;  /* 0x0009f81a01007387 */ /* 0x0001e80000100a00 */
[----:B0-----:R-:W3:Y:S04]  /*8ede0*/  LDL.LU.64 R26, [R1+0x9260] ;  /* 0x00926000011a7983 */ /* 0x001ee80000300a00 */
[----:B------:R-:W2:Y:S04]  /*8edf0*/  LDL.LU.64 R24, [R1+0x9258] ;  /* 0x0092580001187983 */ /* 0x000ea80000300a00 */
[----:B------:R0:W-:Y:S01]  /*8ee00*/  STL [R1+0x91b4], R23 ;  /* 0x0091b41701007387 */ /* 0x0001e20000100800 */
[----:B------:R-:W-:-:S02]  /*8ee10*/  IMAD R19, R15, 0x100, R14 ;  /* 0x000001000f137824 */ /* 0x000fc400078e020e */
[----:B0-----:R-:W-:Y:S01]  /*8ee20*/  IMAD R23, R57, 0x100, R56 ;  /* 0x0000010039177824 */ /* 0x001fe200078e0238 */
[C---:B--2---:R-:W-:Y:S08]  /*8ee30*/  HMMA.16816.F32 R8, R28.reuse, R24, R8 ;  /* 0x000000181c08723c */ /* 0x044ff00000001808 */
[----:B---3--:R-:W-:Y:S11]  /*8ee40*/  HMMA.16816.F32 R48, R28, R26, R48 ;  /* 0x0000001a1c30723c */ /* 0x008ff60000001830 */
[----:B------:R0:W-:Y:S04]  /*8ee50*/  STL.64 [R1+0xa00], R8 ;  /* 0x000a000801007387 */ /* 0x0001e80000100a00 */
[----:B------:R1:W-:Y:S04]  /*8ee60*/  STL.64 [R1+0xa08], R10 ;  /* 0x000a080a01007387 */ /* 0x0003e80000100a00 */
[----:B0-----:R-:W2:Y:S04]  /*8ee70*/  LDL.LU.64 R8, [R1+0xa30] ;  /* 0x000a300001087983 */ /* 0x001ea80000300a00 */
[----:B-1----:R-:W2:Y:S04]  /*8ee80*/  LDL.LU.64 R10, [R1+0xa38] ;  /* 0x000a3800010a7983 */ /* 0x002ea80000300a00 */
[----:B------:R-:W-:Y:S04]  /*8ee90*/  STL [R1+0x91c8], R24 ;  /* 0x0091c81801007387 */ /* 0x000fe80000100800 */
[----:B------:R-:W-:Y:S04]  /*8eea0*/  STL [R1+0x91b0], R25 ;  /* 0x0091b01901007387 */ /* 0x000fe80000100800 */
[----:B------:R-:W-:Y:S04]  /*8eeb0*/  STL.64 [R1+0xa20], R48 ;  /* 0x000a203001007387 */ /* 0x000fe80000100a00 */
[----:B------:R0:W-:Y:S04]  /*8eec0*/  STL.64 [R1+0xa28], R50 ;  /* 0x000a283201007387 */ /* 0x0001e80000100a00 */
[----:B0-----:R-:W3:Y:S04]  /*8eed0*/  LDL.LU.64 R50, [R1+0x9250] ;  /* 0x0092500001327983 */ /* 0x001ee80000300a00 */
[----:B------:R-:W3:Y:S04]  /*8eee0*/  LDL.LU.64 R48, [R1+0x9248] ;  /* 0x0092480001307983 */ /* 0x000ee80000300a00 */
[----:B------:R-:W-:Y:S04]  /*8eef0*/  STL [R1+0x91cc], R27 ;  /* 0x0091cc1b01007387 */ /* 0x000fe80000100800 */
[----:B------:R-:W3:Y:S04]  /*8ef00*/  LDL.64 R56, [R1+0x8] ;  /* 0x0000080001387983 */ /* 0x000ee80000100a00 */
[----:B------:R-:W3:Y:S04]  /*8ef10*/  LDL.LU.64 R12, [R1+0xa40] ;  /* 0x000a4000010c7983 */ /* 0x000ee80000300a00 */
[----:B------:R-:W3:Y:S01]  /*8ef20*/  LDL.LU.64 R14, [R1+0xa48] ;  /* 0x000a4800010e7983 */ /* 0x000ee20000300a00 */
[----:B----4-:R-:W-:-:S02]  /*8ef30*/  IMAD R18, R58, 0x100, R18 ;  /* 0x000001003a127824 */ /* 0x010fc400078e0212 */
[----:B------:R-:W-:Y:S01]  /*8ef40*/  IMAD R0, R0, 0x100, R59 ;  /* 0x0000010000007824 */ /* 0x000fe200078e023b */
[----:B------:R-:W-:Y:S01]  /*8ef50*/  HMMA.16816.F32 R44, R28, R32, R44 ;  /* 0x000000201c2c723c */ /* 0x000fe2000000182c */
[----:B------:R-:W-:Y:S01]  /*8ef60*/  F2FP.F16.E4M3.UNPACK_B R28, R23 ;  /* 0x00000017ff1c723e */ /* 0x000fe200020006ff */
[----:B------:R-:W4:Y:S01]  /*8ef70*/  LDL R58, [R1] ;  /* 0x00000000013a7983 */ /* 0x000f220000100800 */
[----:B------:R-:W-:Y:S02]  /*8ef80*/  F2FP.F16.E4M3.UNPACK_B R29, R19 ;  /* 0x00000013ff1d723e */ /* 0x000fe400020006ff */
[----:B------:R-:W-:Y:S02]  /*8ef90*/  F2FP.F16.E4M3.UNPACK_B R30, R18 ;  /* 0x00000012ff1e723e */ /* 0x000fe400020006ff */
[----:B------:R-:W-:-:S12]  /*8efa0*/  F2FP.F16.E4M3.UNPACK_B R31, R0 ;  /* 0x00000000ff1f723e */ /* 0x000fd800020006ff */
[----:B------:R-:W-:Y:S04]  /*8efb0*/  STL.64 [R1+0xa10], R44 ;  /* 0x000a102c01007387 */ /* 0x000fe80000100a00 */
[----:B------:R-:W-:Y:S04]  /*8efc0*/  STL.64 [R1+0xa18], R46 ;  /* 0x000a182e01007387 */ /* 0x000fe80000100a00 */
[----:B------:R-:W4:Y:S01]  /*8efd0*/  LDL R59, [R1+0x4] ;  /* 0x00000400013b7983 */ /* 0x000f220000100800 */
[----:B------:R-:W-:Y:S02]  /*8efe0*/  IMAD.MOV.U32 R18, RZ, RZ, R52 ;  /* 0x000000ffff127224 */ /* 0x000fe400078e0034 */
[----:B------:R-:W-:-:S02]  /*8eff0*/  IMAD.MOV.U32 R19, RZ, RZ, R53 ;  /* 0x000000ffff137224 */ /* 0x000fc400078e0035 */
[----:B------:R-:W-:Y:S02]  /*8f000*/  IMAD.MOV.U32 R23, RZ, RZ, R54 ;  /* 0x000000ffff177224 */ /* 0x000fe400078e0036 */
[----:B------:R-:W-:Y:S01]  /*8f010*/  IMAD.MOV.U32 R25, RZ, RZ, R55 ;  /* 0x000000ffff197224 */ /* 0x000fe200078e0037 */
[----:B--2---:R-:W-:-:S15]  /*8f020*/  HMMA.16816.F32 R8, R28, R52, R8 ;  /* 0x000000341c08723c */ /* 0x004fde0000001808 */
[----:B------:R-:W-:-:S04]  /*8f030*/  NOP ;  /* 0x0000000000007918 */ /* 0x000fc80000000000 */
[----:B------:R0:W-:Y:S04]  /*8f040*/  STL.64 [R1+0xa30], R8 ;  /* 0x000a300801007387 */ /* 0x0001e80000100a00 */
[----:B------:R1:W-:Y:S04]  /*8f050*/  STL.64 [R1+0xa38], R10 ;  /* 0x000a380a01007387 */ /* 0x0003e80000100a00 */
[----:B0-----:R-:W2:Y:S04]  /*8f060*/  LDL.LU.64 R8, [R1+0xa50] ;  /* 0x000a500001087983 */ /* 0x001ea80000300a00 */
[----:B-1----:R-:W2:Y:S01]  /*8f070*/  LDL.LU.64 R10, [R1+0xa58] ;  /* 0x000a5800010a7983 */ /* 0x002ea20000300a00 */
[----:B---3--:R-:W-:Y:S03]  /*8f080*/  HMMA.16816.F32 R12, R28, R54, R12 ;  /* 0x000000361c0c723c */ /* 0x008fe6000000180c */
[----:B------:R-:W-:Y:S04]  /*8f090*/  STL.64 [R1+0x91e0], R18 ;  /* 0x0091e01201007387 */ /* 0x000fe80000100a00 */
[----:B------:R0:W-:-:S12]  /*8f0a0*/  STL.64 [R1+0x91d8], R16 ;  /* 0x0091d81001007387 */ /* 0x0001d80000100a00 */
[----:B------:R1:W-:Y:S04]  /*8f0b0*/  STL.64 [R1+0xa40], R12 ;  /* 0x000a400c01007387 */ /* 0x0003e80000100a00 */
[----:B------:R3:W-:Y:S04]  /*8f0c0*/  STL.64 [R1+0xa48], R14 ;  /* 0x000a480e01007387 */ /* 0x0007e80000100a00 */
[----:B------:R-:W4:Y:S04]  /*8f0d0*/  LDL.LU.64 R52, [R1+0xa60] ;  /* 0x000a600001347983 */ /* 0x000f280000300a00 */
[----:B------:R-:W4:Y:S04]  /*8f0e0*/  LDL.LU.64 R54, [R1+0xa68] ;  /* 0x000a680001367983 */ /* 0x000f280000300a00 */
[----:B------:R-:W4:Y:S04]  /*8f0f0*/  LDL.LU.64 R44, [R1+0xa90] ;  /* 0x000a9000012c7983 */ /* 0x000f280000300a00 */
[----:B------:R-:W4:Y:S04]  /*8f100*/  LDL.LU.64 R46, [R1+0xa98] ;  /* 0x000a9800012e7983 */ /* 0x000f280000300a00 */
[----:B0-----:R-:W4:Y:S04]  /*8f110*/  LDL.LU.64 R16, [R1+0xaa0] ;  /* 0x000aa00001107983 */ /* 0x001f280000300a00 */
[----:B------:R-:W4:Y:S04]  /*8f120*/  LDL.LU.64 R18, [R1+0xaa8] ;  /* 0x000aa80001127983 */ /* 0x000f280000300a00 */
[----:B-1----:R-:W4:Y:S04]  /*8f130*/  LDL.LU.64 R12, [R1+0xab0] ;  /* 0x000ab000010c7983 */ /* 0x002f280000300a00 */
[----:B---3--:R-:W3:Y:S01]  /*8f140*/  LDL.LU.64 R14, [R1+0xab8] ;  /* 0x000ab800010e7983 */ /* 0x008ee20000300a00 */
[----:B------:R-:W-:-:S03]  /*8f150*/  IMAD.MOV.U32 R27, RZ, RZ, R56 ;  /* 0x000000ffff1b7224 */ /* 0x000fc600078e0038 */
[----:B------:R-:W-:Y:S01]  /*8f160*/  STL.64 [R1+0x91c0], R22 ;  /* 0x0091c01601007387 */ /* 0x000fe20000100a00 */
[----:B------:R-:W-:-:S03]  /*8f170*/  IMAD.MOV.U32 R24, RZ, RZ, R57 ;  /* 0x000000ffff187224 */ /* 0x000fc600078e0039 */
[----:B------:R0:W-:Y:S04]  /*8f180*/  STL.64 [R1+0x91b8], R20 ;  /* 0x0091b81401007387 */ /* 0x0001e80000100a00 */
[----:B0-----:R-:W3:Y:S04]  /*8f190*/  LDL.LU.64 R20, [R1+0xa80] ;  /* 0x000a800001147983 */ /* 0x001ee80000300a00 */
[----:B------:R-:W3:Y:S01]  /*8f1a0*/  LDL.LU.64 R22, [R1+0xa88] ;  /* 0x000a880001167983 */ /* 0x000ee20000300a00 */
[----:B--2---:R-:W-:-:S15]  /*8f1b0*/  HMMA.16816.F32 R8, R28, R56, R8 ;  /* 0x000000381c08723c */ /* 0x004fde0000001808 */
[----:B------:R-:W-:-:S04]  /*8f1c0*/  NOP ;  /* 0x0000000000007918 */ /* 0x000fc80000000000 */
[----:B------:R0:W-:Y:S04]  /*8f1d0*/  STL.64 [R1+0xa50], R8 ;  /* 0x000a500801007387 */ /* 0x0001e80000100a00 */
[----:B------:R1:W-:Y:S04]  /*8f1e0*/  STL.64 [R1+0xa58], R10 ;  /* 0x000a580a01007387 */ /* 0x0003e80000100a00 */
[----:B0-----:R-:W2:Y:S04]  /*8f1f0*/  LDL.LU.64 R8, [R1+0xac0] ;  /* 0x000ac00001087983 */ /* 0x001ea80000300a00 */
[----:B-1----:R-:W2:Y:S04]  /*8f200*/  LDL.LU.64 R10, [R1+0xac8] ;  /* 0x000ac800010a7983 */ /* 0x002ea80000300a00 */
[----:B------:R-:W-:Y:S04]  /*8f210*/  STL.64 [R1+0x9210], R26 ;  /* 0x0092101a01007387 */ /* 0x000fe80000100a00 */
[----:B------:R0:W-:Y:S01]  /*8f220*/  STL.64 [R1+0x9208], R24 ;  /* 0x0092081801007387 */ /* 0x0001e20000100a00 */
[C---:B----4-:R-:W-:Y:S03]  /*8f230*/  HMMA.16816.F32 R56, R28.reuse, R58, R52 ;  /* 0x0000003a1c38723c */ /* 0x050fe60000001834 */
[----:B0-----:R-:W4:Y:S04]  /*8f240*/  LDL.LU.64 R24, [R1+0xa70] ;  /* 0x000a700001187983 */ /* 0x001f280000300a00 */
[----:B------:R-:W4:Y:S04]  /*8f250*/  LDL.LU.64 R26, [R1+0xa78] ;  /* 0x000a7800011a7983 */ /* 0x000f280000300a00 */
[----:B------:R-:W2:Y:S04]  /*8f260*/  LDL.LU.64 R54, [R1+0x9240] ;  /* 0x0092400001367983 */ /* 0x000ea80000300a00 */
[----:B------:R-:W2:Y:S04]  /*8f270*/  LDL.LU.64 R52, [R1+0x9238] ;  /* 0x0092380001347983 */ /* 0x000ea80000300a00 */
[----:B------:R-:W-:Y:S04]  /*8f280*/  STL.64 [R1+0xa60], R56 ;  /* 0x000a603801007387 */ /* 0x000fe80000100a00 */
[----:B------:R0:W-:Y:S04]  /*8f290*/  STL.64 [R1+0xa68], R58 ;  /* 0x000a683a01007387 */ /* 0x0001e80000100a00 */
[----:B0-----:R-:W3:Y:S04]  /*8f2a0*/  LDL.LU.64 R58, [R1+0x9230] ;  /* 0x00923000013a7983 */ /* 0x001ee80000300a00 */
[----:B------:R-:W3:Y:S04]  /*8f2b0*/  LDL.LU.64 R56, [R1+0x9228] ;  /* 0x0092280001387983 */ /* 0x000ee80000300a00 */
[----:B------:R-:W-:Y:S01]  /*8f2c0*/  STL.64 [R1+0x9198], R60 ;  /* 0x0091983c01007387 */ /* 0x000fe20000100a00 */
[C---:B----4-:R-:W-:Y:S08]  /*8f2d0*/  HMMA.16816.F32 R24, R28.reuse, R60, R24 ;  /* 0x0000003c1c18723c */ /* 0x050ff00000001818 */
[C---:B--2---:R-:W-:Y:S11]  /*8f2e0*/  HMMA.16816.F32 R16, R28.reuse, R54, R16 ;  /* 0x000000361c10723c */ /* 0x044ff60000001810 */
[----:B------:R-:W-:Y:S04]  /*8f2f0*/  STL.64 [R1+0xa70], R24 ;  /* 0x000a701801007387 */ /* 0x000fe80000100a00 */
[----:B------:R3:W-:Y:S02]  /*8f300*/  STL.64 [R1+0xa78], R26 ;  /* 0x000a781a01007387 */ /* 0x0007e40000100a00 */
[C---:B---3--:R-:W-:Y:S08]  /*8f310*/  HMMA.16816.F32 R24, R28.reuse, R58, R20 ;  /* 0x0000003a1c18723c */ /* 0x048ff00000001814 */
[C---:B------:R-:W-:Y:S01]  /*8f320*/  HMMA.16816.F32 R20, R28.reuse, R56, R44 ;  /* 0x000000381c14723c */ /* 0x040fe2000000182c */
[----:B------:R-:W-:Y:S10]  /*8f330*/  STL.64 [R1+0x91a8], R58 ;  /* 0x0091a83a01007387 */ /* 0x000ff40000100a00 */
[----:B------:R-:W-:Y:S04]  /*8f340*/  STL.64 [R1+0xa80], R24 ;  /* 0x000a801801007387 */ /* 0x000fe80000100a00 */
[----:B------:R-:W-:Y:S04]  /*8f350*/  STL.64 [R1+0xa88], R26 ;  /* 0x000a881a01007387 */ /* 0x000fe80000100a00 */
[----:B------:R0:W-:Y:S04]  /*8f360*/  STL.64 [R1+0x91a0], R56 ;  /* 0x0091a03801007387 */ /* 0x0001e80000100a00 */
[----:B------:R-:W-:Y:S04]  /*8f370*/  STL.64 [R1+0xa90], R20 ;  /* 0x000a901401007387 */ /* 0x000fe80000100a00 */
[----:B------:R-:W-:Y:S04]  /*8f380*/  STL.64 [R1+0xa98], R22 ;  /* 0x000a981601007387 */ /* 0x000fe80000100a00 */
[----:B------:R-:W2:Y:S04]  /*8f390*/  LDL.LU.64 R44, [R1+0xad0] ;  /* 0x000ad000012c7983 */ /* 0x000ea80000300a00 */
[----:B------:R-:W-:Y:S04]  /*8f3a0*/  STL.64 [R1+0xaa0], R16 ;  /* 0x000aa01001007387 */ /* 0x000fe80000100a00 */
[----:B------:R-:W-:Y:S04]  /*8f3b0*/  STL.64 [R1+0xaa8], R18 ;  /* 0x000aa81201007387 */ /* 0x000fe80000100a00 */
[----:B------:R-:W2:Y:S01]  /*8f3c0*/  LDL.LU.64 R46, [R1+0xad8] ;  /* 0x000ad800012e7983 */ /* 0x000ea20000300a00 */
[C---:B------:R-:W-:Y:S08]  /*8f3d0*/  HMMA.16816.F32 R12, R28.reuse, R52, R12 ;  /* 0x000000341c0c723c */ /* 0x040ff0000000180c */
[C---:B------:R-:W-:Y:S11]  /*8f3e0*/  HMMA.16816.F32 R8, R28.reuse, R50, R8 ;  /* 0x000000321c08723c */ /* 0x040ff60000001808 */
[----:B------:R-:W-:Y:S04]  /*8f3f0*/  STL.64 [R1+0xab0], R12 ;  /* 0x000ab00c01007387 */ /* 0x000fe80000100a00 */
[----:B------:R-:W-:Y:S04]  /*8f400*/  STL.64 [R1+0xab8], R14 ;  /* 0x000ab80e01007387 */ /* 0x000fe80000100a00 */
[----:B------:R-:W-:Y:S04]  /*8f410*/  STL.64 [R1+0x9180], R54 ;  /* 0x0091803601007387 */ /* 0x000fe80000100a00 */
[----:B------:R1:W-:Y:S04]  /*8f420*/  STL.64 [R1+0x9178], R52 ;  /* 0x0091783401007387 */ /* 0x0003e80000100a00 */
[----:B0-----:R-:W3:Y:S04]  /*8f430*/  LDL.LU.64 R56, [R1+0xaf0] ;  /* 0x000af00001387983 */ /* 0x001ee80000300a00 */
[----:B------:R-:W3:Y:S04]  /*8f440*/  LDL.LU.64 R58, [R1+0xaf8] ;  /* 0x000af800013a7983 */ /* 0x000ee80000300a00 */
[----:B------:R0:W-:Y:S04]  /*8f450*/  STL.64 [R1+0xac0], R8 ;  /* 0x000ac00801007387 */ /* 0x0001e80000100a00 */
[----:B------:R4:W-:Y:S04]  /*8f460*/  STL.64 [R1+0xac8], R10 ;  /* 0x000ac80a01007387 */ /* 0x0009e80000100a00 */
[----:B-1----:R-:W3:Y:S04]  /*8f470*/  LDL.LU.64 R52, [R1+0xb00] ;  /* 0x000b000001347983 */ /* 0x002ee80000300a00 */
        /* <DEDUP_REMOVED lines=9> */
[----:B0-----:R-:W3:Y:S04]  /*8f510*/  LDL.LU.64 R8, [R1+0xb50] ;  /* 0x000b500001087983 */ /* 0x001ee80000300a00 */
[----:B----4-:R-:W4:Y:S01]  /*8f520*/  LDL.LU.64 R10, [R1+0xb58] ;  /* 0x000b5800010a7983 */ /* 0x010f220000300a00 */
[----:B--2---:R-:W-:-:S15]  /*8f530*/  HMMA.16816.F32 R44, R28, R48, R44 ;  /* 0x000000301c2c723c */ /* 0x004fde000000182c */
[----:B------:R-:W-:-:S04]  /*8f540*/  NOP ;  /* 0x0000000000007918 */ /* 0x000fc80000000000 */
[----:B------:R-:W-:Y:S04]  /*8f550*/  STL.64 [R1+0xad0], R44 ;  /* 0x000ad02c01007387 */ /* 0x000fe80000100a00 */
[----:B------:R0:W-:Y:S04]  /*8f560*/  STL.64 [R1+0xad8], R46 ;  /* 0x000ad82e01007387 */ /* 0x0001e80000100a00 */
[----:B0-----:R-:W2:Y:S04]  /*8f570*/  LDL.LU.64 R46, [R1+0x9220] ;  /* 0x00922000012e7983 */ /* 0x001ea80000300a00 */
[----:B------:R-:W2:Y:S04]  /*8f580*/  LDL.LU.64 R44, [R1+0x9218] ;  /* 0x00921800012c7983 */ /* 0x000ea80000300a00 */
[----:B------:R-:W-:Y:S04]  /*8f590*/  STL.64 [R1+0x9160], R50 ;  /* 0x0091603201007387 */ /* 0x000fe80000100a00 */
[----:B------:R0:W-:Y:S04]  /*8f5a0*/  STL.64 [R1+0x9158], R48 ;  /* 0x0091583001007387 */ /* 0x0001e80000100a00 */
[----:B0-----:R-:W2:Y:S04]  /*8f5b0*/  LDL.LU.64 R48, [R1+0xae0] ;  /* 0x000ae00001307983 */ /* 0x001ea80000300a00 */
[----:B------:R-:W2:Y:S01]  /*8f5c0*/  LDL.LU.64 R50, [R1+0xae8] ;  /* 0x000ae80001327983 */ /* 0x000ea20000300a00 */
[C---:B---3--:R-:W-:Y:S08]  /*8f5d0*/  HMMA.16816.F32 R24, R28.reuse, R40, R24 ;  /* 0x000000281c18723c */ /* 0x048ff00000001818 */
[C---:B------:R-:W-:Y:S08]  /*8f5e0*/  HMMA.16816.F32 R20, R28.reuse, R38, R20 ;  /* 0x000000261c14723c */ /* 0x040ff00000001814 */
[C---:B------:R-:W-:Y:S08]  /*8f5f0*/  HMMA.16816.F32 R16, R28.reuse, R36, R16 ;  /* 0x000000241c10723c */ /* 0x040ff00000001810 */
[C---:B------:R-:W-:Y:S08]  /*8f600*/  HMMA.16816.F32 R12, R28.reuse, R34, R12 ;  /* 0x000000221c0c723c */ /* 0x040ff0000000180c */
[C---:B----4-:R-:W-:Y:S08]  /*8f610*/  HMMA.16816.F32 R8, R28.reuse, R2, R8 ;  /* 0x000000021c08723c */ /* 0x050ff00000001808 */
[----:B--2---:R-:W-:-:S15]  /*8f620*/  HMMA.16816.F32 R48, R28, R46, R48 ;  /* 0x0000002e1c30723c */ /* 0x004fde0000001830 */
[----:B------:R-:W-:-:S04]  /*8f630*/  NOP ;  /* 0x0000000000007918 */ /* 0x000fc80000000000 */
[----:B------:R-:W-:Y:S04]  /*8f640*/  STL.64 [R1+0xae0], R48 ;  /* 0x000ae03001007387 */ /* 0x000fe80000100a00 */
[----:B------:R0:W-:Y:S04]  /*8f650*/  STL.64 [R1+0xae8], R50 ;  /* 0x000ae83201007387 */ /* 0x0001e80000100a00 */
[----:B------:R-:W-:Y:S04]  /*8f660*/  STL.64 [R1+0x9170], R46 ;  /* 0x0091702e01007387 */ /* 0x000fe80000100a00 */
[----:B------:R1:W-:Y:S01]  /*8f670*/  STL.64 [R1+0x9168], R44 ;  /* 0x0091682c01007387 */ /* 0x0003e20000100a00 */
[C---:B0-----:R-:W-:Y:S08]  /*8f680*/  HMMA.16816.F32 R48, R28.reuse, R44, R56 ;  /* 0x0000002c1c30723c */ /* 0x041ff00000001838 */
[C---:B-1----:R-:W-:Y:S11]  /*8f690*/  HMMA.16816.F32 R44, R28.reuse, R42, R52 ;  /* 0x0000002a1c2c723c */ /* 0x042ff60000001834 */
[----:B------:R-:W-:Y:S04]  /*8f6a0*/  STL.64 [R1+0xaf0], R48 ;  /* 0x000af03001007387 */ /* 0x000fe80000100a00 */
[----:B------:R-:W-:Y:S04]  /*8f6b0*/  STL.64 [R1+0xaf8], R50 ;  /* 0x000af83201007387 */ /* 0x000fe80000100a00 */
[----:B------:R-:W-:Y:S04]  /*8f6c0*/  STL.64 [R1+0x9190], R42 ;  /* 0x0091902a01007387 */ /* 0x000fe80000100a00 */
[----:B------:R-:W-:Y:S04]  /*8f6d0*/  STL.64 [R1+0xb00], R44 ;  /* 0x000b002c01007387 */ /* 0x000fe80000100a00 */
[----:B------:R-:W-:Y:S04]  /*8f6e0*/  STL.64 [R1+0xb08], R46 ;  /* 0x000b082e01007387 */ /* 0x000fe80000100a00 */
[----:B------:R-:W-:Y:S04]  /*8f6f0*/  STL.64 [R1+0x9188], R40 ;  /* 0x0091882801007387 */ /* 0x000fe80000100a00 */
[----:B------:R0:W-:Y:S04]  /*8f700*/  STL.64 [R1+0xb10], R24 ;  /* 0x000b101801007387 */ /* 0x0001e80000100a00 */
[----:B------:R1:W-:Y:S04]  /*8f710*/  STL.64 [R1+0xb18], R26 ;  /* 0x000b181a01007387 */ /* 0x0003e80000100a00 */
[----:B------:R-:W-:Y:S04]  /*8f720*/  STL.64 [R1+0x9150], R38 ;  /* 0x0091502601007387 */ /* 0x000fe80000100a00 */
[----:B------:R-:W-:Y:S04]  /*8f730*/  STL.64 [R1+0xb20], R20 ;  /* 0x000b201401007387 */ /* 0x000fe80000100a00 */
[----:B------:R-:W-:Y:S04]  /*8f740*/  STL.64 [R1+0xb28], R22 ;  /* 0x000b281601007387 */ /* 0x000fe80000100a00 */
[----:B------:R-:W-:Y:S04]  /*8f750*/  STL.64 [R1+0x9148], R36 ;  /* 0x0091482401007387 */ /* 0x000fe80000100a00 */
[----:B------:R-:W-:Y:S04]  /*8f760*/  STL.64 [R1+0xb30], R16 ;  /* 0x000b301001007387 */ /* 0x000fe80000100a00 */
[----:B------:R-:W-:Y:S04]  /*8f770*/  STL.64 [R1+0xb38], R18 ;  /* 0x000b381201007387 */ /* 0x000fe80000100a00 */
[----:B0-----:R-:W2:Y:S04]  /*8f780*/  LDL.LU.64 R24, [R1+0xb60] ;  /* 0x000b600001187983 */ /* 0x001ea80000300a00 */
[----:B------:R-:W-:Y:S04]  /*8f790*/  STL.64 [R1+0xb40], R12 ;  /* 0x000b400c01007387 */ /* 0x000fe80000100a00 */
[----:B------:R-:W-:Y:S04]  /*8f7a0*/  STL.64 [R1+0xb48], R14 ;  /* 0x000b480e01007387 */ /* 0x000fe80000100a00 */
[----:B-1----:R-:W2:Y:S04]  /*8f7b0*/  LDL.LU.64 R26, [R1+0xb68] ;  /* 0x000b6800011a7983 */ /* 0x002ea80000300a00 */
[----:B------:R0:W-:Y:S04]  /*8f7c0*/  STL.64 [R1+0xb50], R8 ;  /* 0x000b500801007387 */ /* 0x0001e80000100a00 */
[----:B------:R1:W-:Y:S04]  /*8f7d0*/  STL.64 [R1+0xb58], R10 ;  /* 0x000b580a01007387 */ /* 0x0003e80000100a00 */
[----:B0-----:R-:W3:Y:S04]  /*8f7e0*/  LDL.LU.64 R8, [R1+0xb70] ;  /* 0x000b700001087983 */ /* 0x001ee80000300a00 */
[----:B-1----:R-:W3:Y:S04]  /*8f7f0*/  LDL.LU.64 R10, [R1+0xb78] ;  /* 0x000b7800010a7983 */ /* 0x002ee80000300a00 */
        /* <DEDUP_REMOVED lines=19> */
[----:B------:R-:W4:Y:S01]  /*8f930*/  LDL.LU R0, [R1+0x2034] ;  /* 0x0020340001007983 */ /* 0x000f220000300800 */
        /* <DEDUP_REMOVED lines=8> */
[----:B0-----:R-:W2:Y:S04]  /*8f9c0*/  LDL.LU.64 R10, [R1+0x9200] ;  /* 0x00920000010a7983 */ /* 0x001ea80000300a00 */
[----:B------:R-:W4:Y:S02]  /*8f9d0*/  LDL.LU.64 R8, [R1+0x91f8] ;  /* 0x0091f80001087983 */ /* 0x000f240000300a00 */
[----:B----4-:R-:W-:-:S15]  /*8f9e0*/  HMMA.16816.F32 R12, R28, R8, R12 ;  /* 0x000000081c0c723c */ /* 0x010fde000000180c */
[----:B------:R-:W-:-:S04]  /*8f9f0*/  NOP ;  /* 0x0000000000007918 */ /* 0x000fc80000000000 */
[----:B------:R-:W-:Y:S04]  /*8fa00*/  STL.64 [R1+0xb80], R12 ;  /* 0x000b800c01007387 */ /* 0x000fe80000100a00 */
[----:B------:R0:W-:Y:S04]  /*8fa10*/  STL.64 [R1+0xb88], R14 ;  /* 0x000b880e01007387 */ /* 0x0001e80000100a00 */
[----:B0-----:R-:W4:Y:S04]  /*8fa20*/  LDL.LU.64 R14, [R1+0x91f0] ;  /* 0x0091f000010e7983 */ /* 0x001f280000300a00 */
[----:B------:R-:W3:Y:S01]  /*8fa30*/  LDL.LU.64 R12, [R1+0x91e8] ;  /* 0x0091e800010c7983 */ /* 0x000ee20000300a00 */
        /* <DEDUP_REMOVED lines=8> */
[----:B------:R-:W-:Y:S04]  /*8fac0*/  STL.64 [R1+0xba0], R16 ;  /* 0x000ba01001007387 */ /* 0x000fe80000100a00 */
[----:B------:R0:W-:Y:S04]  /*8fad0*/  STL.64 [R1+0xba8], R18 ;  /* 0x000ba81201007387 */ /* 0x0001e80000100a00 */
[----:B0-----:R-:W3:Y:S04]  /*8fae0*/  LDL.LU.64 R18, [R1+0x91e0] ;  /* 0x0091e00001127983 */ /* 0x001ee80000300a00 */
[----:B------:R-:W2:Y:S01]  /*8faf0*/  LDL.LU.64 R16, [R1+0x91d8] ;  /* 0x0091d80001107983 */ /* 0x000ea20000300a00 */
[----:B----4-:R-:W-:Y:S01]  /*8fb00*/  HMMA.16816.F32 R48, R28, R14, R48 ;  /* 0x0000000e1c30723c */ /* 0x010fe20000001830 */
[----:B---3--:R-:W-:-:S02]  /*8fb10*/  IMAD.MOV.U32 R58, RZ, RZ, R18 ;  /* 0x000000ffff3a7224 */ /* 0x008fc400078e0012 */
[----:B------:R-:W3:Y:S01]  /*8fb20*/  LDL.LU R18, [R1+0x91d4] ;  /* 0x0091d40001127983 */ /* 0x000ee20000300800 */
[----:B------:R-:W-:-:S03]  /*8fb30*/  IMAD.MOV.U32 R59, RZ, RZ, R19 ;  /* 0x000000ffff3b7224 */ /* 0x000fc600078e0013 */
[----:B------:R-:W3:-:S12]  /*8fb40*/  LDL.LU R19, [R1+0x91d0] ;  /* 0x0091d00001137983 */ /* 0x000ed80000300800 */
[----:B------:R-:W-:Y:S04]  /*8fb50*/  STL.64 [R1+0xbb0], R48 ;  /* 0x000bb03001007387 */ /* 0x000fe80000100a00 */
[----:B------:R2:W-:Y:S02]  /*8fb60*/  STL.64 [R1+0xbb8], R50 ;  /* 0x000bb83201007387 */ /* 0x0005e40000100a00 */
[----:B--2---:R-:W-:Y:S02]  /*8fb70*/  HMMA.16816.F32 R48, R28, R16, R36 ;  /* 0x000000101c30723c */ /* 0x004fe40000001824 */
[----:B------:R-:W2:Y:S04]  /*8fb80*/  LDL.LU.64 R36, [R1+0xc30] ;  /* 0x000c300001247983 */ /* 0x000ea80000300a00 */
[----:B------:R-:W2:-:S13]  /*8fb90*/  LDL.LU.64 R38, [R1+0xc38] ;  /* 0x000c380001267983 */ /* 0x000e9a0000300a00 */
[----:B------:R-:W-:Y:S04]  /*8fba0*/  STL.64 [R1+0xbc0], R48 ;  /* 0x000bc03001007387 */ /* 0x000fe80000100a00 */
[----:B------:R0:W-:Y:S02]  /*8fbb0*/  STL.64 [R1+0xbc8], R50 ;  /* 0x000bc83201007387 */ /* 0x0001e40000100a00 */
[----:B0-----:R-:W-:Y:S02]  /*8fbc0*/  IMAD.MOV.U32 R50, RZ, RZ, R27 ;  /* 0x000000ffff327224 */ /* 0x001fe400078e001b */
[----:B------:R-:W2:Y:S01]  /*8fbd0*/  LDL.LU R27, [R1+0x91cc] ;  /* 0x0091cc00011b7983 */ /* 0x000ea20000300800 */
[----:B------:R-:W-:-:S03]  /*8fbe0*/  IMAD.MOV.U32 R51, RZ, RZ, R24 ;  /* 0x000000ffff337224 */ /* 0x000fc600078e0018 */
[----:B------:R-:W4:Y:S01]  /*8fbf0*/  LDL.LU R24, [R1+0x91c8] ;  /* 0x0091c80001187983 */ /* 0x000f220000300800 */
[----:B---3--:R-:W-:-:S15]  /*8fc00*/  HMMA.16816.F32 R20, R28, R18, R20 ;  /* 0x000000121c14723c */ /* 0x008fde0000001814 */
[----:B------:R-:W-:-:S04]  /*8fc10*/  NOP ;  /* 0x0000000000007918 */ /* 0x000fc80000000000 */
[----:B------:R-:W-:Y:S04]  /*8fc20*/  STL.64 [R1+0xbd0], R20 ;  /* 0x000bd01401007387 */ /* 0x000fe80000100a00 */
[----:B------:R0:W-:Y:S04]  /*8fc30*/  STL.64 [R1+0xbd8], R22 ;  /* 0x000bd81601007387 */ /* 0x0001e80000100a00 */
[----:B0-----:R-:W3:Y:S01]  /*8fc40*/  LDL.LU.64 R22, [R1+0x91c0] ;  /* 0x0091c00001167983 */ /* 0x001ee20000300a00 */
[----:B------:R-:W-:-:S03]  /*8fc50*/  IMAD.MOV.U32 R49, RZ, RZ, R25 ;  /* 0x000000ffff317224 */ /* 0x000fc600078e0019 */
[----:B------:R-:W2:Y:S01]  /*8fc60*/  LDL.LU.64 R20, [R1+0x91b8] ;  /* 0x0091b80001147983 */ /* 0x000ea20000300a00 */
[----:B---3--:R-:W-:-:S03]  /*8fc70*/  IMAD.MOV.U32 R48, RZ, RZ, R23 ;  /* 0x000000ffff307224 */ /* 0x008fc600078e0017 */
[----:B------:R-:W3:Y:S04]  /*8fc80*/  LDL.LU R23, [R1+0x91b4] ;  /* 0x0091b40001177983 */ /* 0x000ee80000300800 */
[----:B------:R-:W4:Y:S04]  /*8fc90*/  LDL.LU R25, [R1+0x91b0] ;  /* 0x0091b00001197983 */ /* 0x000f280000300800 */
[----:B------:R-:W-:Y:S04]  /*8fca0*/  STL.64 [R1+0x9130], R18 ;  /* 0x0091301201007387 */ /* 0x000fe80000100a00 */
        /* <DEDUP_REMOVED lines=15> */
[----:B------:R-:W3:Y:S04]  /*8fda0*/  LDL.64 R60, [R1] ;  /* 0x00000000013c7983 */ /* 0x000ee80000100a00 */
[----:B------:R-:W-:Y:S04]  /*8fdb0*/  STL.64 [R1+0x9140], R22 ;  /* 0x0091401601007387 */ /* 0x000fe80000100a00 */
[----:B------:R0:W-:Y:S04]  /*8fdc0*/  STL.64 [R1+0x9138], R20 ;  /* 0x0091381401007387 */ /* 0x0001e80000100a00 */
[----:B0-----:R-:W4:Y:S04]  /*8fdd0*/  LDL.LU.64 R20, [R1+0xc10] ;  /* 0x000c100001147983 */ /* 0x001f280000300a00 */
[----:B------:R-:W4:Y:S01]  /*8fde0*/  LDL.LU.64 R22, [R1+0xc18] ;  /* 0x000c180001167983 */ /* 0x000f220000300a00 */
[----:B--2---:R-:W-:Y:S01]  /*8fdf0*/  HMMA.16816.F32 R44, R28, R32, R44 ;  /* 0x000000201c2c723c */ /* 0x004fe2000000182c */
[----:B------:R-:W-:-:S02]  /*8fe00*/  IMAD R42, R52, 0x100, R43 ;  /* 0x00000100342a7824 */ /* 0x000fc400078e022b */
[----:B------:R-:W-:Y:S02]  /*8fe10*/  IMAD R41, R54, 0x100, R53 ;  /* 0x0000010036297824 */ /* 0x000fe400078e0235 */
[----:B------:R-:W-:Y:S02]  /*8fe20*/  IMAD R40, R56, 0x100, R55 ;  /* 0x0000010038287824 */ /* 0x000fe400078e0237 */
[----:B------:R-:W-:Y:S01]  /*8fe30*/  IMAD R0, R0, 0x100, R57 ;  /* 0x0000010000007824 */ /* 0x000fe200078e0239 */
[----:B----4-:R-:W-:-:S15]  /*8fe40*/  HMMA.16816.F32 R20, R28, R24, R20 ;  /* 0x000000181c14723c */ /* 0x010fde0000001814 */
[----:B------:R-:W-:-:S04]  /*8fe50*/  NOP ;  /* 0x0000000000007918 */ /* 0x000fc80000000000 */
[----:B------:R-:W-:Y:S04]  /*8fe60*/  STL.64 [R1+0xc10], R20 ;  /* 0x000c101401007387 */ /* 0x000fe80000100a00 */
[----:B------:R0:W-:Y:S02]  /*8fe70*/  STL.64 [R1+0xc18], R22 ;  /* 0x000c181601007387 */ /* 0x0001e40000100a00 */
[----:B0-----:R-:W-:Y:S01]  /*8fe80*/  HMMA.16816.F32 R20, R28, R26, R36 ;  /* 0x0000001a1c14723c */ /* 0x001fe20000001824 */
[----:B------:R-:W-:Y:S02]  /*8fe90*/  F2FP.F16.E4M3.UNPACK_B R28, R42 ;  /* 0x0000002aff1c723e */ /* 0x000fe400020006ff */
[----:B------:R-:W-:Y:S02]  /*8fea0*/  F2FP.F16.E4M3.UNPACK_B R29, R41 ;  /* 0x00000029ff1d723e */ /* 0x000fe400020006ff */
[----:B------:R-:W-:-:S02]  /*8feb0*/  F2FP.F16.E4M3.UNPACK_B R30, R40 ;  /* 0x00000028ff1e723e */ /* 0x000fc400020006ff */
[----:B------:R-:W-:-:S12]  /*8fec0*/  F2FP.F16.E4M3.UNPACK_B R31, R0 ;  /* 0x00000000ff1f723e */ /* 0x000fd800020006ff */
[----:B------:R0:W-:Y:S04]  /*8fed0*/  STL.64 [R1+0xc30], R20 ;  /* 0x000c301401007387 */ /* 0x0001e80000100a00 */
[----:B------:R1:W-:Y:S04]  /*8fee0*/  STL.64 [R1+0xc38], R22 ;  /* 0x000c381601007387 */ /* 0x0003e80000100a00 */
[----:B------:R-:W2:Y:S04]  /*8fef0*/  LDL.LU.64 R36, [R1+0xc50] ;  /* 0x000c500001247983 */ /* 0x000ea80000300a00 */
[----:B------:R-:W2:Y:S04]  /*8ff00*/  LDL.LU.64 R38, [R1+0xc58] ;  /* 0x000c580001267983 */ /* 0x000ea80000300a00 */
[----:B0-----:R-:W4:Y:S04]  /*8ff10*/  LDL.LU.64 R20, [R1+0xc60] ;  /* 0x000c600001147983 */ /* 0x001f280000300a00 */
[----:B-1----:R-:W4:Y:S01]  /*8ff20*/  LDL.LU.64 R22, [R1+0xc68] ;  /* 0x000c680001167983 */ /* 0x002f220000300a00 */
[C---:B---3--:R-:W-:Y:S03]  /*8ff30*/  HMMA.16816.F32 R16, R28.reuse, R58, R16 ;  /* 0x0000003a1c10723c */ /* 0x048fe60000001810 */
[----:B------:R-:W-:Y:S04]  /*8ff40*/  STL [R1+0x9120], R33 ;  /* 0x0091202101007387 */ /* 0x000fe80000100800 */
[----:B------:R-:W-:Y:S04]  /*8ff50*/  STL.64 [R1+0xc20], R44 ;  /* 0x000c202c01007387 */ /* 0x000fe80000100a00 */
[----:B------:R-:W-:Y:S04]  /*8ff60*/  STL.64 [R1+0xc28], R46 ;  /* 0x000c282e01007387 */ /* 0x000fe80000100a00 */
[----:B------:R-:W3:Y:S04]  /*8ff70*/  LDL.LU.64 R56, [R1+0xc70] ;  /* 0x000c700001387983 */ /* 0x000ee80000300a00 */
        /* <DEDUP_REMOVED lines=9> */
[----:B------:R-:W3:Y:S01]  /*90010*/  LDL.LU.64 R44, [R1+0xcb0] ;  /* 0x000cb000012c7983 */ /* 0x000ee20000300a00 */
[----:B------:R-:W-:Y:S01]  /*90020*/  IMAD.MOV.U32 R33, RZ, RZ, R60 ;  /* 0x000000ffff217224 */ /* 0x000fe200078e003c */
[C---:B--2---:R-:W-:Y:S08]  /*90030*/  HMMA.16816.F32 R36, R28.reuse, R48, R36 ;  /* 0x000000301c24723c */ /* 0x044ff00000001824 */
[C---:B----4-:R-:W-:Y:S11]  /*90040*/  HMMA.16816.F32 R20, R28.reuse, R50, R20 ;  /* 0x000000321c14723c */ /* 0x050ff60000001814 */
[----:B------:R0:W-:Y:S01]  /*90050*/  STL.64 [R1+0xc50], R36 ;  /* 0x000c502401007387 */ /* 0x0001e20000100a00 */
[C---:B---3--:R-:W-:Y:S03]  /*90060*/  HMMA.16816.F32 R56, R28.reuse, R60, R56 ;  /* 0x0000003c1c38723c */ /* 0x048fe60000001838 */
        /* <DEDUP_REMOVED lines=10> */
[----:B------:R-:W-:Y:S04]  /*90110*/  STL.64 [R1+0xc70], R56 ;  /* 0x000c703801007387 */ /* 0x000fe80000100a00 */
[----:B------:R0:W-:Y:S04]  /*90120*/  STL.64 [R1+0xc78], R58 ;  /* 0x000c783a01007387 */ /* 0x0001e80000100a00 */
[----:B0-----:R-:W4:Y:S04]  /*90130*/  LDL.LU.64 R58, [R1+0x91a8] ;  /* 0x0091a800013a7983 */ /* 0x001f280000300a00 */
[----:B------:R-:W2:Y:S04]  /*90140*/  LDL.LU.64 R56, [R1+0x91a0] ;  /* 0x0091a00001387983 */ /* 0x000ea80000300a00 */
[----:B------:R-:W2:Y:S01]  /*90150*/  LDL.LU.64 R60, [R1+0x9198] ;  /* 0x00919800013c7983 */ /* 0x000ea20000300a00 */
[C---:B----4-:R-:W-:Y:S08]  /*90160*/  HMMA.16816.F32 R40, R28.reuse, R58, R40 ;  /* 0x0000003a1c28723c */ /* 0x050ff00000001828 */
[C---:B--2---:R-:W-:Y:S08]  /*90170*/  HMMA.16816.F32 R16, R28.reuse, R60, R16 ;  /* 0x0000003c1c10723c */ /* 0x044ff00000001810 */
[C---:B------:R-:W-:Y:S11]  /*90180*/  HMMA.16816.F32 R52, R28.reuse, R56, R52 ;  /* 0x000000381c34723c */ /* 0x040ff60000001834 */
        /* <DEDUP_REMOVED lines=27> */
[----:B------:R3:W-:Y:S02]  /*90340*/  STL.64 [R1+0x9088], R52 ;  /* 0x0090883401007387 */ /* 0x0007e40000100a00 */
[C---:B---3--:R-:W-:Y:S08]  /*90350*/  HMMA.16816.F32 R52, R28.reuse, R50, R36 ;  /* 0x000000321c34723c */ /* 0x048ff00000001824 */
[C---:B--2---:R-:W-:Y:S01]  /*90360*/  HMMA.16816.F32 R36, R28.reuse, R48, R20 ;  /* 0x000000301c24723c */ /* 0x044fe20000001814 */
[----:B------:R-:W2:Y:S10]  /*90370*/  LDL.LU.64 R20, [R1+0xe90] ;  /* 0x000e900001147983 */ /* 0x000eb40000300a00 */
[----:B------:R-:W-:Y:S04]  /*90380*/  STL.64 [R1+0xd50], R52 ;  /* 0x000d503401007387 */ /* 0x000fe80000100a00 */
[----:B------:R-:W-:Y:S04]  /*90390*/  STL.64 [R1+0xd58], R54 ;  /* 0x000d583601007387 */ /* 0x000fe80000100a00 */
[----:B------:R-:W2:Y:S04]  /*903a0*/  LDL.LU.64 R22, [R1+0xe98] ;  /* 0x000e980001167983 */ /* 0x000ea80000300a00 */
[----:B------:R0:W-:Y:S04]  /*903b0*/  STL.64 [R1+0xdb0], R36 ;  /* 0x000db02401007387 */ /* 0x0001e80000100a00 */
[----:B------:R1:W-:Y:S04]  /*903c0*/  STL.64 [R1+0xdb8], R38 ;  /* 0x000db82601007387 */ /* 0x0003e80000100a00 */
[----:B------:R-:W-:Y:S04]  /*903d0*/  STL.64 [R1+0x9070], R50 ;  /* 0x0090703201007387 */ /* 0x000fe80000100a00 */
[----:B------:R4:W-:Y:S04]  /*903e0*/  STL.64 [R1+0x9068], R48 ;  /* 0x0090683001007387 */ /* 0x0009e80000100a00 */
[----:B0-----:R-:W3:Y:S04]  /*903f0*/  LDL.LU.64 R36, [R1+0xed0] ;  /* 0x000ed00001247983 */ /* 0x001ee80000300a00 */
[----:B-1----:R-:W3:Y:S01]  /*90400*/  LDL.LU.64 R38, [R1+0xed8] ;  /* 0x000ed80001267983 */ /* 0x002ee20000300a00 */
[C---:B------:R-:W-:Y:S08]  /*90410*/  HMMA.16816.F32 R16, R28.reuse, R46, R16 ;  /* 0x0000002e1c10723c */ /* 0x040ff00000001810 */
[C---:B----4-:R-:W-:Y:S11]  /*90420*/  HMMA.16816.F32 R48, R28.reuse, R44, R56 ;  /* 0x0000002c1c30723c */ /* 0x050ff60000001838 */
[----:B------:R0:W-:Y:S04]  /*90430*/  STL.64 [R1+0xdf0], R16 ;  /* 0x000df01001007387 */ /* 0x0001e80000100a00 */
[----:B------:R1:W-:Y:S04]  /*90440*/  STL.64 [R1+0xdf8], R18 ;  /* 0x000df81201007387 */ /* 0x0003e80000100a00 */
[----:B0-----:R-:W4:Y:S04]  /*90450*/  LDL.LU.64 R16, [R1+0xf00] ;  /* 0x000f000001107983 */ /* 0x001f280000300a00 */
[----:B-1----:R-:W4:Y:S04]  /*90460*/  LDL.LU.64 R18, [R1+0xf08] ;  /* 0x000f080001127983 */ /* 0x002f280000300a00 */
[----:B------:R-:W4:Y:S04]  /*90470*/  LDL.LU.64 R56, [R1+0xf20] ;  /* 0x000f200001387983 */ /* 0x000f280000300a00 */
[----:B------:R-:W4:Y:S04]  /*90480*/  LDL.LU.64 R58, [R1+0xf28] ;  /* 0x000f2800013a7983 */ /* 0x000f280000300a00 */
[----:B------:R0:W-:Y:S04]  /*90490*/  STL.64 [R1+0xe50], R48 ;  /* 0x000e503001007387 */ /* 0x0001e80000100a00 */
[----:B------:R1:W-:Y:S04]  /*904a0*/  STL.64 [R1+0xe58], R50 ;  /* 0x000e583201007387 */ /* 0x0003e80000100a00 */
[----:B------:R-:W4:Y:S04]  /*904b0*/  LDL.LU.64 R52, [R1+0xf40] ;  /* 0x000f400001347983 */ /* 0x000f280000300a00 */
[----:B------:R-:W4:Y:S04]  /*904c0*/  LDL.LU.64 R54, [R1+0xf48] ;  /* 0x000f480001367983 */ /* 0x000f280000300a00 */
[----:B0-----:R-:W4:Y:S04]  /*904d0*/  LDL.LU.64 R48, [R1+0xf60] ;  /* 0x000f600001307983 */ /* 0x001f280000300a00 */
[----:B-1----:R-:W4:Y:S04]  /*904e0*/  LDL.LU.64 R50, [R1+0xf68] ;  /* 0x000f680001327983 */ /* 0x002f280000300a00 */
        /* <DEDUP_REMOVED lines=12> */
[----:B0-----:R-:W4:Y:S04]  /*905b0*/  LDL.LU.64 R38, [R1+0x9150] ;  /* 0x0091500001267983 */ /* 0x001f280000300a00 */
[----:B------:R-:W3:Y:S04]  /*905c0*/  LDL.LU.64 R36, [R1+0x9148] ;  /* 0x0091480001247983 */ /* 0x000ee80000300a00 */
[----:B------:R-:W-:Y:S04]  /*905d0*/  STL.64 [R1+0x90a0], R42 ;  /* 0x0090a02a01007387 */ /* 0x000fe80000100a00 */
[----:B------:R3:W-:Y:S01]  /*905e0*/  STL.64 [R1+0x9098], R40 ;  /* 0x0090982801007387 */ /* 0x0007e20000100a00 */
[C---:B----4-:R-:W-:Y:S08]  /*905f0*/  HMMA.16816.F32 R44, R28.reuse, R38, R44 ;  /* 0x000000261c2c723c */ /* 0x050ff0000000182c */
[C---:B---3--:R-:W-:Y:S01]  /*90600*/  HMMA.16816.F32 R40, R28.reuse, R36, R16 ;  /* 0x000000241c28723c */ /* 0x048fe20000001810 */
[----:B------:R-:W3:Y:S10]  /*90610*/  LDL.LU.64 R16, [R1+0xf80] ;  /* 0x000f800001107983 */ /* 0x000ef40000300a00 */
[----:B------:R-:W-:Y:S04]  /*90620*/  STL.64 [R1+0xef0], R44 ;  /* 0x000ef02c01007387 */ /* 0x000fe80000100a00 */
[----:B------:R0:W-:Y:S04]  /*90630*/  STL.64 [R1+0xef8], R46 ;  /* 0x000ef82e01007387 */ /* 0x0001e80000100a00 */
[----:B------:R-:W3:Y:S04]  /*90640*/  LDL.LU.64 R18, [R1+0xf88] ;  /* 0x000f880001127983 */ /* 0x000ee80000300a00 */
[----:B------:R-:W-:Y:S01]  /*90650*/  STL.64 [R1+0xf00], R40 ;  /* 0x000f002801007387 */ /* 0x000fe20000100a00 */
[C---:B0-----:R-:W-:Y:S03]  /*90660*/  HMMA.16816.F32 R44, R28.reuse, R34, R56 ;  /* 0x000000221c2c723c */ /* 0x041fe60000001838 */
[----:B------:R0:W-:Y:S04]  /*90670*/  STL.64 [R1+0xf08], R42 ;  /* 0x000f082a01007387 */ /* 0x0001e80000100a00 */
[----:B------:R-:W-:Y:S04]  /*90680*/  STL.64 [R1+0x90c0], R38 ;  /* 0x0090c02601007387 */ /* 0x000fe80000100a00 */
[----:B------:R1:W-:Y:S01]  /*90690*/  STL.64 [R1+0x90b8], R36 ;  /* 0x0090b82401007387 */ /* 0x0003e20000100a00 */
[C---:B0-----:R-:W-:Y:S08]  /*906a0*/  HMMA.16816.F32 R40, R28.reuse, R2, R52 ;  /* 0x000000021c28723c */ /* 0x041ff00000001834 */
[C---:B-1----:R-:W-:Y:S01]  /*906b0*/  HMMA.16816.F32 R36, R28.reuse, R4, R48 ;  /* 0x000000041c24723c */ /* 0x042fe20000001830 */
[----:B------:R-:W-:Y:S07]  /*906c0*/  STL.64 [R1+0xf20], R44 ;  /* 0x000f202c01007387 */ /* 0x000fee0000100a00 */
[C---:B--2---:R-:W-:Y:S01]  /*906d0*/  HMMA.16816.F32 R20, R28.reuse, R6, R20 ;  /* 0x000000061c14723c */ /* 0x044fe20000001814 */
[----:B------:R-:W-:Y:S04]  /*906e0*/  STL.64 [R1+0xf28], R46 ;  /* 0x000f282e01007387 */ /* 0x000fe80000100a00 */
[----:B------:R-:W2:Y:S04]  /*906f0*/  LDL.LU R53, [R1+0x2040] ;  /* 0x0020400001357983 */ /* 0x000ea80000300800 */
[----:B------:R-:W-:Y:S04]  /*90700*/  STL.64 [R1+0xf40], R40 ;  /* 0x000f402801007387 */ /* 0x000fe80000100a00 */
[----:B------:R-:W-:Y:S04]  /*90710*/  STL.64 [R1+0xf48], R42 ;  /* 0x000f482a01007387 */ /* 0x000fe80000100a00 */
[----:B------:R-:W2:Y:S04]  /*90720*/  LDL.LU R54, [R1+0x203c] ;  /* 0x00203c0001367983 */ /* 0x000ea80000300800 */
[----:B------:R0:W-:Y:S04]  /*90730*/  STL.64 [R1+0xf60], R36 ;  /* 0x000f602401007387 */ /* 0x0001e80000100a00 */
[----:B------:R1:W-:Y:S04]  /*90740*/  STL.64 [R1+0xf68], R38 ;  /* 0x000f682601007387 */ /* 0x0003e80000100a00 */
[----:B------:R-:W4:Y:S04]  /*90750*/  LDL.LU R55, [R1+0x2048] ;  /* 0x0020480001377983 */ /* 0x000f280000300800 */
[----:B------:R-:W4:Y:S04]  /*90760*/  LDL.LU R56, [R1+0x2044] ;  /* 0x0020440001387983 */ /* 0x000f280000300800 */
[----:B0-----:R-:W2:Y:S04]  /*90770*/  LDL.LU.64 R36, [R1+0xf90] ;  /* 0x000f900001247983 */ /* 0x001ea80000300a00 */
[----:B-1----:R-:W2:Y:S04]  /*90780*/  LDL.LU.64 R38, [R1+0xf98] ;  /* 0x000f980001267983 */ /* 0x002ea80000300a00 */
[----:B------:R0:W-:Y:S04]  /*90790*/  STL.64 [R1+0xf70], R20 ;  /* 0x000f701401007387 */ /* 0x0001e80000100a00 */
[----:B------:R1:W-:Y:S04]  /*907a0*/  STL.64 [R1+0xf78], R22 ;  /* 0x000f781601007387 */ /* 0x0003e80000100a00 */
[----:B------:R-:W4:Y:S04]  /*907b0*/  LDL.LU R57, [R1+0x2050] ;  /* 0x0020500001397983 */ /* 0x000f280000300800 */
[----:B------:R-:W4:Y:S04]  /*907c0*/  LDL.LU R58, [R1+0x204c] ;  /* 0x00204c00013a7983 */ /* 0x000f280000300800 */
[----:B------:R-:W-:Y:S04]  /*907d0*/  STL.64 [R1+0x9040], R6 ;  /* 0x0090400601007387 */ /* 0x000fe80000100a00 */
[----:B------:R3:W-:Y:S04]  /*907e0*/  STL.64 [R1+0x9038], R4 ;  /* 0x0090380401007387 */ /* 0x0007e80000100a00 */
[----:B0-----:R-:W4:Y:S04]  /*907f0*/  LDL.LU.64 R20, [R1+0xfa0] ;  /* 0x000fa00001147983 */ /* 0x001f280000300a00 */
[----:B-1----:R-:W4:Y:S01]  /*90800*/  LDL.LU.64 R22, [R1+0xfa8] ;  /* 0x000fa80001167983 */ /* 0x002f220000300a00 */
[----:B---3--:R-:W-:-:S15]  /*90810*/  HMMA.16816.F32 R4, R28, R8, R16 ;  /* 0x000000081c04723c */ /* 0x008fde0000001810 */
[----:B------:R-:W-:-:S04]  /*90820*/  NOP ;  /* 0x0000000000007918 */ /* 0x000fc80000000000 */
[----:B------:R-:W-:Y:S04]  /*90830*/  STL.64 [R1+0xf80], R4 ;  /* 0x000f800401007387 */ /* 0x000fe80000100a00 */
[----:B------:R2:W-:Y:S04]  /*90840*/  STL.64 [R1+0xf88], R6 ;  /* 0x000f880601007387 */ /* 0x0005e80000100a00 */
        /* <DEDUP_REMOVED lines=9> */
[----:B------:R-:W3:Y:S01]  /*908e0*/  LDL.LU R0, [R1+0x2054] ;  /* 0x0020540001007983 */ /* 0x000ee20000300800 */
[----:B--2---:R-:W-:Y:S03]  /*908f0*/  HMMA.16816.F32 R4, R28, R10, R36 ;  /* 0x0000000a1c04723c */ /* 0x004fe60000001824 */
[----:B------:R-:W2:Y:S04]  /*90900*/  LDL.LU.64 R36, [R1+0x1060] ;  /* 0x0010600001247983 */ /* 0x000ea80000300a00 */
[----:B------:R-:W2:-:S12]  /*90910*/  LDL.LU.64 R38, [R1+0x1068] ;  /* 0x0010680001267983 */ /* 0x000e980000300a00 */
[----:B------:R0:W-:Y:S01]  /*90920*/  STL.64 [R1+0xf90], R4 ;  /* 0x000f900401007387 */ /* 0x0001e20000100a00 */
[C---:B----4-:R-:W-:Y:S03]  /*90930*/  HMMA.16816.F32 R20, R28.reuse, R12, R20 ;  /* 0x0000000c1c14723c */ /* 0x050fe60000001814 */
[----:B------:R1:W-:Y:S04]  /*90940*/  STL.64 [R1+0xf98], R6 ;  /* 0x000f980601007387 */ /* 0x0003e80000100a00 */
[----:B0-----:R-:W4:Y:S04]  /*90950*/  LDL.LU.64 R4, [R1+0x1050] ;  /* 0x0010500001047983 */ /* 0x001f280000300a00 */
[----:B-1----:R-:W4:Y:S04]  /*90960*/  LDL.LU.64 R6, [R1+0x1058] ;  /* 0x0010580001067983 */ /* 0x002f280000300a00 */
        /* <DEDUP_REMOVED lines=8> */
[----:B---3--:R-:W-:-:S15]  /*909f0*/  HMMA.16816.F32 R16, R28, R14, R16 ;  /* 0x0000000e1c10723c */ /* 0x008fde0000001810 */
[----:B------:R-:W-:-:S04]  /*90a00*/  NOP ;  /* 0x0000000000007918 */ /* 0x000fc80000000000 */
[----:B------:R-:W-:Y:S04]  /*90a10*/  STL.64 [R1+0xfb0], R16 ;  /* 0x000fb01001007387 */ /* 0x000fe80000100a00 */
[----:B------:R0:W-:Y:S04]  /*90a20*/  STL.64 [R1+0xfb8], R18 ;  /* 0x000fb81201007387 */ /* 0x0001e80000100a00 */
[----:B0-----:R-:W3:Y:S04]  /*90a30*/  LDL.LU.64 R18, [R1+0x9130] ;  /* 0x0091300001127983 */ /* 0x001ee80000300a00 */
[----:B------:R-:W2:Y:S04]  /*90a40*/  LDL.LU.64 R16, [R1+0x9128] ;  /* 0x0091280001107983 */ /* 0x000ea80000300a00 */
[----:B------:R-:W-:Y:S04]  /*90a50*/  STL.64 [R1+0x9050], R14 ;  /* 0x0090500e01007387 */ /* 0x000fe80000100a00 */
[----:B------:R2:W-:Y:S01]  /*90a60*/  STL.64 [R1+0x9048], R12 ;  /* 0x0090480c01007387 */ /* 0x0005e20000100a00 */
[C---:B----4-:R-:W-:Y:S08]  /*90a70*/  HMMA.16816.F32 R4, R28.reuse, R26, R4 ;  /* 0x0000001a1c04723c */ /* 0x050ff00000001804 */
[C---:B--2---:R-:W-:Y:S01]  /*90a80*/  HMMA.16816.F32 R12, R28.reuse, R16, R8 ;  /* 0x000000101c0c723c */ /* 0x044fe20000001808 */
[----:B---3--:R-:W-:Y:S07]  /*90a90*/  STL.64 [R1+0x9060], R18 ;  /* 0x0090601201007387 */ /* 0x008fee0000100a00 */
[C---:B------:R-:W-:Y:S11]  /*90aa0*/  HMMA.16816.F32 R8, R28.reuse, R18, R48 ;  /* 0x000000121c08723c */ /* 0x040ff60000001830 */
[----:B------:R-:W-:Y:S04]  /*90ab0*/  STL.64 [R1+0xfc0], R12 ;  /* 0x000fc00c01007387 */ /* 0x000fe80000100a00 */
[----:B------:R0:W-:Y:S04]  /*90ac0*/  STL.64 [R1+0xfc8], R14 ;  /* 0x000fc80e01007387 */ /* 0x0001e80000100a00 */
[----:B------:R1:W-:Y:S01]  /*90ad0*/  STL.64 [R1+0x9058], R16 ;  /* 0x0090581001007387 */ /* 0x0003e20000100a00 */
[C---:B0-----:R-:W-:Y:S08]  /*90ae0*/  HMMA.16816.F32 R12, R28.reuse, R22, R40 ;  /* 0x000000161c0c723c */ /* 0x041ff00000001828 */
[C---:B-1----:R-:W-:Y:S01]  /*90af0*/  HMMA.16816.F32 R16, R28.reuse, R20, R44 ;  /* 0x000000141c10723c */ /* 0x042fe2000000182c */
[----:B------:R0:W-:Y:S04]  /*90b00*/  STL.64 [R1+0xfd0], R8 ;  /* 0x000fd00801007387 */ /* 0x0001e80000100a00 */
[----:B------:R1:W-:Y:S04]  /*90b10*/  STL.64 [R1+0xfd8], R10 ;  /* 0x000fd80a01007387 */ /* 0x0003e80000100a00 */
[----:B0-----:R-:W2:Y:S10]  /*90b20*/  LDL.LU.64 R8, [R1+0x1040] ;  /* 0x0010400001087983 */ /* 0x001eb40000300a00 */
[----:B------:R-:W-:Y:S04]  /*90b30*/  STL.64 [R1+0xfe0], R16 ;  /* 0x000fe01001007387 */ /* 0x000fe80000100a00 */
[----:B------:R-:W-:Y:S04]  /*90b40*/  STL.64 [R1+0xfe8], R18 ;  /* 0x000fe81201007387 */ /* 0x000fe80000100a00 */
[----:B-1----:R-:W2:Y:S04]  /*90b50*/  LDL.LU.64 R10, [R1+0x1048] ;  /* 0x00104800010a7983 */ /* 0x002ea80000300a00 */
[----:B------:R-:W-:Y:S04]  /*90b60*/  STL.64 [R1+0xff0], R12 ;  /* 0x000ff00c01007387 */ /* 0x000fe80000100a00 */
[----:B------:R0:W-:Y:S02]  /*90b70*/  STL.64 [R1+0xff8], R14 ;  /* 0x000ff80e01007387 */ /* 0x0001e40000100a00 */
[----:B0-----:R-:W-:Y:S02]  /*90b80*/  HMMA.16816.F32 R12, R28, R24, R36 ;  /* 0x000000181c0c723c */ /* 0x001fe40000001824 */
[----:B------:R-:W-:Y:S04]  /*90b90*/  STL.64 [R1+0x90d0], R22 ;  /* 0x0090d01601007387 */ /* 0x000fe80000100a00 */
[----:B------:R-:W-:Y:S04]  /*90ba0*/  STL.64 [R1+0x90c8], R20 ;  /* 0x0090c81401007387 */ /* 0x000fe80000100a00 */
[----:B------:R-:W-:Y:S01]  /*90bb0*/  STL.64 [R1+0x9020], R26 ;  /* 0x0090201a01007387 */ /* 0x000fe20000100a00 */
[----:B------:R-:W-:-:S08]  /*90bc0*/  IMAD.MOV.U32 R38, RZ, RZ, R33 ;  /* 0x000000ffff267224 */ /* 0x000fd000078e0021 */
[----:B------:R-:W-:Y:S04]  /*90bd0*/  STL.64 [R1+0x1000], R12 ;  /* 0x0010000c01007387 */ /* 0x000fe80000100a00 */
[----:B------:R-:W-:Y:S04]  /*90be0*/  STL.64 [R1+0x1008], R14 ;  /* 0x0010080e01007387 */ /* 0x000fe80000100a00 */
[----:B------:R-:W-:Y:S04]  /*90bf0*/  STL.64 [R1+0x9018], R24 ;  /* 0x0090181801007387 */ /* 0x000fe80000100a00 */
[----:B------:R-:W-:Y:S04]  /*90c00*/  STL.64 [R1+0x1030], R4 ;  /* 0x0010300401007387 */ /* 0x000fe80000100a00 */
[----:B------:R-:W-:Y:S04]  /*90c10*/  STL.64 [R1+0x1038], R6 ;  /* 0x0010380601007387 */ /* 0x000fe80000100a00 */
[----:B------:R-:W2:Y:S04]  /*90c20*/  LDL.LU R33, [R1+0x9120] ;  /* 0x0091200001217983 */ /* 0x000ea80000300800 */
[----:B------:R-:W3:Y:S04]  /*90c30*/  LDL.LU R39, [R1+0x4] ;  /* 0x0000040001277983 */ /* 0x000ee80000300800 */
[----:B---3--:R0:W-:Y:S04]  /*90c40*/  STL.64 [R1+0x90d8], R38 ;  /* 0x0090d82601007387 */ /* 0x0081e80000100a00 */
[----:B------:R-:W3:Y:S04]  /*90c50*/  LDL.LU R36, [R1+0x8] ;  /* 0x0000080001247983 */ /* 0x000ee80000300800 */
[----:B------:R-:W3:Y:S01]  /*90c60*/  LDL.LU R37, [R1+0xc] ;  /* 0x00000c0001257983 */ /* 0x000ee20000300800 */
[----:B--2---:R-:W-:Y:S03]  /*90c70*/  HMMA.16816.F32 R8, R28, R32, R8 ;  /* 0x000000201c08723c */ /* 0x004fe60000001808 */
[----:B---3--:R1:W-:Y:S04]  /*90c80*/  STL.64 [R1+0x90f0], R36 ;  /* 0x0090f02401007387 */ /* 0x0083e80000100a00 */
[----:B0-----:R-:W2:-:S12]  /*90c90*/  LDL.LU R38, [R1+0x10] ;  /* 0x0000100001267983 */ /* 0x001e980000300800 */
[----:B------:R-:W-:Y:S04]  /*90ca0*/  STL.64 [R1+0x1020], R8 ;  /* 0x0010200801007387 */ /* 0x000fe80000100a00 */
[----:B------:R-:W-:Y:S04]  /*90cb0*/  STL.64 [R1+0x1028], R10 ;  /* 0x0010280a01007387 */ /* 0x000fe80000100a00 */
[----:B------:R-:W2:Y:S04]  /*90cc0*/  LDL.LU R39, [R1+0x14] ;  /* 0x0000140001277983 */ /* 0x000ea80000300800 */
[----:B--2---:R-:W-:Y:S04]  /*90cd0*/  STL.64 [R1+0x9108], R38 ;  /* 0x0091082601007387 */ /* 0x004fe80000100a00 */
[----:B------:R-:W-:Y:S04]  /*90ce0*/  STL.64 [R1+0x90e8], R34 ;  /* 0x0090e82201007387 */ /* 0x000fe80000100a00 */
[----:B------:R0:W-:Y:S04]  /*90cf0*/  STL.64 [R1+0x90e0], R32 ;  /* 0x0090e02001007387 */ /* 0x0001e80000100a00 */
[----:B-1----:R-:W2:Y:S04]  /*90d00*/  LDL.LU R36, [R1+0x18] ;  /* 0x0000180001247983 */ /* 0x002ea80000300800 */
[----:B------:R-:W2:Y:S04]  /*90d10*/  LDL.LU R37, [R1+0x1c] ;  /* 0x00001c0001257983 */ /* 0x000ea80000300800 */
[----:B0-----:R-:W3:Y:S04]  /*90d20*/  LDL.LU.64 R32, [R1+0xf30] ;  /* 0x000f300001207983 */ /* 0x001ee80000300a00 */
[----:B------:R-:W4:Y:S04]  /*90d30*/  LDL.LU.64 R34, [R1+0xf38] ;  /* 0x000f380001227983 */ /* 0x000f280000300a00 */
[----:B----4-:R-:W-:Y:S04]  /*90d40*/  STL.64 [R1+0x9100], R34 ;  /* 0x0091002201007387 */ /* 0x010fe80000100a00 */
[----:B---3--:R0:W-:Y:S04]  /*90d50*/  STL.64 [R1+0x90f8], R32 ;  /* 0x0090f82001007387 */ /* 0x0081e80000100a00 */
[----:B0-----:R-:W3:Y:S04]  /*90d60*/  LDL.LU.64 R32, [R1+0xf50] ;  /* 0x000f500001207983 */ /* 0x001ee80000300a00 */
[----:B------:R-:W4:Y:S01]  /*90d70*/  LDL.LU.64 R34, [R1+0xf58] ;  /* 0x000f580001227983 */ /* 0x000f220000300a00 */
[----:B------:R-:W-:-:S02]  /*90d80*/  IMAD R4, R58, 0x100, R57 ;  /* 0x000001003a047824 */ /* 0x000fc400078e0239 */
[----:B------:R-:W-:Y:S02]  /*90d90*/  IMAD R6, R54, 0x100, R53 ;  /* 0x0000010036067824 */ /* 0x000fe400078e0235 */
[----:B------:R-:W-:Y:S02]  /*90da0*/  IMAD.MOV.U32 R31, RZ, RZ, R4 ;  /* 0x000000ffff1f7224 */ /* 0x000fe400078e0004 */
[----:B------:R-:W-:Y:S02]  /*90db0*/  IMAD R5, R56, 0x100, R55 ;  /* 0x0000010038057824 */ /* 0x000fe400078e0237 */
[----:B------:R-:W-:Y:S01]  /*90dc0*/  IMAD R0, R0, 0x100, R59 ;  /* 0x0000010000007824 */ /* 0x000fe200078e023b */
[----:B----4-:R-:W-:Y:S04]  /*90dd0*/  STL.64 [R1+0x9118], R34 ;  /* 0x0091182201007387 */ /* 0x010fe80000100a00 */
[----:B---3--:R0:W-:Y:S04]  /*90de0*/  STL.64 [R1+0x9110], R32 ;  /* 0x0091102001007387 */ /* 0x0081e80000100a00 */
[----:B0-----:R-:W2:Y:S04]  /*90df0*/  LDL.LU.64 R32, [R1+0x1010] ;  /* 0x0010100001207983 */ /* 0x001ea80000300a00 */
[----:B------:R-:W2:Y:S01]  /*90e00*/  LDL.LU.64 R34, [R1+0x1018] ;  /* 0x0010180001227983 */ /* 0x000ea20000300a00 */
[----:B------:R-:W-:-:S02]  /*90e10*/  F2FP.F16.E4M3.UNPACK_B R30, R31 ;  /* 0x0000001fff1e723e */ /* 0x000fc400020006ff */
[----:B------:R-:W-:Y:S01]  /*90e20*/  F2FP.F16.E4M3.UNPACK_B R28, R6 ;  /* 0x00000006ff1c723e */ /* 0x000fe200020006ff */
[----:B------:R-:W3:Y:S01]  /*90e30*/  LDL.LU.64 R20, [R1+0xf10] ;  /* 0x000f100001147983 */ /* 0x000ee20000300a00 */
[----:B------:R-:W-:Y:S02]  /*90e40*/  F2FP.F16.E4M3.UNPACK_B R29, R5 ;  /* 0x00000005ff1d723e */ /* 0x000fe400020006ff */
[----:B------:R-:W-:Y:S01]  /*90e50*/  F2FP.F16.E4M3.UNPACK_B R31, R0 ;  /* 0x00000000ff1f723e */ /* 0x000fe200020006ff */
[----:B------:R-:W3:Y:S04]  /*90e60*/  LDL.LU.64 R22, [R1+0xf18] ;  /* 0x000f180001167983 */ /* 0x000ee80000300a00 */
        /* <DEDUP_REMOVED lines=19> */
[----:B------:R-:W3:Y:S01]  /*90fa0*/  LDL.LU.64 R6, [R1+0xe18] ;  /* 0x000e180001067983 */ /* 0x000ee20000300a00 */
[----:B--2---:R-:W-:Y:S03]  /*90fb0*/  HMMA.16816.F32 R36, R28, R36, R32 ;  /* 0x000000241c24723c */ /* 0x004fe60000001820 */
[----:B------:R-:W2:Y:S04]  /*90fc0*/  LDL.LU.64 R34, [R1+0x9118] ;  /* 0x0091180001227983 */ /* 0x000ea80000300a00 */
[----:B------:R-:W2:-:S12]  /*90fd0*/  LDL.LU.64 R32, [R1+0x9110] ;  /* 0x0091100001207983 */ /* 0x000e980000300a00 */
[----:B------:R-:W-:Y:S04]  /*90fe0*/  STL.64 [R1+0x1220], R36 ;  /* 0x0012202401007387 */ /* 0x000fe80000100a00 */
[----:B------:R0:W-:Y:S04]  /*90ff0*/  STL.64 [R1+0x1228], R38 ;  /* 0x0012282601007387 */ /* 0x0001e80000100a00 */
[----:B0-----:R-:W2:Y:S02]  /*91000*/  LDL.LU.64 R38, [R1+0x9108] ;  /* 0x0091080001267983 */ /* 0x001ea40000300a00 */
[----:B--2---:R-:W-:Y:S02]  /*91010*/  HMMA.16816.F32 R36, R28, R38, R32 ;  /* 0x000000261c24723c */ /* 0x004fe40000001820 */
[----:B------:R-:W2:Y:S04]  /*91020*/  LDL.LU.64 R34, [R1+0x9100] ;  /* 0x0091000001227983 */ /* 0x000ea80000300a00 */
[----:B------:R-:W2:-:S13]  /*91030*/  LDL.LU.64 R32, [R1+0x90f8] ;  /* 0x0090f80001207983 */ /* 0x000e9a0000300a00 */
[----:B------:R0:W-:Y:S04]  /*91040*/  STL.64 [R1+0x1210], R36 ;  /* 0x0012102401007387 */ /* 0x0001e80000100a00 */
[----:B------:R2:W-:Y:S04]  /*91050*/  STL.64 [R1+0x1218], R38 ;  /* 0x0012182601007387 */ /* 0x0005e80000100a00 */
[----:B0-----:R-:W2:Y:S02]  /*91060*/  LDL.LU.64 R36, [R1+0x90f0] ;  /* 0x0090f00001247983 */ /* 0x001ea40000300a00 */
[----:B--2---:R-:W-:Y:S02]  /*91070*/  HMMA.16816.F32 R36, R28, R36, R32 ;  /* 0x000000241c24723c */ /* 0x004fe40000001820 */
[----:B------:R-:W2:Y:S04]  /*91080*/  LDL.LU.64 R34, [R1+0x90e8] ;  /* 0x0090e80001227983 */ /* 0x000ea80000300a00 */
[----:B------:R-:W2:-:S13]  /*91090*/  LDL.LU.64 R32, [R1+0x90e0] ;  /* 0x0090e00001207983 */ /* 0x000e9a0000300a00 */
[----:B------:R-:W-:Y:S04]  /*910a0*/  STL.64 [R1+0x1200], R36 ;  /* 0x0012002401007387 */ /* 0x000fe80000100a00 */
[----:B------:R0:W-:Y:S04]  /*910b0*/  STL.64 [R1+0x1208], R38 ;  /* 0x0012082601007387 */ /* 0x0001e80000100a00 */
[----:B0-----:R-:W3:Y:S01]  /*910c0*/  LDL.LU.64 R38, [R1+0x90d8] ;  /* 0x0090d80001267983 */ /* 0x001ee20000300a00 */
[C---:B----4-:R-:W-:Y:S08]  /*910d0*/  HMMA.16816.F32 R56, R28.reuse, R60, R56 ;  /* 0x0000003c1c38723c */ /* 0x050ff00000001838 */
[----:B---3--:R-:W-:Y:S01]  /*910e0*/  HMMA.16816.F32 R36, R28, R38, R20 ;  /* 0x000000261c24723c */ /* 0x008fe20000001814 */
[----:B------:R-:W3:Y:S04]  /*910f0*/  LDL.LU.64 R22, [R1+0x90d0] ;  /* 0x0090d00001167983 */ /* 0x000ee80000300a00 */
[----:B------:R-:W4:-:S14]  /*91100*/  LDL.LU.64 R20, [R1+0x90c8] ;  /* 0x0090c80001147983 */ /* 0x000f1c0000300a00 */
[----:B------:R-:W-:Y:S04]  /*91110*/  STL.64 [R1+0x11f0], R36 ;  /* 0x0011f02401007387 */ /* 0x000fe80000100a00 */
[----:B------:R0:W-:Y:S04]  /*91120*/  STL.64 [R1+0x11f8], R38 ;  /* 0x0011f82601007387 */ /* 0x0001e80000100a00 */
[----:B0-----:R-:W2:Y:S04]  /*91130*/  LDL.LU.64 R38, [R1+0x90c0] ;  /* 0x0090c00001267983 */ /* 0x001ea80000300a00 */
[----:B------:R-:W2:Y:S04]  /*91140*/  LDL.LU.64 R36, [R1+0x90b8] ;  /* 0x0090b80001247983 */ /* 0x000ea80000300a00 */
[----:B------:R-:W-:Y:S04]  /*91150*/  STL.64 [R1+0x11e0], R56 ;  /* 0x0011e03801007387 */ /* 0x000fe80000100a00 */
[----:B------:R0:W-:Y:S04]  /*91160*/  STL.64 [R1+0x11e8], R58 ;  /* 0x0011e83a01007387 */ /* 0x0001e80000100a00 */
[----:B0-----:R-:W2:Y:S04]  /*91170*/  LDL.LU.64 R58, [R1+0x90b0] ;  /* 0x0090b000013a7983 */ /* 0x001ea80000300a00 */
[----:B------:R-:W3:Y:S01]  /*91180*/  LDL.LU.64 R56, [R1+0x90a8] ;  /* 0x0090a80001387983 */ /* 0x000ee20000300a00 */
[C---:B--2---:R-:W-:Y:S08]  /*91190*/  HMMA.16816.F32 R40, R28.reuse, R58, R40 ;  /* 0x0000003a1c28723c */ /* 0x044ff00000001828 */
[C---:B---3--:R-:W-:Y:S11]  /*911a0*/  HMMA.16816.F32 R56, R28.reuse, R56, R52 ;  /* 0x000000381c38723c */ /* 0x048ff60000001834 */
[----:B------:R-:W-:Y:S04]  /*911b0*/  STL.64 [R1+0x11d0], R40 ;  /* 0x0011d02801007387 */ /* 0x000fe80000100a00 */
[----:B------:R0:W-:Y:S04]  /*911c0*/  STL.64 [R1+0x11d8], R42 ;  /* 0x0011d82a01007387 */ /* 0x0001e80000100a00 */
[----:B0-----:R-:W2:Y:S04]  /*911d0*/  LDL.LU.64 R42, [R1+0x90a0] ;  /* 0x0090a000012a7983 */ /* 0x001ea80000300a00 */
[----:B------:R-:W3:Y:S04]  /*911e0*/  LDL.LU.64 R40, [R1+0x9098] ;  /* 0x0090980001287983 */ /* 0x000ee80000300a00 */
[----:B------:R-:W2:Y:S04]  /*911f0*/  LDL.LU.64 R54, [R1+0x9090] ;  /* 0x0090900001367983 */ /* 0x000ea80000300a00 */
[----:B------:R-:W3:Y:S04]  /*91200*/  LDL.LU.64 R52, [R1+0x9088] ;  /* 0x0090880001347983 */ /* 0x000ee80000300a00 */
[----:B------:R0:W-:Y:S04]  /*91210*/  STL.64 [R1+0x11c0], R56 ;  /* 0x0011c03801007387 */ /* 0x0001e80000100a00 */
[----:B------:R1:W-:Y:S04]  /*91220*/  STL.64 [R1+0x11c8], R58 ;  /* 0x0011c83a01007387 */ /* 0x0003e80000100a00 */
[----:B0-----:R-:W4:Y:S04]  /*91230*/  LDL.LU.64 R56, [R1+0xe70] ;  /* 0x000e700001387983 */ /* 0x001f280000300a00 */
[----:B-1----:R-:W4:Y:S01]  /*91240*/  LDL.LU.64 R58, [R1+0xe78] ;  /* 0x000e7800013a7983 */ /* 0x002f220000300a00 */
[C---:B--2---:R-:W-:Y:S08]  /*91250*/  HMMA.16816.F32 R44, R28.reuse, R54, R44 ;  /* 0x000000361c2c723c */ /* 0x044ff0000000182c */
[C---:B---3--:R-:W-:Y:S11]  /*91260*/  HMMA.16816.F32 R52, R28.reuse, R52, R48 ;  /* 0x000000341c34723c */ /* 0x048ff60000001830 */
[----:B------:R-:W-:Y:S04]  /*91270*/  STL.64 [R1+0x11b0], R44 ;  /* 0x0011b02c01007387 */ /* 0x000fe80000100a00 */
[----:B------:R0:W-:Y:S04]  /*91280*/  STL.64 [R1+0x11b8], R46 ;  /* 0x0011b82e01007387 */ /* 0x0001e80000100a00 */
[----:B0-----:R-:W2:Y:S04]  /*91290*/  LDL.LU.64 R46, [R1+0x9080] ;  /* 0x00908000012e7983 */ /* 0x001ea80000300a00 */
[----:B------:R-:W3:Y:S04]  /*912a0*/  LDL.LU.64 R44, [R1+0x9078] ;  /* 0x00907800012c7983 */ /* 0x000ee80000300a00 */
[----:B------:R-:W4:Y:S04]  /*912b0*/  LDL.LU.64 R50, [R1+0x9070] ;  /* 0x0090700001327983 */ /* 0x000f280000300a00 */
[----:B------:R-:W3:Y:S04]  /*912c0*/  LDL.LU.64 R48, [R1+0x9068] ;  /* 0x0090680001307983 */ /* 0x000ee80000300a00 */
[----:B------:R-:W-:Y:S04]  /*912d0*/  STL.64 [R1+0x11a0], R52 ;  /* 0x0011a03401007387 */ /* 0x000fe80000100a00 */
[----:B------:R4:W-:Y:S01]  /*912e0*/  STL.64 [R1+0x11a8], R54 ;  /* 0x0011a83601007387 */ /* 0x0009e20000100a00 */
[C---:B------:R-:W-:Y:S08]  /*912f0*/  HMMA.16816.F32 R8, R28.reuse, R42, R8 ;  /* 0x0000002a1c08723c */ /* 0x040ff00000001808 */
[C---:B------:R-:W-:Y:S08]  /*91300*/  HMMA.16816.F32 R4, R28.reuse, R40, R4 ;  /* 0x000000281c04723c */ /* 0x040ff00000001804 */
[C---:B--2---:R-:W-:Y:S08]  /*91310*/  HMMA.16816.F32 R16, R28.reuse, R46, R16 ;  /* 0x0000002e1c10723c */ /* 0x044ff00000001810 */
[C---:B----4-:R-:W-:Y:S08]  /*91320*/  HMMA.16816.F32 R52, R28.reuse, R50, R56 ;  /* 0x000000321c34723c */ /* 0x050ff00000001838 */
[C---:B---3--:R-:W-:Y:S08]  /*91330*/  HMMA.16816.F32 R24, R28.reuse, R48, R24 ;  /* 0x000000301c18723c */ /* 0x048ff00000001818 */
[C---:B------:R-:W-:Y:S03]  /*91340*/  HMMA.16816.F32 R12, R28.reuse, R44, R12 ;  /* 0x0000002c1c0c723c */ /* 0x040fe6000000180c */
[----:B------:R-:W-:Y:S04]  /*91350*/  STL.64 [R1+0x1190], R52 ;  /* 0x0011903401007387 */ /* 0x000fe80000100a00 */
[----:B------:R-:W-:Y:S04]  /*91360*/  STL.64 [R1+0x1198], R54 ;  /* 0x0011983601007387 */ /* 0x000fe80000100a00 */
[----:B------:R0:W-:Y:S04]  /*91370*/  STL.64 [R1+0x1180], R24 ;  /* 0x0011801801007387 */ /* 0x0001e80000100a00 */
[----:B------:R1:W-:Y:S04]  /*91380*/  STL.64 [R1+0x1188], R26 ;  /* 0x0011881a01007387 */ /* 0x0003e80000100a00 */
[----:B------:R2:W-:Y:S04]  /*91390*/  STL.64 [R1+0x1170], R16 ;  /* 0x0011701001007387 */ /* 0x0005e80000100a00 */
[----:B------:R3:W-:Y:S04]  /*913a0*/  STL.64 [R1+0x1178], R18 ;  /* 0x0011781201007387 */ /* 0x0007e80000100a00 */
[----:B------:R4:W-:Y:S04]  /*913b0*/  STL.64 [R1+0x1160], R12 ;  /* 0x0011600c01007387 */ /* 0x0009e80000100a00 */
[----:B------:R1:W-:Y:S04]  /*913c0*/  STL.64 [R1+0x1168], R14 ;  /* 0x0011680e01007387 */ /* 0x0003e80000100a00 */
[----:B0-----:R-:W4:Y:S04]  /*913d0*/  LDL.LU.64 R24, [R1+0xe00] ;  /* 0x000e000001187983 */ /* 0x001f280000300a00 */
[----:B------:R-:W-:Y:S04]  /*913e0*/  STL.64 [R1+0x1150], R8 ;  /* 0x0011500801007387 */ /* 0x000fe80000100a00 */
[----:B------:R-:W-:Y:S04]  /*913f0*/  STL.64 [R1+0x1158], R10 ;  /* 0x0011580a01007387 */ /* 0x000fe80000100a00 */
[----:B-1----:R-:W4:Y:S04]  /*91400*/  LDL.LU.64 R26, [R1+0xe08] ;  /* 0x000e0800011a7983 */ /* 0x002f280000300a00 */
[----:B------:R0:W-:Y:S04]  /*91410*/  STL.64 [R1+0x1140], R4 ;  /* 0x0011400401007387 */ /* 0x0001e80000100a00 */
[----:B------:R1:W-:Y:S04]  /*91420*/  STL.64 [R1+0x1148], R6 ;  /* 0x0011480601007387 */ /* 0x0003e80000100a00 */
[----:B--2---:R-:W2:Y:S04]  /*91430*/  LDL.LU.64 R16, [R1+0xde0] ;  /* 0x000de00001107983 */ /* 0x004ea80000300a00 */
[----:B---3--:R-:W2:Y:S04]  /*91440*/  LDL.LU.64 R18, [R1+0xde8] ;  /* 0x000de80001127983 */ /* 0x008ea80000300a00 */
[----:B----4-:R-:W3:Y:S04]  /*91450*/  LDL.LU.64 R12, [R1+0xdd0] ;  /* 0x000dd000010c7983 */ /* 0x010ee80000300a00 */
[----:B------:R-:W3:Y:S04]  /*91460*/  LDL.LU.64 R14, [R1+0xdd8] ;  /* 0x000dd800010e7983 */ /* 0x000ee80000300a00 */
        /* <DEDUP_REMOVED lines=13> */
[----:B------:R-:W4:Y:S01]  /*91540*/  LDL.LU.64 R46, [R1+0xd38] ;  /* 0x000d3800012e7983 */ /* 0x000f220000300a00 */
[C---:B------:R-:W-:Y:S08]  /*91550*/  HMMA.16816.F32 R24, R28.reuse, R38, R24 ;  /* 0x000000261c18723c */ /* 0x040ff00000001818 */
[C---:B--2---:R-:W-:Y:S08]  /*91560*/  HMMA.16816.F32 R36, R28.reuse, R36, R16 ;  /* 0x000000241c24723c */ /* 0x044ff00000001810 */
[C---:B---3--:R-:W-:Y:S03]  /*91570*/  HMMA.16816.F32 R12, R28.reuse, R34, R12 ;  /* 0x000000221c0c723c */ /* 0x048fe6000000180c */
[----:B------:R0:W-:Y:S05]  /*91580*/  STL.64 [R1+0x1130], R24 ;  /* 0x0011301801007387 */ /* 0x0001ea0000100a00 */
[C---:B----4-:R-:W-:Y:S01]  /*91590*/  HMMA.16816.F32 R4, R28.reuse, R2, R4 ;  /* 0x000000021c04723c */ /* 0x050fe20000001804 */
[----:B------:R1:W-:Y:S04]  /*915a0*/  STL.64 [R1+0x1138], R26 ;  /* 0x0011381a01007387 */ /* 0x0003e80000100a00 */
[----:B0-----:R-:W2:Y:S04]  /*915b0*/  LDL.LU.64 R24, [R1+0xd20] ;  /* 0x000d200001187983 */ /* 0x001ea80000300a00 */
[----:B-1----:R-:W2:Y:S04]  /*915c0*/  LDL.LU.64 R26, [R1+0xd28] ;  /* 0x000d2800011a7983 */ /* 0x002ea80000300a00 */
[----:B------:R-:W2:Y:S04]  /*915d0*/  LDL.LU.64 R18, [R1+0x9060] ;  /* 0x0090600001127983 */ /* 0x000ea80000300a00 */
[----:B------:R-:W3:Y:S04]  /*915e0*/  LDL.LU.64 R16, [R1+0x9058] ;  /* 0x0090580001107983 */ /* 0x000ee80000300a00 */
[----:B------:R0:W-:Y:S04]  /*915f0*/  STL.64 [R1+0x1120], R36 ;  /* 0x0011202401007387 */ /* 0x0001e80000100a00 */
        /* <DEDUP_REMOVED lines=9> */
[----:B0-----:R-:W4:Y:S04]  /*91690*/  LDL.LU.64 R6, [R1+0x9040] ;  /* 0x0090400001067983 */ /* 0x001f280000300a00 */
[----:B------:R-:W2:Y:S02]  /*916a0*/  LDL.LU.64 R4, [R1+0x9038] ;  /* 0x0090380001047983 */ /* 0x000ea40000300a00 */
[----:B--2---:R-:W-:-:S15]  /*916b0*/  HMMA.16816.F32 R8, R28, R4, R8 ;  /* 0x000000041c08723c */ /* 0x004fde0000001808 */
[----:B------:R-:W-:-:S04]  /*916c0*/  NOP ;  /* 0x0000000000007918 */ /* 0x000fc80000000000 */
[----:B------:R-:W-:Y:S04]  /*916d0*/  STL.64 [R1+0x10f0], R8 ;  /* 0x0010f00801007387 */ /* 0x000fe80000100a00 */
[----:B------:R0:W-:Y:S04]  /*916e0*/  STL.64 [R1+0x10f8], R10 ;  /* 0x0010f80a01007387 */ /* 0x0001e80000100a00 */
[----:B0-----:R-:W2:Y:S04]  /*916f0*/  LDL.LU.64 R10, [R1+0x9030] ;  /* 0x00903000010a7983 */ /* 0x001ea80000300a00 */
[----:B------:R-:W2:Y:S01]  /*91700*/  LDL.LU.64 R8, [R1+0x9028] ;  /* 0x0090280001087983 */ /* 0x000ea20000300a00 */
[C---:B----4-:R-:W-:Y:S08]  /*91710*/  HMMA.16816.F32 R4, R28.reuse, R6, R36 ;  /* 0x000000061c04723c */ /* 0x050ff00000001824 */
[C---:B--2---:R-:W-:Y:S08]  /*91720*/  HMMA.16816.F32 R36, R28.reuse, R8, R40 ;  /* 0x000000081c24723c */ /* 0x044ff00000001828 */
[C---:B------:R-:W-:Y:S11]  /*91730*/  HMMA.16816.F32 R8, R28.reuse, R10, R56 ;  /* 0x0000000a1c08723c */ /* 0x040ff60000001838 */
[----:B------:R-:W-:Y:S04]  /*91740*/  STL.64 [R1+0x10d0], R36 ;  /* 0x0010d02401007387 */ /* 0x000fe80000100a00 */
[----:B------:R-:W-:Y:S04]  /*91750*/  STL.64 [R1+0x10e0], R4 ;  /* 0x0010e00401007387 */ /* 0x000fe80000100a00 */
[----:B------:R0:W-:Y:S02]  /*91760*/  STL.64 [R1+0x10e8], R6 ;  /* 0x0010e80601007387 */ /* 0x0001e40000100a00 */
[----:B0-----:R-:W-:Y:S01]  /*91770*/  HMMA.16816.F32 R4, R28, R12, R52 ;  /* 0x0000000c1c04723c */ /* 0x001fe20000001834 */
[----:B------:R-:W-:Y:S01]  /*91780*/  IMAD.MOV.U32 R0, RZ, RZ, R39 ;  /* 0x000000ffff007224 */ /* 0x000fe200078e0027 */
[----:B------:R-:W-:Y:S04]  /*91790*/  STL [R1+0x10d8], R38 ;  /* 0x0010d82601007387 */ /* 0x000fe80000100800 */
[----:B------:R0:W-:-:S13]  /*917a0*/  STL [R1+0x88b8], R0 ;  /* 0x0088b80001007387 */ /* 0x0001da0000100800 */
[----:B------:R-:W-:Y:S01]  /*917b0*/  STL.64 [R1+0x10b0], R4 ;  /* 0x0010b00401007387 */ /* 0x000fe20000100a00 */
[----:B0-----:R-:W-:-:S03]  /*917c0*/  IMAD.MOV.U32 R0, RZ, RZ, R7 ;  /* 0x000000ffff007224 */ /* 0x001fc600078e0007 */
[----:B------:R-:W-:Y:S04]  /*917d0*/  STL.64 [R1+0x10c0], R8 ;  /* 0x0010c00801007387 */ /* 0x000fe80000100a00 */
[----:B------:R0:W-:Y:S04]  /*917e0*/  STL.64 [R1+0x10c8], R10 ;  /* 0x0010c80a01007387 */ /* 0x0001e80000100a00 */
[----:B------:R3:W-:Y:S01]  /*917f0*/  STL [R1+0x10b8], R6 ;  /* 0x0010b80601007387 */ /* 0x0007e20000100800 */
[C---:B0-----:R-:W-:Y:S08]  /*91800*/  HMMA.16816.F32 R8, R28.reuse, R14, R48 ;  /* 0x0000000e1c08723c */ /* 0x041ff00000001830 */
[----:B---3--:R-:W-:Y:S01]  /*91810*/  HMMA.16816.F32 R4, R28, R16, R44 ;  /* 0x000000101c04723c */ /* 0x008fe2000000182c */
[----:B------:R0:W-:-:S15]  /*91820*/  STL [R1+0x8900], R0 ;  /* 0x0089000001007387 */ /* 0x0001de0000100800 */
[----:B------:R-:W-:-:S03]  /*91830*/  NOP ;  /* 0x0000000000007918 */ /* 0x000fc60000000000 */
[----:B------:R-:W-:Y:S01]  /*91840*/  STL.64 [R1+0x1090], R4 ;  /* 0x0010900401007387 */ /* 0x000fe20000100a00 */
[----:B0-----:R-:W-:-:S03]  /*91850*/  IMAD.MOV.U32 R0, RZ, RZ, R7 ;  /* 0x000000ffff007224 */ /* 0x001fc600078e0007 */
[----:B------:R-:W-:Y:S04]  /*91860*/  STL.64 [R1+0x10a0], R8 ;  /* 0x0010a00801007387 */ /* 0x000fe80000100a00 */
[----:B------:R-:W-:Y:S04]  /*91870*/  STL.64 [R1+0x10a8], R10 ;  /* 0x0010a80a01007387 */ /* 0x000fe80000100a00 */
[----:B------:R0:W-:Y:S02]  /*91880*/  STL [R1+0x1098], R6 ;  /* 0x0010980601007387 */ /* 0x0001e40000100800 */
[----:B0-----:R-:W-:Y:S02]  /*91890*/  HMMA.16816.F32 R4, R28, R18, R24 ;  /* 0x000000121c04723c */ /* 0x001fe40000001818 */
[----:B------:R-:W-:Y:S04]  /*918a0*/  STL [R1+0x8928], R0 ;  /* 0x0089280001007387 */ /* 0x000fe80000100800 */
[----:B------:R-:W2:-:S13]  /*918b0*/  LDL.LU R48, [R1+0x50] ;  /* 0x0000500001307983 */ /* 0x000e9a0000300800 */
[----:B------:R-:W-:Y:S04]  /*918c0*/  STL.64 [R1+0x1080], R4 ;  /* 0x0010800401007387 */ /* 0x000fe80000100a00 */
[----:B------:R0:W-:Y:S04]  /*918d0*/  STL.64 [R1+0x1088], R6 ;  /* 0x0010880601007387 */ /* 0x0001e80000100a00 */
[----:B------:R-:W2:Y:S04]  /*918e0*/  LDL.LU R49, [R1+0x54] ;  /* 0x0000540001317983 */ /* 0x000ea80000300800 */
[----:B------:R-:W2:Y:S04]  /*918f0*/  LDL.LU R50, [R1+0x58] ;  /* 0x0000580001327983 */ /* 0x000ea80000300800 */
[----:B------:R-:W2:Y:S04]  /*91900*/  LDL.LU R51, [R1+0x5c] ;  /* 0x00005c0001337983 */ /* 0x000ea80000300800 */
[----:B------:R-:W3:Y:S04]  /*91910*/  LDL.LU.64 R56, [R1+0xd10] ;  /* 0x000d100001387983 */ /* 0x000ee80000300a00 */
[----:B------:R-:W3:Y:S04]  /*91920*/  LDL.LU.64 R58, [R1+0xd18] ;  /* 0x000d1800013a7983 */ /* 0x000ee80000300a00 */
[----:B0-----:R-:W4:Y:S04]  /*91930*/  LDL.LU R6, [R1+0x2060] ;  /* 0x0020600001067983 */ /* 0x001f280000300800 */
        /* <DEDUP_REMOVED lines=20> */
[----:B------:R-:W2:Y:S04]  /*91a80*/  LDL.LU.64 R24, [R1+0xd00] ;  /* 0x000d000001187983 */ /* 0x000ea80000300a00 */
[----:B------:R-:W2:Y:S04]  /*91a90*/  LDL.LU.64 R26, [R1+0xd08] ;  /* 0x000d0800011a7983 */ /* 0x000ea80000300a00 */
        /* <DEDUP_REMOVED lines=8> */
[----:B------:R-:W4:Y:S01]  /*91b20*/  LDL.LU R61, [R1+0x15d4] ;  /* 0x0015d400013d7983 */ /* 0x000f220000300800 */
[----:B---3--:R-:W-:-:S15]  /*91b30*/  HMMA.16816.F32 R56, R28, R20, R56 ;  /* 0x000000141c38723c */ /* 0x008fde0000001838 */
[----:B------:R-:W-:-:S04]  /*91b40*/  NOP ;  /* 0x0000000000007918 */ /* 0x000fc80000000000 */
[----:B------:R0:W-:Y:S01]  /*91b50*/  STL.64 [R1+0x1070], R56 ;  /* 0x0010703801007387 */ /* 0x0001e20000100a00 */
[----:B------:R-:W-:-:S03]  /*91b60*/  IMAD.MOV.U32 R0, RZ, RZ, R59 ;  /* 0x000000ffff007224 */ /* 0x000fc600078e003b */
[----:B------:R1:W-:Y:S04]  /*91b70*/  STL [R1+0x1078], R58 ;  /* 0x0010783a01007387 */ /* 0x0003e80000100800 */
[----:B------:R-:W3:Y:S04]  /*91b80*/  LDL.LU R55, [R1+0x15c4] ;  /* 0x0015c40001377983 */ /* 0x000ee80000300800 */
[----:B------:R-:W3:Y:S04]  /*91b90*/  LDL.LU R60, [R1+0x15d0] ;  /* 0x0015d000013c7983 */ /* 0x000ee80000300800 */
[----:B0-----:R-:W3:Y:S04]  /*91ba0*/  LDL.LU R56, [R1+0x60] ;  /* 0x0000600001387983 */ /* 0x001ee80000300800 */
[----:B------:R-:W3:Y:S04]  /*91bb0*/  LDL.LU R57, [R1+0x64] ;  /* 0x0000640001397983 */ /* 0x000ee80000300800 */
[----:B-1----:R-:W3:Y:S04]  /*91bc0*/  LDL.LU R58, [R1+0x68] ;  /* 0x00006800013a7983 */ /* 0x002ee80000300800 */
[----:B------:R-:W3:Y:S04]  /*91bd0*/  LDL.LU R59, [R1+0x6c] ;  /* 0x00006c00013b7983 */ /* 0x000ee80000300800 */
[----:B------:R-:W-:Y:S01]  /*91be0*/  STL [R1+0x8960], R0 ;  /* 0x0089600001007387 */ /* 0x000fe20000100800 */
[----:B--2---:R-:W-:Y:S03]  /*91bf0*/  HMMA.16816.F32 R20, R28, R22, R24 ;  /* 0x000000161c14723c */ /* 0x004fe60000001818 */
[----:B------:R-:W2:Y:S04]  /*91c00*/  LDL.LU.64 R26, [R1+0x9020] ;  /* 0x00902000011a7983 */ /* 0x000ea80000300a00 */
[----:B------:R-:W3:Y:S01]  /*91c10*/  LDL.LU.64 R24, [R1+0x9018] ;  /* 0x0090180001187983 */ /* 0x000ee20000300a00 */
[----:B------:R-:W-:-:S02]  /*91c20*/  IMAD R4, R5, 0x100, R4 ;  /* 0x0000010005047824 */ /* 0x000fc400078e0204 */
[----:B----4-:R-:W-:Y:S02]  /*91c30*/  IMAD R2, R2, 0x100, R6 ;  /* 0x0000010002027824 */ /* 0x010fe400078e0206 */
[----:B------:R-:W-:Y:S02]  /*91c40*/  IMAD R3, R3, 0x100, R7 ;  /* 0x0000010003037824 */ /* 0x000fe400078e0207 */
[----:B------:R-:W-:Y:S01]  /*91c50*/  IMAD R5, R35, 0x100, R34 ;  /* 0x0000010023057824 */ /* 0x000fe200078e0222 */
[----:B------:R-:W-:Y:S04]  /*91c60*/  HMMA.16816.F32 R8, R28, R32, R8 ;  /* 0x000000201c08723c */ /* 0x000fe80000001808 */
[----:B------:R-:W-:Y:S01]  /*91c70*/  STL.64 [R1+0x1060], R20 ;  /* 0x0010601401007387 */ /* 0x000fe20000100a00 */
[----:B------:R-:W-:-:S02]  /*91c80*/  F2FP.F16.E4M3.UNPACK_B R6, R40.H1 ;  /* 0x00000028ff06723e */ /* 0x000fc400030006ff */
[----:B------:R-:W-:Y:S01]  /*91c90*/  F2FP.F16.E4M3.UNPACK_B R7, R41.H1 ;  /* 0x00000029ff07723e */ /* 0x000fe200030006ff */
[----:B------:R-:W-:Y:S01]  /*91ca0*/  STL.64 [R1+0x1068], R22 ;  /* 0x0010681601007387 */ /* 0x000fe20000100a00 */
[C---:B--2---:R-:W-:Y:S08]  /*91cb0*/  HMMA.16816.F32 R12, R28.reuse, R26, R12 ;  /* 0x0000001a1c0c723c */ /* 0x044ff0000000180c */
[----:B---3--:R-:W-:Y:S01]  /*91cc0*/  HMMA.16816.F32 R16, R28, R24, R16 ;  /* 0x000000181c10723c */ /* 0x008fe20000001810 */
[----:B------:R-:W-:-:S02]  /*91cd0*/  F2FP.F16.E4M3.UNPACK_B R28, R2 ;  /* 0x00000002ff1c723e */ /* 0x000fc400020006ff */
[----:B------:R-:W-:Y:S02]  /*91ce0*/  F2FP.F16.E4M3.UNPACK_B R29, R3 ;  /* 0x00000003ff1d723e */ /* 0x000fe400020006ff */
[----:B------:R-:W-:Y:S02]  /*91cf0*/  F2FP.F16.E4M3.UNPACK_B R30, R4 ;  /* 0x00000004ff1e723e */ /* 0x000fe400020006ff */
[----:B------:R-:W-:-:S12]  /*91d00*/  F2FP.F16.E4M3.UNPACK_B R31, R5 ;  /* 0x00000005ff1f723e */ /* 0x000fd800020006ff */
[----:B------:R-:W-:Y:S04]  /*91d10*/  STL.64 [R1+0x1050], R16 ;  /* 0x0010501001007387 */ /* 0x000fe80000100a00 */
[----:B------:R-:W-:Y:S04]  /*91d20*/  STL.64 [R1+0x1058], R18 ;  /* 0x0010581201007387 */ /* 0x000fe80000100a00 */
[----:B------:R-:W-:Y:S04]  /*91d30*/  STL.64 [R1+0x1040], R12 ;  /* 0x0010400c01007387 */ /* 0x000fe80000100a00 */
[----:B------:R-:W-:Y:S04]  /*91d40*/  STL.64 [R1+0x1048], R14 ;  /* 0x0010480e01007387 */ /* 0x000fe80000100a00 */
[----:B------:R-:W-:Y:S04]  /*91d50*/  STL.64 [R1+0x1010], R8 ;  /* 0x0010100801007387 */ /* 0x000fe80000100a00 */
[----:B------:R0:W-:Y:S02]  /*91d60*/  STL.64 [R1+0x1018], R10 ;  /* 0x0010180a01007387 */ /* 0x0001e40000100a00 */
[----:B0-----:R-:W-:Y:S01]  /*91d70*/  HMMA.16816.F32 R8, R28, R6, R36 ;  /* 0x000000061c08723c */ /* 0x001fe20000001824 */
[----:B------:R-:W-:-:S02]  /*91d80*/  F2FP.F16.E4M3.UNPACK_B R2, R42.H1 ;  /* 0x0000002aff02723e */ /* 0x000fc400030006ff */
[----:B------:R-:W-:Y:S01]  /*91d90*/  F2FP.F16.E4M3.UNPACK_B R3, R43.H1 ;  /* 0x0000002bff03723e */ /* 0x000fe200030006ff */
[----:B------:R-:W-:-:S15]  /*91da0*/  STL.64 [R1+0x18], R6 ;  /* 0x0000180601007387 */ /* 0x000fde0000100a00 */
[----:B------:R-:W-:Y:S04]  /*91db0*/  STL.64 [R1+0x1230], R8 ;  /* 0x0012300801007387 */ /* 0x000fe80000100a00 */
[----:B------:R0:W-:Y:S02]  /*91dc0*/  STL.64 [R1+0x1238], R10 ;  /* 0x0012380a01007387 */ /* 0x0001e40000100a00 */
[----:B0-----:R-:W-:Y:S01]  /*91dd0*/  HMMA.16816.F32 R8, R28, R2, R44 ;  /* 0x000000021c08723c */ /* 0x001fe2000000182c */
[----:B------:R-:W-:Y:S02]  /*91de0*/  F2FP.F16.E4M3.UNPACK_B R4, R52.H1 ;  /* 0x00000034ff04723e */ /* 0x000fe400030006ff */
[----:B------:R-:W-:Y:S01]  /*91df0*/  F2FP.F16.E4M3.UNPACK_B R5, R53.H1 ;  /* 0x00000035ff05723e */ /* 0x000fe200030006ff */
[----:B------:R0:W-:Y:S02]  /*91e00*/  STL.64 [R1+0x10], R2 ;  /* 0x0000100201007387 */ /* 0x0001e40000100a00 */
[----:B------:R-:W-:-:S02]  /*91e10*/  IMAD.MOV.U32 R25, RZ, RZ, R4 ;  /* 0x000000ffff197224 */ /* 0x000fc400078e0004 */
[----:B------:R-:W-:Y:S01]  /*91e20*/  IMAD.MOV.U32 R0, RZ, RZ, R5 ;  /* 0x000000ffff007224 */ /* 0x000fe200078e0005 */
[----:B0-----:R-:W-:Y:S02]  /*91e30*/  F2FP.F16.E4M3.UNPACK_B R2, R54.H1 ;  /* 0x00000036ff02723e */ /* 0x001fe400030006ff */
[----:B------:R-:W-:-:S08]  /*91e40*/  F2FP.F16.E4M3.UNPACK_B R3, R55.H1 ;  /* 0x00000037ff03723e */ /* 0x000fd000030006ff */
[----:B------:R-:W-:Y:S04]  /*91e50*/  STL.64 [R1+0x1260], R8 ;  /* 0x0012600801007387 */ /* 0x000fe80000100a00 */
[----:B------:R0:W-:Y:S04]  /*91e60*/  STL.64 [R1+0x1268], R10 ;  /* 0x0012680a01007387 */ /* 0x0001e80000100a00 */
[----:B------:R1:W-:Y:S01]  /*91e70*/  STL.64 [R1+0x8], R4 ;  /* 0x0000080401007387 */ /* 0x0003e20000100a00 */
[C---:B0-----:R-:W-:Y:S08]  /*91e80*/  HMMA.16816.F32 R8, R28.reuse, R4, R48 ;  /* 0x000000041c08723c */ /* 0x041ff00000001830 */
[----:B-1----:R-:W-:Y:S11]  /*91e90*/  HMMA.16816.F32 R4, R28, R2, R56 ;  /* 0x000000021c04723c */ /* 0x002ff60000001838 */
[----:B------:R-:W-:Y:S04]  /*91ea0*/  STL.64 [R1+0x1280], R8 ;  /* 0x0012800801007387 */ /* 0x000fe80000100a00 */
[----:B------:R-:W-:Y:S04]  /*91eb0*/  STL.64 [R1+0x1288], R10 ;  /* 0x0012880a01007387 */ /* 0x000fe80000100a00 */
[----:B------:R-:W-:Y:S04]  /*91ec0*/  STL [R1], R2 ;  /* 0x0000000201007387 */ /* 0x000fe80000100800 */
[----:B------:R-:W-:Y:S04]  /*91ed0*/  STL [R1+0x9000], R25 ;  /* 0x0090001901007387 */ /* 0x000fe80000100800 */
[----:B------:R-:W-:Y:S04]  /*91ee0*/  STL [R1+0x4], R3 ;  /* 0x0000040301007387 */ /* 0x000fe80000100800 */
[----:B------:R-:W2:Y:S04]  /*91ef0*/  LDL.LU R36, [R1+0xf0] ;  /* 0x0000f00001247983 */ /* 0x000ea80000300800 */
[----:B------:R0:W-:Y:S04]  /*91f00*/  STL.64 [R1+0x1290], R4 ;  /* 0x0012900401007387 */ /* 0x0001e80000100a00 */
[----:B------:R1:W-:Y:S04]  /*91f10*/  STL.64 [R1+0x1298], R6 ;  /* 0x0012980601007387 */ /* 0x0003e80000100a00 */
[----:B------:R-:W2:Y:S04]  /*91f20*/  LDL.LU R37, [R1+0xf4] ;  /* 0x0000f40001257983 */ /* 0x000ea80000300800 */
[----:B------:R-:W3:Y:S04]  /*91f30*/  LDL.LU R38, [R1+0xf8] ;  /* 0x0000f80001267983 */ /* 0x000ee80000300800 */
[----:B------:R-:W3:Y:S04]  /*91f40*/  LDL.LU R39, [R1+0xfc] ;  /* 0x0000fc0001277983 */ /* 0x000ee80000300800 */
[----:B---3--:R-:W-:Y:S04]  /*91f50*/  STL.64 [R1+0x9010], R38 ;  /* 0x0090102601007387 */ /* 0x008fe80000100a00 */
[----:B--2---:R2:W-:Y:S04]  /*91f60*/  STL.64 [R1+0x9008], R36 ;  /* 0x0090082401007387 */ /* 0x0045e80000100a00 */
[----:B------:R-:W3:Y:S04]  /*91f70*/  LDL.LU R12, [R1+0xd0] ;  /* 0x0000d000010c7983 */ /* 0x000ee80000300800 */
[----:B------:R-:W3:Y:S04]  /*91f80*/  LDL.LU R13, [R1+0xd4] ;  /* 0x0000d400010d7983 */ /* 0x000ee80000300800 */
[----:B------:R-:W3:Y:S04]  /*91f90*/  LDL.LU R14, [R1+0xd8] ;  /* 0x0000d800010e7983 */ /* 0x000ee80000300800 */
[----:B------:R-:W3:Y:S04]  /*91fa0*/  LDL.LU R15, [R1+0xdc] ;  /* 0x0000dc00010f7983 */ /* 0x000ee80000300800 */
[----:B------:R-:W4:Y:S04]  /*91fb0*/  LDL.LU R20, [R1+0xb0] ;  /* 0x0000b00001147983 */ /* 0x000f280000300800 */
[----:B------:R-:W4:Y:S04]  /*91fc0*/  LDL.LU R21, [R1+0xb4] ;  /* 0x0000b40001157983 */ /* 0x000f280000300800 */
[----:B------:R-:W4:Y:S04]  /*91fd0*/  LDL.LU R22, [R1+0xb8] ;  /* 0x0000b80001167983 */ /* 0x000f280000300800 */
[----:B------:R-:W4:Y:S04]  /*91fe0*/  LDL.LU R23, [R1+0xbc] ;  /* 0x0000bc0001177983 */ /* 0x000f280000300800 */
[----:B0-----:R-:W3:Y:S04]  /*91ff0*/  LDL.LU R4, [R1+0x90] ;  /* 0x0000900001047983 */ /* 0x001ee80000300800 */
[----:B------:R-:W3:Y:S04]  /*92000*/  LDL.LU R5, [R1+0x94] ;  /* 0x0000940001057983 */ /* 0x000ee80000300800 */
[----:B-1----:R-:W3:Y:S04]  /*92010*/  LDL.LU R6, [R1+0x98] ;  /* 0x0000980001067983 */ /* 0x002ee80000300800 */
[----:B------:R-:W3:Y:S04]  /*92020*/  LDL.LU R7, [R1+0x9c] ;  /* 0x00009c0001077983 */ /* 0x000ee80000300800 */
[----:B--2---:R-:W2:Y:S04]  /*92030*/  LDL.LU R36, [R1+0x70] ;  /* 0x0000700001247983 */ /* 0x004ea80000300800 */
[----:B------:R-:W2:Y:S04]  /*92040*/  LDL.LU R37, [R1+0x74] ;  /* 0x0000740001257983 */ /* 0x000ea80000300800 */
[----:B------:R-:W2:Y:S04]  /*92050*/  LDL.LU R38, [R1+0x78] ;  /* 0x0000780001267983 */ /* 0x000ea80000300800 */
[----:B------:R-:W2:Y:S04]  /*92060*/  LDL.LU R39, [R1+0x7c] ;  /* 0x00007c0001277983 */ /* 0x000ea80000300800 */
        /* <DEDUP_REMOVED lines=24> */
[----:B------:R-:W-:-:S02]  /*921f0*/  F2FP.F16.E4M3.UNPACK_B R60, R60.H1 ;  /* 0x0000003cff3c723e */ /* 0x000fc400030006ff */
[----:B------:R-:W-:Y:S01]  /*92200*/  F2FP.F16.E4M3.UNPACK_B R61, R61.H1 ;  /* 0x0000003dff3d723e */ /* 0x000fe200030006ff */
        /* <DEDUP_REMOVED lines=9> */
[----:B--2---:R-:W-:-:S15]  /*922a0*/  HMMA.16816.F32 R36, R28, R60, R36 ;  /* 0x0000003c1c24723c */ /* 0x004fde0000001824 */
[----:B------:R-:W-:-:S04]  /*922b0*/  NOP ;  /* 0x0000000000007918 */ /* 0x000fc80000000000 */
[----:B------:R-:W-:Y:S04]  /*922c0*/  STL.64 [R1+0x12b0], R36 ;  /* 0x0012b02401007387 */ /* 0x000fe80000100a00 */
[----:B------:R0:W-:Y:S04]  /*922d0*/  STL.64 [R1+0x12b8], R38 ;  /* 0x0012b82601007387 */ /* 0x0001e80000100a00 */
[----:B0-----:R-:W2:Y:S04]  /*922e0*/  LDL.LU.64 R38, [R1+0x9010] ;  /* 0x0090100001267983 */ /* 0x001ea80000300a00 */
[----:B------:R-:W2:Y:S01]  /*922f0*/  LDL.LU.64 R36, [R1+0x9008] ;  /* 0x0090080001247983 */ /* 0x000ea20000300a00 */
[----:B---3--:R-:W-:-:S02]  /*92300*/  F2FP.F16.E4M3.UNPACK_B R58, R58.H1 ;  /* 0x0000003aff3a723e */ /* 0x008fc400030006ff */
[----:B------:R-:W-:Y:S02]  /*92310*/  F2FP.F16.E4M3.UNPACK_B R59, R59.H1 ;  /* 0x0000003bff3b723e */ /* 0x000fe400030006ff */
[----:B------:R-:W-:Y:S02]  /*92320*/  F2FP.F16.E4M3.UNPACK_B R56, R56.H1 ;  /* 0x00000038ff38723e */ /* 0x000fe400030006ff */
[----:B------:R-:W-:-:S03]  /*92330*/  F2FP.F16.E4M3.UNPACK_B R57, R57.H1 ;  /* 0x00000039ff39723e */ /* 0x000fc600030006ff */
[C---:B------:R-:W-:Y:S08]  /*92340*/  HMMA.16816.F32 R24, R28.reuse, R58, R24 ;  /* 0x0000003a1c18723c */ /* 0x040ff00000001818 */
[----:B------:R-:W-:Y:S01]  /*92350*/  HMMA.16816.F32 R4, R28, R56, R4 ;  /* 0x000000381c04723c */ /* 0x000fe20000001804 */
[----:B------:R-:W-:Y:S02]  /*92360*/  F2FP.F16.E4M3.UNPACK_B R54, R54.H1 ;  /* 0x00000036ff36723e */ /* 0x000fe400030006ff */
[----:B------:R-:W-:-:S08]  /*92370*/  F2FP.F16.E4M3.UNPACK_B R55, R55.H1 ;  /* 0x00000037ff37723e */ /* 0x000fd000030006ff */
[----:B------:R0:W-:Y:S04]  /*92380*/  STL.64 [R1+0x12d0], R24 ;  /* 0x0012d01801007387 */ /* 0x0001e80000100a00 */
[----:B------:R-:W-:Y:S04]  /*92390*/  STL.64 [R1+0x12d8], R26 ;  /* 0x0012d81a01007387 */ /* 0x000fe80000100a00 */
[----:B0-----:R-:W3:Y:S04]  /*923a0*/  LDL.LU R25, [R1+0x9000] ;  /* 0x0090000001197983 */ /* 0x001ee80000300800 */
[----:B------:R-:W-:Y:S04]  /*923b0*/  STL.64 [R1+0x8fd0], R58 ;  /* 0x008fd03a01007387 */ /* 0x000fe80000100a00 */
[----:B------:R-:W-:Y:S04]  /*923c0*/  STL.64 [R1+0x8fc8], R56 ;  /* 0x008fc83801007387 */ /* 0x000fe80000100a00 */
[----:B------:R-:W-:Y:S04]  /*923d0*/  STL.64 [R1+0x12f0], R4 ;  /* 0x0012f00401007387 */ /* 0x000fe80000100a00 */
[----:B------:R4:W-:Y:S02]  /*923e0*/  STL.64 [R1+0x12f8], R6 ;  /* 0x0012f80601007387 */ /* 0x0009e40000100a00 */
[----:B----4-:R-:W-:Y:S01]  /*923f0*/  HMMA.16816.F32 R4, R28, R54, R32 ;  /* 0x000000361c04723c */ /* 0x010fe20000001820 */
[----:B------:R-:W-:-:S02]  /*92400*/  F2FP.F16.E4M3.UNPACK_B R52, R52.H1 ;  /* 0x00000034ff34723e */ /* 0x000fc400030006ff */
[----:B------:R-:W-:-:S15]  /*92410*/  F2FP.F16.E4M3.UNPACK_B R53, R53.H1 ;  /* 0x00000035ff35723e */ /* 0x000fde00030006ff */
[----:B------:R-:W-:Y:S01]  /*92420*/  NOP ;  /* 0x0000000000007918 */ /* 0x000fe20000000000 */
[----:B------:R-:W-:Y:S04]  /*92430*/  STL.64 [R1+0x1300], R4 ;  /* 0x0013000401007387 */ /* 0x000fe80000100a00 */
[----:B------:R0:W-:Y:S02]  /*92440*/  STL.64 [R1+0x1308], R6 ;  /* 0x0013080601007387 */ /* 0x0001e40000100a00 */
[C---:B0-----:R-:W-:Y:S01]  /*92450*/  HMMA.16816.F32 R4, R28.reuse, R52, R20 ;  /* 0x000000341c04723c */ /* 0x041fe20000001814 */
[----:B------:R-:W-:Y:S02]  /*92460*/  F2FP.F16.E4M3.UNPACK_B R50, R50.H1 ;  /* 0x00000032ff32723e */ /* 0x000fe400030006ff */
[----:B------:R-:W-:Y:S01]  /*92470*/  F2FP.F16.E4M3.UNPACK_B R51, R51.H1 ;  /* 0x00000033ff33723e */ /* 0x000fe200030006ff */
[----:B------:R-:W-:Y:S04]  /*92480*/  STL.64 [R1+0x8fb0], R54 ;  /* 0x008fb03601007387 */ /* 0x000fe80000100a00 */
[----:B------:R-:W-:Y:S11]  /*92490*/  STL.64 [R1+0x8fa8], R52 ;  /* 0x008fa83401007387 */ /* 0x000ff60000100a00 */
[----:B------:R-:W-:Y:S04]  /*924a0*/  STL.64 [R1+0x1320], R4 ;  /* 0x0013200401007387 */ /* 0x000fe80000100a00 */
[----:B------:R0:W-:Y:S02]  /*924b0*/  STL.64 [R1+0x1328], R6 ;  /* 0x0013280601007387 */ /* 0x0001e40000100a00 */
[----:B0-----:R-:W-:Y:S01]  /*924c0*/  HMMA.16816.F32 R4, R28, R50, R16 ;  /* 0x000000321c04723c */ /* 0x001fe20000001810 */
        /* <DEDUP_REMOVED lines=17> */
[----:B------:R2:W-:Y:S04]  /*925e0*/  STL.64 [R1+0x1388], R6 ;  /* 0x0013880601007387 */ /* 0x0005e80000100a00 */
[----:B------:R-:W4:Y:S01]  /*925f0*/  LDL.LU R16, [R1+0x160] ;  /* 0x0001600001107983 */ /* 0x000f220000300800 */
[----:B--2---:R-:W-:-:S15]  /*92600*/  HMMA.16816.F32 R4, R28, R44, R36 ;  /* 0x0000002c1c04723c */ /* 0x004fde0000001824 */
[----:B------:R-:W-:-:S04]  /*92610*/  NOP ;  /* 0x0000000000007918 */ /* 0x000fc80000000000 */
[----:B------:R-:W-:Y:S04]  /*92620*/  STL.64 [R1+0x1390], R4 ;  /* 0x0013900401007387 */ /* 0x000fe80000100a00 */
[----:B------:R-:W-:Y:S04]  /*92630*/  STL.64 [R1+0x1398], R6 ;  /* 0x0013980601007387 */ /* 0x000fe80000100a00 */
[----:B------:R-:W4:Y:S04]  /*92640*/  LDL.LU R17, [R1+0x164] ;  /* 0x0001640001117983 */ /* 0x000f280000300800 */
[----:B------:R-:W2:Y:S04]  /*92650*/  LDL.LU R18, [R1+0x168] ;  /* 0x0001680001127983 */ /* 0x000ea80000300800 */
[----:B------:R-:W2:Y:S01]  /*92660*/  LDL.LU R19, [R1+0x16c] ;  /* 0x00016c0001137983 */ /* 0x000ea20000300800 */
[----:B------:R-:W-:-:S03]  /*92670*/  F2FP.F16.E4M3.UNPACK_B R42, R43.H1 ;  /* 0x0000002bff2a723e */ /* 0x000fc600030006ff */
[----:B--2---:R-:W-:Y:S04]  /*92680*/  STL.64 [R1+0x8ff8], R18 ;  /* 0x008ff81201007387 */ /* 0x004fe80000100a00 */
[----:B----4-:R0:W-:Y:S04]  /*92690*/  STL.64 [R1+0x8ff0], R16 ;  /* 0x008ff01001007387 */ /* 0x0101e80000100a00 */
[----:B------:R-:W2:Y:S04]  /*926a0*/  LDL.LU R20, [R1+0x150] ;  /* 0x0001500001147983 */ /* 0x000ea80000300800 */
[----:B------:R-:W2:Y:S04]  /*926b0*/  LDL.LU R21, [R1+0x154] ;  /* 0x0001540001157983 */ /* 0x000ea80000300800 */
[----:B------:R-:W2:Y:S04]  /*926c0*/  LDL.LU R22, [R1+0x158] ;  /* 0x0001580001167983 */ /* 0x000ea80000300800 */
[----:B------:R-:W2:Y:S04]  /*926d0*/  LDL.LU R23, [R1+0x15c] ;  /* 0x00015c0001177983 */ /* 0x000ea80000300800 */
[----:B------:R-:W4:Y:S04]  /*926e0*/  LDL.LU R52, [R1+0x130] ;  /* 0x0001300001347983 */ /* 0x000f280000300800 */
[----:B------:R-:W4:Y:S04]  /*926f0*/  LDL.LU R53, [R1+0x134] ;  /* 0x0001340001357983 */ /* 0x000f280000300800 */
[----:B------:R-:W4:Y:S04]  /*92700*/  LDL.LU R54, [R1+0x138] ;  /* 0x0001380001367983 */ /* 0x000f280000300800 */
[----:B------:R-:W4:Y:S04]  /*92710*/  LDL.LU R55, [R1+0x13c] ;  /* 0x00013c0001377983 */ /* 0x000f280000300800 */
[----:B0-----:R-:W2:Y:S04]  /*92720*/  LDL.LU R16, [R1+0x100] ;  /* 0x0001000001107983 */ /* 0x001ea80000300800 */
[----:B------:R-:W2:Y:S04]  /*92730*/  LDL.LU R17, [R1+0x104] ;  /* 0x0001040001117983 */ /* 0x000ea80000300800 */
        /* <DEDUP_REMOVED lines=32> */
[----:B0-----:R-:W4:Y:S04]  /*92940*/  LDL.LU R44, [R1+0x110] ;  /* 0x00011000012c7983 */ /* 0x001f280000300800 */
[----:B------:R-:W4:Y:S04]  /*92950*/  LDL.LU R45, [R1+0x114] ;  /* 0x00011400012d7983 */ /* 0x000f280000300800 */
[----:B------:R-:W4:Y:S04]  /*92960*/  LDL.LU R46, [R1+0x118] ;  /* 0x00011800012e7983 */ /* 0x000f280000300800 */
[----:B------:R-:W4:Y:S01]  /*92970*/  LDL.LU R47, [R1+0x11c] ;  /* 0x00011c00012f7983 */ /* 0x000f220000300800 */
[----:B--2---:R-:W-:-:S07]  /*92980*/  F2FP.F16.E4M3.UNPACK_B R43, R43.H1 ;  /* 0x0000002bff2b723e */ /* 0x004fce00030006ff */
[----:B------:R-:W-:-:S15]  /*92990*/  HMMA.16816.F32 R16, R28, R42, R16 ;  /* 0x0000002a1c10723c */ /* 0x000fde0000001810 */
        /* <DEDUP_REMOVED lines=8> */
[----:B------:R-:W-:Y:S01]  /*92a20*/  F2FP.F16.E4M3.UNPACK_B R39, R39.H1 ;  /* 0x00000027ff27723e */ /* 0x000fe200030006ff */
[----:B------:R-:W-:Y:S04]  /*92a30*/  STL.64 [R1+0x8f50], R42 ;  /* 0x008f502a01007387 */ /* 0x000fe80000100a00 */
[----:B------:R0:W-:Y:S01]  /*92a40*/  STL.64 [R1+0x8f48], R40 ;  /* 0x008f482801007387 */ /* 0x0001e20000100a00 */
[----:B------:R-:W-:-:S02]  /*92a50*/  F2FP.F16.E4M3.UNPACK_B R36, R36.H1 ;  /* 0x00000024ff24723e */ /* 0x000fc400030006ff */
[----:B------:R-:W-:Y:S02]  /*92a60*/  F2FP.F16.E4M3.UNPACK_B R37, R37.H1 ;  /* 0x00000025ff25723e */ /* 0x000fe400030006ff */
[----:B------:R-:W-:Y:S02]  /*92a70*/  F2FP.F16.E4M3.UNPACK_B R34, R34.H1 ;  /* 0x00000022ff22723e */ /* 0x000fe400030006ff */
[----:B----4-:R-:W-:Y:S02]  /*92a80*/  F2FP.F16.E4M3.UNPACK_B R35, R35.H1 ;  /* 0x00000023ff23723e */ /* 0x010fe400030006ff */
[----:B------:R-:W-:Y:S02]  /*92a90*/  F2FP.F16.E4M3.UNPACK_B R2, R24.H1 ;  /* 0x00000018ff02723e */ /* 0x000fe400030006ff */
[----:B------:R-:W-:Y:S02]  /*92aa0*/  F2FP.F16.E4M3.UNPACK_B R3, R10.H1 ;  /* 0x0000000aff03723e */ /* 0x000fe400030006ff */
[----:B------:R-:W-:-:S02]  /*92ab0*/  F2FP.F16.E4M3.UNPACK_B R4, R11.H1 ;  /* 0x0000000bff04723e */ /* 0x000fc400030006ff */
[----:B------:R-:W-:-:S03]  /*92ac0*/  F2FP.F16.E4M3.UNPACK_B R5, R8.H1 ;  /* 0x00000008ff05723e */ /* 0x000fc600030006ff */
[----:B------:R-:W-:Y:S01]  /*92ad0*/  HMMA.16816.F32 R20, R28, R2, R20 ;  /* 0x000000021c14723c */ /* 0x000fe20000001814 */
[----:B------:R-:W-:Y:S02]  /*92ae0*/  F2FP.F16.E4M3.UNPACK_B R6, R6.H1 ;  /* 0x00000006ff06723e */ /* 0x000fe400030006ff */
[----:B------:R-:W-:-:S05]  /*92af0*/  F2FP.F16.E4M3.UNPACK_B R7, R7.H1 ;  /* 0x00000007ff07723e */ /* 0x000fca00030006ff */
[C---:B------:R-:W-:Y:S08]  /*92b00*/  HMMA.16816.F32 R44, R28.reuse, R40, R44 ;  /* 0x000000281c2c723c */ /* 0x040ff0000000182c */
[C---:B0-----:R-:W-:Y:S11]  /*92b10*/  HMMA.16816.F32 R40, R28.reuse, R38, R48 ;  /* 0x000000261c28723c */ /* 0x041ff60000001830 */
[----:B------:R-:W-:Y:S04]  /*92b20*/  STL.64 [R1+0x13d0], R44 ;  /* 0x0013d02c01007387 */ /* 0x000fe80000100a00 */
[----:B------:R-:W-:Y:S04]  /*92b30*/  STL.64 [R1+0x13d8], R46 ;  /* 0x0013d82e01007387 */ /* 0x000fe80000100a00 */
[----:B------:R-:W-:Y:S04]  /*92b40*/  STL.64 [R1+0x13e0], R40 ;  /* 0x0013e02801007387 */ /* 0x000fe80000100a00 */
[----:B------:R0:W-:Y:S04]  /*92b50*/  STL.64 [R1+0x13e8], R42 ;  /* 0x0013e82a01007387 */ /* 0x0001e80000100a00 */
[----:B------:R-:W-:Y:S04]  /*92b60*/  STL.64 [R1+0x8f60], R38 ;  /* 0x008f602601007387 */ /* 0x000fe80000100a00 */
[----:B------:R1:W-:Y:S01]  /*92b70*/  STL.64 [R1+0x8f58], R36 ;  /* 0x008f582401007387 */ /* 0x0003e20000100a00 */
[C---:B0-----:R-:W-:Y:S08]  /*92b80*/  HMMA.16816.F32 R40, R28.reuse, R36, R52 ;  /* 0x000000241c28723c */ /* 0x041ff00000001834 */
[C---:B-1----:R-:W-:Y:S08]  /*92b90*/  HMMA.16816.F32 R36, R28.reuse, R34, R56 ;  /* 0x000000221c24723c */ /* 0x042ff00000001838 */
[C---:B------:R-:W-:Y:S03]  /*92ba0*/  HMMA.16816.F32 R12, R28.reuse, R6, R12 ;  /* 0x000000061c0c723c */ /* 0x040fe6000000180c */
[----:B------:R-:W-:Y:S04]  /*92bb0*/  STL.64 [R1+0x1400], R40 ;  /* 0x0014002801007387 */ /* 0x000fe80000100a00 */
[----:B------:R-:W-:Y:S04]  /*92bc0*/  STL.64 [R1+0x1408], R42 ;  /* 0x0014082a01007387 */ /* 0x000fe80000100a00 */
[----:B------:R-:W-:Y:S04]  /*92bd0*/  STL.64 [R1+0x8fe8], R34 ;  /* 0x008fe82201007387 */ /* 0x000fe80000100a00 */
[----:B------:R0:W-:Y:S04]  /*92be0*/  STL.64 [R1+0x1420], R36 ;  /* 0x0014202401007387 */ /* 0x0001e80000100a00 */
[----:B------:R1:W-:Y:S04]  /*92bf0*/  STL.64 [R1+0x1428], R38 ;  /* 0x0014282601007387 */ /* 0x0003e80000100a00 */
[----:B------:R-:W-:Y:S04]  /*92c00*/  STL.64 [R1+0x1440], R20 ;  /* 0x0014401401007387 */ /* 0x000fe80000100a00 */
[----:B------:R-:W-:Y:S01]  /*92c10*/  STL.64 [R1+0x1448], R22 ;  /* 0x0014481601007387 */ /* 0x000fe20000100a00 */
[----:B------:R-:W-:Y:S01]  /*92c20*/  F2FP.F16.E4M3.UNPACK_B R8, R9.H1 ;  /* 0x00000009ff08723e */ /* 0x000fe200030006ff */
[----:B--2---:R-:W-:-:S15]  /*92c30*/  HMMA.16816.F32 R16, R28, R4, R16 ;  /* 0x000000041c10723c */ /* 0x004fde0000001810 */
[----:B------:R-:W-:-:S04]  /*92c40*/  NOP ;  /* 0x0000000000007918 */ /* 0x000fc80000000000 */
[----:B------:R-:W-:Y:S04]  /*92c50*/  STL.64 [R1+0x1450], R16 ;  /* 0x0014501001007387 */ /* 0x000fe80000100a00 */
[----:B------:R-:W-:Y:S04]  /*92c60*/  STL.64 [R1+0x1458], R18 ;  /* 0x0014581201007387 */ /* 0x000fe80000100a00 */
[----:B------:R-:W2:Y:S04]  /*92c70*/  LDL.LU R52, [R1+0x1e0] ;  /* 0x0001e00001347983 */ /* 0x000ea80000300800 */
[----:B------:R3:W-:Y:S04]  /*92c80*/  STL.64 [R1+0x1470], R12 ;  /* 0x0014700c01007387 */ /* 0x0007e80000100a00 */
[----:B------:R4:W-:Y:S04]  /*92c90*/  STL.64 [R1+0x1478], R14 ;  /* 0x0014780e01007387 */ /* 0x0009e80000100a00 */
[----:B------:R-:W2:Y:S04]  /*92ca0*/  LDL.LU R53, [R1+0x1e4] ;  /* 0x0001e40001357983 */ /* 0x000ea80000300800 */
[----:B------:R-:W2:Y:S04]  /*92cb0*/  LDL.LU R54, [R1+0x1e8] ;  /* 0x0001e80001367983 */ /* 0x000ea80000300800 */
[----:B------:R-:W2:Y:S04]  /*92cc0*/  LDL.LU R55, [R1+0x1ec] ;  /* 0x0001ec0001377983 */ /* 0x000ea80000300800 */
[----:B------:R-:W2:Y:S04]  /*92cd0*/  LDL.LU R44, [R1+0x1c0] ;  /* 0x0001c000012c7983 */ /* 0x000ea80000300800 */
[----:B------:R-:W2:Y:S04]  /*92ce0*/  LDL.LU R45, [R1+0x1c4] ;  /* 0x0001c400012d7983 */ /* 0x000ea80000300800 */
[----:B------:R-:W2:Y:S04]  /*92cf0*/  LDL.LU R46, [R1+0x1c8] ;  /* 0x0001c800012e7983 */ /* 0x000ea80000300800 */
[----:B------:R-:W2:Y:S04]  /*92d00*/  LDL.LU R47, [R1+0x1cc] ;  /* 0x0001cc00012f7983 */ /* 0x000ea80000300800 */
[----:B0-----:R-:W2:Y:S04]  /*92d10*/  LDL.LU R36, [R1+0x1a0] ;  /* 0x0001a00001247983 */ /* 0x001ea80000300800 */
[----:B------:R-:W2:Y:S04]  /*92d20*/  LDL.LU R37, [R1+0x1a4] ;  /* 0x0001a40001257983 */ /* 0x000ea80000300800 */
[----:B-1----:R-:W2:Y:S04]  /*92d30*/  LDL.LU R38, [R1+0x1a8] ;  /* 0x0001a80001267983 */ /* 0x002ea80000300800 */
        /* <DEDUP_REMOVED lines=9> */
[----:B------:R-:W3:Y:S04]  /*92dd0*/  LDL.LU R13, [R1+0x1704] ;  /* 0x00170400010d7983 */ /* 0x000ee80000300800 */
[----:B----4-:R-:W4:Y:S04]  /*92de0*/  LDL.LU R14, [R1+0x1710] ;  /* 0x00171000010e7983 */ /* 0x010f280000300800 */
        /* <DEDUP_REMOVED lines=28> */
[----:B--2---:R-:W-:-:S02]  /*92fb0*/  F2FP.F16.E4M3.UNPACK_B R9, R9.H1 ;  /* 0x00000009ff09723e */ /* 0x004fc400030006ff */
[----:B------:R-:W-:Y:S02]  /*92fc0*/  F2FP.F16.E4M3.UNPACK_B R10, R10.H1 ;  /* 0x0000000aff0a723e */ /* 0x000fe400030006ff */
[----:B------:R-:W-:-:S03]  /*92fd0*/  F2FP.F16.E4M3.UNPACK_B R11, R11.H1 ;  /* 0x0000000bff0b723e */ /* 0x000fc600030006ff */
[----:B------:R-:W-:Y:S01]  /*92fe0*/  HMMA.16816.F32 R32, R28, R8, R32 ;  /* 0x000000081c20723c */ /* 0x000fe20000001820 */
[----:B---3--:R-:W-:Y:S02]  /*92ff0*/  F2FP.F16.E4M3.UNPACK_B R12, R12.H1 ;  /* 0x0000000cff0c723e */ /* 0x008fe400030006ff */
[----:B------:R-:W-:-:S15]  /*93000*/  F2FP.F16.E4M3.UNPACK_B R13, R13.H1 ;  /* 0x0000000dff0d723e */ /* 0x000fde00030006ff */
[----:B------:R-:W-:Y:S01]  /*93010*/  NOP ;  /* 0x0000000000007918 */ /* 0x000fe20000000000 */
[----:B------:R-:W-:Y:S04]  /*93020*/  STL.64 [R1+0x1480], R32 ;  /* 0x0014802001007387 */ /* 0x000fe80000100a00 */
[----:B------:R0:W-:Y:S04]  /*93030*/  STL.64 [R1+0x1488], R34 ;  /* 0x0014882201007387 */ /* 0x0001e80000100a00 */
[----:B0-----:R-:W2:Y:S04]  /*93040*/  LDL.LU.64 R34, [R1+0x8fe8] ;  /* 0x008fe80001227983 */ /* 0x001ea80000300a00 */
[----:B------:R-:W-:Y:S01]  /*93050*/  STL [R1+0x8f40], R11 ;  /* 0x008f400b01007387 */ /* 0x000fe20000100800 */
[----:B----4-:R-:W-:-:S02]  /*93060*/  F2FP.F16.E4M3.UNPACK_B R14, R14.H1 ;  /* 0x0000000eff0e723e */ /* 0x010fc400030006ff */
[----:B------:R-:W-:Y:S02]  /*93070*/  F2FP.F16.E4M3.UNPACK_B R15, R15.H1 ;  /* 0x0000000fff0f723e */ /* 0x000fe400030006ff */
[----:B------:R-:W-:Y:S02]  /*93080*/  F2FP.F16.E4M3.UNPACK_B R16, R16.H1 ;  /* 0x00000010ff10723e */ /* 0x000fe400030006ff */
[----:B------:R-:W-:Y:S02]  /*93090*/  F2FP.F16.E4M3.UNPACK_B R17, R17.H1 ;  /* 0x00000011ff11723e */ /* 0x000fe400030006ff */
[----:B------:R-:W-:Y:S02]  /*930a0*/  F2FP.F16.E4M3.UNPACK_B R18, R18.H1 ;  /* 0x00000012ff12723e */ /* 0x000fe400030006ff */
[----:B------:R-:W-:Y:S01]  /*930b0*/  F2FP.F16.E4M3.UNPACK_B R19, R19.H1 ;  /* 0x00000013ff13723e */ /* 0x000fe200030006ff */
[----:B------:R-:W-:-:S15]  /*930c0*/  HMMA.16816.F32 R4, R28, R10, R4 ;  /* 0x0000000a1c04723c */ /* 0x000fde0000001804 */
[----:B------:R-:W-:-:S04]  /*930d0*/  NOP ;  /* 0x0000000000007918 */ /* 0x000fc80000000000 */
[----:B------:R-:W-:Y:S04]  /*930e0*/  STL.64 [R1+0x14a0], R4 ;  /* 0x0014a00401007387 */ /* 0x000fe80000100a00 */
[----:B------:R0:W-:Y:S02]  /*930f0*/  STL.64 [R1+0x14a8], R6 ;  /* 0x0014a80601007387 */ /* 0x0001e40000100a00 */
[----:B0-----:R-:W-:-:S15]  /*93100*/  HMMA.16816.F32 R4, R28, R12, R36 ;  /* 0x0000000c1c04723c */ /* 0x001fde0000001824 */
[----:B------:R-:W-:-:S04]  /*93110*/  NOP ;  /* 0x0000000000007918 */ /* 0x000fc80000000000 */
[----:B------:R-:W-:Y:S04]  /*93120*/  STL.64 [R1+0x14c0], R4 ;  /* 0x0014c00401007387 */ /* 0x000fe80000100a00 */
[----:B------:R0:W-:Y:S02]  /*93130*/  STL.64 [R1+0x14c8], R6 ;  /* 0x0014c80601007387 */ /* 0x0001e40000100a00 */
[----:B0-----:R-:W-:Y:S02]  /*93140*/  HMMA.16816.F32 R4, R28, R14, R40 ;  /* 0x0000000e1c04723c */ /* 0x001fe40000001828 */
[----:B------:R-:W-:Y:S04]  /*93150*/  STL.64 [R1+0x8f38], R14 ;  /* 0x008f380e01007387 */ /* 0x000fe80000100a00 */
[----:B------:R-:W-:-:S13]  /*93160*/  STL.64 [R1+0x8f30], R12 ;  /* 0x008f300c01007387 */ /* 0x000fda0000100a00 */
[----:B------:R-:W-:Y:S04]  /*93170*/  STL.64 [R1+0x14e0], R4 ;  /* 0x0014e00401007387 */ /* 0x000fe80000100a00 */
[----:B------:R0:W-:Y:S02]  /*93180*/  STL.64 [R1+0x14e8], R6 ;  /* 0x0014e80601007387 */ /* 0x0001e40000100a00 */
[----:B0-----:R-:W-:Y:S01]  /*93190*/  HMMA.16816.F32 R4, R28, R16, R44 ;  /* 0x000000101c04723c */ /* 0x001fe2000000182c */
[----:B------:R-:W-:Y:S02]  /*931a0*/  F2FP.F16.E4M3.UNPACK_B R20, R20.H1 ;  /* 0x00000014ff14723e */ /* 0x000fe400030006ff */
[----:B------:R-:W-:-:S15]  /*931b0*/  F2FP.F16.E4M3.UNPACK_B R21, R21.H1 ;  /* 0x00000015ff15723e */ /* 0x000fde00030006ff */
[----:B------:R-:W-:Y:S01]  /*931c0*/  NOP ;  /* 0x0000000000007918 */ /* 0x000fe20000000000 */
        /* <DEDUP_REMOVED lines=12> */
[----:B------:R0:W-:Y:S04]  /*93290*/  STL.64 [R1+0x1528], R6 ;  /* 0x0015280601007387 */ /* 0x0001e80000100a00 */
[----:B------:R-:W3:Y:S01]  /*932a0*/  LDL.LU R52, [R1+0x550] ;  /* 0x0005500001347983 */ /* 0x000ee20000300800 */
[----:B0-----:R-:W-:-:S15]  /*932b0*/  HMMA.16816.F32 R4, R28, R22, R56 ;  /* 0x000000161c04723c */ /* 0x001fde0000001838 */
[----:B------:R-:W-:-:S04]  /*932c0*/  NOP ;  /* 0x0000000000007918 */ /* 0x000fc80000000000 */
[----:B------:R-:W-:Y:S04]  /*932d0*/  STL.64 [R1+0x1550], R4 ;  /* 0x0015500401007387 */ /* 0x000fe80000100a00 */
[----:B------:R-:W-:Y:S04]  /*932e0*/  STL.64 [R1+0x1558], R6 ;  /* 0x0015580601007387 */ /* 0x000fe80000100a00 */
[----:B------:R-:W3:Y:S04]  /*932f0*/  LDL.LU R53, [R1+0x554] ;  /* 0x0005540001357983 */ /* 0x000ee80000300800 */
[----:B------:R-:W4:Y:S04]  /*93300*/  LDL.LU R54, [R1+0x558] ;  /* 0x0005580001367983 */ /* 0x000f280000300800 */
[----:B------:R-:W4:Y:S01]  /*93310*/  LDL.LU R55, [R1+0x55c] ;  /* 0x00055c0001377983 */ /* 0x000f220000300800 */
[----:B------:R-:W-:-:S02]  /*93320*/  IMAD.MOV.U32 R56, RZ, RZ, R25 ;  /* 0x000000ffff387224 */ /* 0x000fc400078e0019 */
[----:B------:R-:W-:Y:S01]  /*93330*/  IMAD.MOV.U32 R57, RZ, RZ, R0 ;  /* 0x000000ffff397224 */ /* 0x000fe200078e0000 */
[----:B----4-:R-:W-:Y:S04]  /*93340*/  STL.64 [R1+0x8fe0], R54 ;  /* 0x008fe03601007387 */ /* 0x010fe80000100a00 */
[----:B---3--:R0:W-:Y:S04]  /*93350*/  STL.64 [R1+0x8fd8], R52 ;  /* 0x008fd83401007387 */ /* 0x0081e80000100a00 */
[----:B0-----:R-:W3:Y:S04]  /*93360*/  LDL.LU R52, [R1+0x220] ;  /* 0x0002200001347983 */ /* 0x001ee80000300800 */
[----:B------:R-:W3:Y:S04]  /*93370*/  LDL.LU R53, [R1+0x224] ;  /* 0x0002240001357983 */ /* 0x000ee80000300800 */
[----:B------:R-:W3:Y:S04]  /*93380*/  LDL.LU R54, [R1+0x228] ;  /* 0x0002280001367983 */ /* 0x000ee80000300800 */
        /* <DEDUP_REMOVED lines=22> */
[----:B------:R-:W2:Y:S04]  /*934f0*/  LDL.64 R44, [R1+0x18] ;  /* 0x00001800012c7983 */ /* 0x000ea80000100a00 */
        /* <DEDUP_REMOVED lines=9> */
[----:B------:R-:W2:Y:S04]  /*93590*/  LDL.64 R58, [R1] ;  /* 0x00000000013a7983 */ /* 0x000ea80000100a00 */
[----:B------:R-:W-:Y:S04]  /*935a0*/  STL.64 [R1+0x8ef8], R22 ;  /* 0x008ef81601007387 */ /* 0x000fe80000100a00 */
[----:B------:R0:W-:Y:S04]  /*935b0*/  STL.64 [R1+0x8ef0], R20 ;  /* 0x008ef01401007387 */ /* 0x0001e80000100a00 */
[----:B0-----:R-:W2:Y:S04]  /*935c0*/  LDL.LU R20, [R1+0x590] ;  /* 0x0005900001147983 */ /* 0x001ea80000300800 */
[----:B------:R-:W2:Y:S04]  /*935d0*/  LDL.LU R21, [R1+0x594] ;  /* 0x0005940001157983 */ /* 0x000ea80000300800 */
[----:B------:R-:W2:Y:S04]  /*935e0*/  LDL.LU R22, [R1+0x598] ;  /* 0x0005980001167983 */ /* 0x000ea80000300800 */
[----:B------:R-:W2:Y:S01]  /*935f0*/  LDL.LU R23, [R1+0x59c] ;  /* 0x00059c0001177983 */ /* 0x000ea20000300800 */
[----:B------:R-:W-:-:S02]  /*93600*/  F2FP.F16.E4M3.UNPACK_B R24, R24.H1 ;  /* 0x00000018ff18723e */ /* 0x000fc400030006ff */
[----:B----4-:R-:W-:-:S07]  /*93610*/  F2FP.F16.E4M3.UNPACK_B R25, R25.H1 ;  /* 0x00000019ff19723e */ /* 0x010fce00030006ff */
[----:B---3--:R-:W-:-:S15]  /*93620*/  HMMA.16816.F32 R52, R28, R24, R52 ;  /* 0x000000181c34723c */ /* 0x008fde0000001834 */
[----:B------:R-:W-:-:S04]  /*93630*/  NOP ;  /* 0x0000000000007918 */ /* 0x000fc80000000000 */
[----:B------:R-:W-:Y:S04]  /*93640*/  STL.64 [R1+0x1570], R52 ;  /* 0x0015703401007387 */ /* 0x000fe80000100a00 */
[----:B------:R0:W-:Y:S04]  /*93650*/  STL.64 [R1+0x1578], R54 ;  /* 0x0015783601007387 */ /* 0x0001e80000100a00 */
[----:B0-----:R-:W3:Y:S04]  /*93660*/  LDL.LU.64 R54, [R1+0x8fe0] ;  /* 0x008fe00001367983 */ /* 0x001ee80000300a00 */
[----:B------:R-:W3:Y:S01]  /*93670*/  LDL.LU.64 R52, [R1+0x8fd8] ;  /* 0x008fd80001347983 */ /* 0x000ee20000300a00 */
[----:B--2---:R-:W-:-:S02]  /*93680*/  F2FP.F16.E4M3.UNPACK_B R26, R26.H1 ;  /* 0x0000001aff1a723e */ /* 0x004fc400030006ff */
[----:B------:R-:W-:Y:S02]  /*93690*/  F2FP.F16.E4M3.UNPACK_B R27, R27.H1 ;  /* 0x0000001bff1b723e */ /* 0x000fe400030006ff */
[----:B------:R-:W-:Y:S02]  /*936a0*/  F2FP.F16.E4M3.UNPACK_B R32, R32.H1 ;  /* 0x00000020ff20723e */ /* 0x000fe400030006ff */
[----:B------:R-:W-:Y:S01]  /*936b0*/  F2FP.F16.E4M3.UNPACK_B R33, R33.H1 ;  /* 0x00000021ff21723e */ /* 0x000fe200030006ff */
[----:B------:R-:W-:Y:S02]  /*936c0*/  IMAD R6, R6, 0x100, R18 ;  /* 0x0000010006067824 */ /* 0x000fe400078e0212 */
[----:B------:R-:W-:Y:S02]  /*936d0*/  IMAD R5, R5, 0x100, R19 ;  /* 0x0000010005057824 */ /* 0x000fe400078e0213 */
[----:B------:R-:W-:Y:S02]  /*936e0*/  IMAD R4, R4, 0x100, R11 ;  /* 0x0000010004047824 */ /* 0x000fe400078e020b */
[----:B------:R-:W-:Y:S01]  /*936f0*/  IMAD R0, R0, 0x100, R7 ;  /* 0x0000010000007824 */ /* 0x000fe200078e0207 */
[----:B------:R-:W-:Y:S01]  /*93700*/  HMMA.16816.F32 R12, R28, R32, R12 ;  /* 0x000000201c0c723c */ /* 0x000fe2000000180c */
[----:B------:R-:W-:Y:S04]  /*93710*/  STL.64 [R1+0x8f08], R26 ;  /* 0x008f081a01007387 */ /* 0x000fe80000100a00 */
[----:B------:R-:W-:Y:S01]  /*93720*/  STL.64 [R1+0x8f00], R24 ;  /* 0x008f001801007387 */ /* 0x000fe20000100a00 */
[----:B------:R-:W-:-:S02]  /*93730*/  IMAD.MOV.U32 R11, RZ, RZ, R44 ;  /* 0x000000ffff0b7224 */ /* 0x000fc400078e002c */
[----:B------:R-:W-:Y:S01]  /*93740*/  HMMA.16816.F32 R20, R28, R26, R20 ;  /* 0x0000001a1c14723c */ /* 0x000fe20000001814 */
[----:B------:R-:W-:Y:S02]  /*93750*/  F2FP.F16.E4M3.UNPACK_B R28, R6 ;  /* 0x00000006ff1c723e */ /* 0x000fe400020006ff */
[----:B------:R-:W-:Y:S02]  /*93760*/  F2FP.F16.E4M3.UNPACK_B R29, R5 ;  /* 0x00000005ff1d723e */ /* 0x000fe400020006ff */
[----:B------:R-:W-:Y:S02]  /*93770*/  F2FP.F16.E4M3.UNPACK_B R30, R4 ;  /* 0x00000004ff1e723e */ /* 0x000fe400020006ff */
[----:B------:R-:W-:-:S07]  /*93780*/  F2FP.F16.E4M3.UNPACK_B R31, R0 ;  /* 0x00000000ff1f723e */ /* 0x000fce00020006ff */
[C---:B------:R-:W-:Y:S05]  /*93790*/  HMMA.16816.F32 R4, R28.reuse, R44, R36 ;  /* 0x0000002c1c04723c */ /* 0x040fea0000001824 */
        /* <DEDUP_REMOVED lines=9> */
[C---:B0-----:R-:W-:Y:S01]  /*93830*/  HMMA.16816.F32 R4, R28.reuse, R46, R40 ;  /* 0x0000002e1c04723c */ /* 0x041fe20000001828 */
[----:B------:R-:W-:Y:S01]  /*93840*/  IMAD.MOV.U32 R0, RZ, RZ, R47 ;  /* 0x000000ffff007224 */ /* 0x000fe200078e002f */
[----:B------:R0:W-:Y:S04]  /*93850*/  STL.64 [R1+0x8fb8], R8 ;  /* 0x008fb80801007387 */ /* 0x0001e80000100a00 */
[----:B------:R1:W-:Y:S02]  /*93860*/  STL [R1+0x8ee8], R0 ;  /* 0x008ee80001007387 */ /* 0x0003e40000100800 */
[C---:B0-----:R-:W-:Y:S11]  /*93870*/  HMMA.16816.F32 R8, R28.reuse, R56, R48 ;  /* 0x000000381c08723c */ /* 0x041ff60000001830 */
[----:B------:R-:W-:Y:S04]  /*93880*/  STL.64 [R1+0x1530], R4 ;  /* 0x0015300401007387 */ /* 0x000fe80000100a00 */
[----:B------:R3:W-:Y:S04]  /*93890*/  STL.64 [R1+0x1538], R6 ;  /* 0x0015380601007387 */ /* 0x0007e80000100a00 */
[----:B------:R0:W-:Y:S04]  /*938a0*/  STL.64 [R1+0x14f0], R8 ;  /* 0x0014f00801007387 */ /* 0x0001e80000100a00 */
[----:B------:R2:W-:Y:S04]  /*938b0*/  STL.64 [R1+0x14f8], R10 ;  /* 0x0014f80a01007387 */ /* 0x0005e80000100a00 */
[----:B------:R-:W4:Y:S01]  /*938c0*/  LDL.LU R16, [R1+0x450] ;  /* 0x0004500001107983 */ /* 0x000f220000300800 */
[----:B-1----:R-:W-:Y:S01]  /*938d0*/  IMAD.MOV.U32 R0, RZ, RZ, R59 ;  /* 0x000000ffff007224 */ /* 0x002fe200078e003b */
[----:B---3--:R-:W-:-:S15]  /*938e0*/  HMMA.16816.F32 R4, R28, R58, R52 ;  /* 0x0000003a1c04723c */ /* 0x008fde0000001834 */
[----:B------:R-:W-:-:S04]  /*938f0*/  NOP ;  /* 0x0000000000007918 */ /* 0x000fc80000000000 */
[----:B------:R1:W-:Y:S04]  /*93900*/  STL.64 [R1+0x14d0], R4 ;  /* 0x0014d00401007387 */ /* 0x0003e80000100a00 */
[----:B------:R3:W-:Y:S04]  /*93910*/  STL.64 [R1+0x14d8], R6 ;  /* 0x0014d80601007387 */ /* 0x0007e80000100a00 */
        /* <DEDUP_REMOVED lines=11> */
[----:B0-----:R-:W4:Y:S04]  /*939d0*/  LDL.LU R8, [R1+0x530] ;  /* 0x0005300001087983 */ /* 0x001f280000300800 */
[----:B------:R-:W4:Y:S04]  /*939e0*/  LDL.LU R9, [R1+0x534] ;  /* 0x0005340001097983 */ /* 0x000f280000300800 */
[----:B--2---:R-:W4:Y:S04]  /*939f0*/  LDL.LU R10, [R1+0x538] ;  /* 0x00053800010a7983 */ /* 0x004f280000300800 */
[----:B------:R-:W4:Y:S04]  /*93a00*/  LDL.LU R11, [R1+0x53c] ;  /* 0x00053c00010b7983 */ /* 0x000f280000300800 */
        /* <DEDUP_REMOVED lines=16> */
[----:B-1----:R-:W4:Y:S04]  /*93b10*/  LDL.LU R4, [R1+0x4f0] ;  /* 0x0004f00001047983 */ /* 0x002f280000300800 */
[----:B------:R-:W4:Y:S04]  /*93b20*/  LDL.LU R5, [R1+0x4f4] ;  /* 0x0004f40001057983 */ /* 0x000f280000300800 */
[----:B---3--:R-:W3:Y:S04]  /*93b30*/  LDL.LU R6, [R1+0x4f8] ;  /* 0x0004f80001067983 */ /* 0x008ee80000300800 */
        /* <DEDUP_REMOVED lines=35> */
[----:B0-----:R-:W4:Y:S04]  /*93d70*/  LDL.LU R56, [R1+0x480] ;  /* 0x0004800001387983 */ /* 0x001f280000300800 */
        /* <DEDUP_REMOVED lines=44> */
[----:B------:R-:W4:Y:S04]  /*94040*/  LDL.LU.64 R40, [R1+0x8f48] ;  /* 0x008f480001287983 */ /* 0x000f280000300a00 */
[----:B------:R-:W-:Y:S04]  /*94050*/  STL.64 [R1+0x8e40], R46 ;  /* 0x008e402e01007387 */ /* 0x000fe80000100a00 */
[----:B------:R0:W-:Y:S04]  /*94060*/  STL.64 [R1+0x8e38], R44 ;  /* 0x008e382c01007387 */ /* 0x0001e80000100a00 */
[----:B0-----:R-:W2:Y:S04]  /*94070*/  LDL.LU R44, [R1+0x4b0] ;  /* 0x0004b000012c7983 */ /* 0x001ea80000300800 */
[----:B------:R-:W2:Y:S04]  /*94080*/  LDL.LU R45, [R1+0x4b4] ;  /* 0x0004b400012d7983 */ /* 0x000ea80000300800 */
[----:B------:R-:W2:Y:S04]  /*94090*/  LDL.LU R46, [R1+0x4b8] ;  /* 0x0004b800012e7983 */ /* 0x000ea80000300800 */
[----:B------:R-:W2:Y:S01]  /*940a0*/  LDL.LU R47, [R1+0x4bc] ;  /* 0x0004bc00012f7983 */ /* 0x000ea20000300800 */
[C---:B------:R-:W-:Y:S08]  /*940b0*/  HMMA.16816.F32 R24, R28.reuse, R34, R24 ;  /* 0x000000221c18723c */ /* 0x040ff00000001818 */
[C---:B------:R-:W-:Y:S08]  /*940c0*/  HMMA.16816.F32 R20, R28.reuse, R2, R20 ;  /* 0x000000021c14723c */ /* 0x040ff00000001814 */
[C---:B------:R-:W-:Y:S08]  /*940d0*/  HMMA.16816.F32 R16, R28.reuse, R4, R16 ;  /* 0x000000041c10723c */ /* 0x040ff00000001810 */
[C---:B------:R-:W-:Y:S08]  /*940e0*/  HMMA.16816.F32 R12, R28.reuse, R6, R12 ;  /* 0x000000061c0c723c */ /* 0x040ff0000000180c */
[----:B--2---:R-:W-:-:S15]  /*940f0*/  HMMA.16816.F32 R44, R28, R42, R44 ;  /* 0x0000002a1c2c723c */ /* 0x004fde000000182c */
[----:B------:R-:W-:-:S04]  /*94100*/  NOP ;  /* 0x0000000000007918 */ /* 0x000fc80000000000 */
[----:B------:R-:W-:Y:S04]  /*94110*/  STL.64 [R1+0x1350], R44 ;  /* 0x0013502c01007387 */ /* 0x000fe80000100a00 */
[----:B------:R4:W-:Y:S02]  /*94120*/  STL.64 [R1+0x1358], R46 ;  /* 0x0013582e01007387 */ /* 0x0009e40000100a00 */
[----:B----4-:R-:W-:Y:S02]  /*94130*/  HMMA.16816.F32 R44, R28, R40, R48 ;  /* 0x000000281c2c723c */ /* 0x010fe40000001830 */
[----:B------:R-:W-:Y:S04]  /*94140*/  STL.64 [R1+0x8e60], R42 ;  /* 0x008e602a01007387 */ /* 0x000fe80000100a00 */
[----:B------:R3:W-:-:S13]  /*94150*/  STL.64 [R1+0x8e58], R40 ;  /* 0x008e582801007387 */ /* 0x0007da0000100a00 */
[----:B------:R-:W-:Y:S04]  /*94160*/  STL.64 [R1+0x1330], R44 ;  /* 0x0013302c01007387 */ /* 0x000fe80000100a00 */
[----:B------:R0:W-:Y:S01]  /*94170*/  STL.64 [R1+0x1338], R46 ;  /* 0x0013382e01007387 */ /* 0x0001e20000100a00 */
[C---:B---3--:R-:W-:Y:S08]  /*94180*/  HMMA.16816.F32 R40, R28.reuse, R36, R56 ;  /* 0x000000241c28723c */ /* 0x048ff00000001838 */
[----:B0-----:R-:W-:Y:S01]  /*94190*/  HMMA.16816.F32 R44, R28, R38, R52 ;  /* 0x000000261c2c723c */ /* 0x001fe20000001834 */
[----:B------:R-:W-:-:S15]  /*941a0*/  STL.64 [R1+0x8e80], R38 ;  /* 0x008e802601007387 */ /* 0x000fde0000100a00 */
[----:B------:R-:W-:-:S03]  /*941b0*/  NOP ;  /* 0x0000000000007918 */ /* 0x000fc60000000000 */
[----:B------:R-:W-:Y:S04]  /*941c0*/  STL.64 [R1+0x1310], R44 ;  /* 0x0013102c01007387 */ /* 0x000fe80000100a00 */
[----:B------:R-:W-:Y:S04]  /*941d0*/  STL.64 [R1+0x1318], R46 ;  /* 0x0013182e01007387 */ /* 0x000fe80000100a00 */
[----:B------:R0:W-:Y:S04]  /*941e0*/  STL.64 [R1+0x8e78], R36 ;  /* 0x008e782401007387 */ /* 0x0001e80000100a00 */
        /* <DEDUP_REMOVED lines=8> */
[----:B------:R-:W3:Y:S04]  /*94270*/  LDL.LU R48, [R1+0x200] ;  /* 0x0002000001307983 */ /* 0x000ee80000300800 */
[----:B------:R-:W-:Y:S04]  /*94280*/  STL.64 [R1+0x1270], R16 ;  /* 0x0012701001007387 */ /* 0x000fe80000100a00 */
[----:B------:R-:W-:Y:S04]  /*94290*/  STL.64 [R1+0x1278], R18 ;  /* 0x0012781201007387 */ /* 0x000fe80000100a00 */
[----:B------:R4:W-:Y:S04]  /*942a0*/  STL.64 [R1+0x1250], R12 ;  /* 0x0012500c01007387 */ /* 0x0009e80000100a00 */
[----:B------:R0:W-:Y:S04]  /*942b0*/  STL.64 [R1+0x1258], R14 ;  /* 0x0012580e01007387 */ /* 0x0001e80000100a00 */
[----:B------:R-:W3:Y:S04]  /*942c0*/  LDL.LU R49, [R1+0x204] ;  /* 0x0002040001317983 */ /* 0x000ee80000300800 */
[----:B------:R-:W3:Y:S04]  /*942d0*/  LDL.LU R50, [R1+0x208] ;  /* 0x0002080001327983 */ /* 0x000ee80000300800 */
[----:B------:R-:W3:Y:S04]  /*942e0*/  LDL.LU R51, [R1+0x20c] ;  /* 0x00020c0001337983 */ /* 0x000ee80000300800 */
[----:B0-----:R-:W3:Y:S04]  /*942f0*/  LDL.LU R36, [R1+0x3a0] ;  /* 0x0003a00001247983 */ /* 0x001ee80000300800 */
[----:B------:R-:W3:Y:S04]  /*94300*/  LDL.LU R37, [R1+0x3a4] ;  /* 0x0003a40001257983 */ /* 0x000ee80000300800 */
[----:B------:R-:W3:Y:S04]  /*94310*/  LDL.LU R38, [R1+0x3a8] ;  /* 0x0003a80001267983 */ /* 0x000ee80000300800 */
[----:B------:R-:W3:Y:S04]  /*94320*/  LDL.LU R39, [R1+0x3ac] ;  /* 0x0003ac0001277983 */ /* 0x000ee80000300800 */
[----:B-1----:R-:W3:Y:S04]  /*94330*/  LDL.LU R20, [R1+0x3e0] ;  /* 0x0003e00001147983 */ /* 0x002ee80000300800 */
[----:B------:R-:W3:Y:S04]  /*94340*/  LDL.LU R21, [R1+0x3e4] ;  /* 0x0003e40001157983 */ /* 0x000ee80000300800 */
[----:B--2---:R-:W3:Y:S04]  /*94350*/  LDL.LU R22, [R1+0x3e8] ;  /* 0x0003e80001167983 */ /* 0x004ee80000300800 */
[----:B------:R-:W3:Y:S04]  /*94360*/  LDL.LU R23, [R1+0x3ec] ;  /* 0x0003ec0001177983 */ /* 0x000ee80000300800 */
[----:B------:R-:W2:Y:S04]  /*94370*/  LDL.LU R52, [R1+0x430] ;  /* 0x0004300001347983 */ /* 0x000ea80000300800 */
[----:B------:R-:W2:Y:S04]  /*94380*/  LDL.LU R53, [R1+0x434] ;  /* 0x0004340001357983 */ /* 0x000ea80000300800 */
[----:B------:R-:W2:Y:S04]  /*94390*/  LDL.LU R54, [R1+0x438] ;  /* 0x0004380001367983 */ /* 0x000ea80000300800 */
[----:B------:R-:W2:Y:S04]  /*943a0*/  LDL.LU R55, [R1+0x43c] ;  /* 0x00043c0001377983 */ /* 0x000ea80000300800 */
[----:B----4-:R-:W4:Y:S04]  /*943b0*/  LDL.LU R12, [R1+0x420] ;  /* 0x00042000010c7983 */ /* 0x010f280000300800 */
[----:B------:R-:W4:Y:S04]  /*943c0*/  LDL.LU R13, [R1+0x424] ;  /* 0x00042400010d7983 */ /* 0x000f280000300800 */
[----:B------:R-:W4:Y:S04]  /*943d0*/  LDL.LU R14, [R1+0x428] ;  /* 0x00042800010e7983 */ /* 0x000f280000300800 */
[----:B------:R-:W4:Y:S04]  /*943e0*/  LDL.LU R15, [R1+0x42c] ;  /* 0x00042c00010f7983 */ /* 0x000f280000300800 */
        /* <DEDUP_REMOVED lines=20> */
[----:B------:R-:W-:Y:S04]  /*94530*/  STL.64 [R1+0x8e30], R6 ;  /* 0x008e300601007387 */ /* 0x000fe80000100a00 */
[----:B------:R0:W-:Y:S01]  /*94540*/  STL.64 [R1+0x8e28], R4 ;  /* 0x008e280401007387 */ /* 0x0001e20000100a00 */
[----:B------:R-:W-:-:S03]  /*94550*/  IMAD.MOV.U32 R58, RZ, RZ, R11 ;  /* 0x000000ffff3a7224 */ /* 0x000fc600078e000b */
[----:B0-----:R-:W3:Y:S04]  /*94560*/  LDL.LU R4, [R1+0x3b0] ;  /* 0x0003b00001047983 */ /* 0x001ee80000300800 */
[----:B------:R-:W3:Y:S04]  /*94570*/  LDL.LU R5, [R1+0x3b4] ;  /* 0x0003b40001057983 */ /* 0x000ee80000300800 */
[----:B------:R-:W3:Y:S04]  /*94580*/  LDL.LU R6, [R1+0x3b8] ;  /* 0x0003b80001067983 */ /* 0x000ee80000300800 */
[----:B------:R-:W3:Y:S04]  /*94590*/  LDL.LU R7, [R1+0x3bc] ;  /* 0x0003bc0001077983 */ /* 0x000ee80000300800 */
[----:B------:R-:W4:Y:S01]  /*945a0*/  LDL.LU R11, [R1+0x8f40] ;  /* 0x008f4000010b7983 */ /* 0x000f220000300800 */
[----:B--2---:R-:W-:-:S15]  /*945b0*/  HMMA.16816.F32 R52, R28, R8, R52 ;  /* 0x000000081c34723c */ /* 0x004fde0000001834 */
[----:B------:R-:W-:-:S04]  /*945c0*/  NOP ;  /* 0x0000000000007918 */ /* 0x000fc80000000000 */
[----:B------:R0:W-:Y:S04]  /*945d0*/  STL.64 [R1+0x1240], R52 ;  /* 0x0012403401007387 */ /* 0x0001e80000100a00 */
[----:B------:R1:W-:Y:S04]  /*945e0*/  STL.64 [R1+0x1248], R54 ;  /* 0x0012483601007387 */ /* 0x0003e80000100a00 */
[----:B------:R-:W2:Y:S04]  /*945f0*/  LDL R59, [R1+0x1c] ;  /* 0x00001c00013b7983 */ /* 0x000ea80000100800 */
[----:B0-----:R-:W2:Y:S04]  /*94600*/  LDL.LU R52, [R1+0x390] ;  /* 0x0003900001347983 */ /* 0x001ea80000300800 */
[----:B------:R-:W2:Y:S04]  /*94610*/  LDL.LU R53, [R1+0x394] ;  /* 0x0003940001357983 */ /* 0x000ea80000300800 */
[----:B-1----:R-:W2:Y:S04]  /*94620*/  LDL.LU R54, [R1+0x398] ;  /* 0x0003980001367983 */ /* 0x002ea80000300800 */
[----:B------:R-:W2:Y:S01]  /*94630*/  LDL.LU R55, [R1+0x39c] ;  /* 0x00039c0001377983 */ /* 0x000ea20000300800 */
[----:B----4-:R-:W-:-:S15]  /*94640*/  HMMA.16816.F32 R12, R28, R10, R12 ;  /* 0x0000000a1c0c723c */ /* 0x010fde000000180c */
[----:B------:R-:W-:-:S04]  /*94650*/  NOP ;  /* 0x0000000000007918 */ /* 0x000fc80000000000 */
[----:B------:R-:W-:Y:S04]  /*94660*/  STL.64 [R1+0xf50], R12 ;  /* 0x000f500c01007387 */ /* 0x000fe80000100a00 */
[----:B------:R0:W-:Y:S04]  /*94670*/  STL.64 [R1+0xf58], R14 ;  /* 0x000f580e01007387 */ /* 0x0001e80000100a00 */
[----:B0-----:R-:W3:Y:S04]  /*94680*/  LDL.LU.64 R14, [R1+0x8f38] ;  /* 0x008f3800010e7983 */ /* 0x001ee80000300a00 */
[----:B------:R-:W4:Y:S04]  /*94690*/  LDL.LU.64 R12, [R1+0x8f30] ;  /* 0x008f3000010c7983 */ /* 0x000f280000300a00 */
[----:B------:R-:W-:Y:S04]  /*946a0*/  STL.64 [R1+0x8e10], R10 ;  /* 0x008e100a01007387 */ /* 0x000fe80000100a00 */
[----:B------:R0:W-:Y:S04]  /*946b0*/  STL.64 [R1+0x8e08], R8 ;  /* 0x008e080801007387 */ /* 0x0001e80000100a00 */
[----:B0-----:R-:W2:Y:S04]  /*946c0*/  LDL.LU R8, [R1+0x3c0] ;  /* 0x0003c00001087983 */ /* 0x001ea80000300800 */
[----:B------:R-:W2:Y:S04]  /*946d0*/  LDL.LU R9, [R1+0x3c4] ;  /* 0x0003c40001097983 */ /* 0x000ea80000300800 */
[----:B------:R-:W2:Y:S04]  /*946e0*/  LDL.LU R10, [R1+0x3c8] ;  /* 0x0003c800010a7983 */ /* 0x000ea80000300800 */
[----:B------:R-:W2:Y:S01]  /*946f0*/  LDL.LU R11, [R1+0x3cc] ;  /* 0x0003cc00010b7983 */ /* 0x000ea20000300800 */
[C---:B---3--:R-:W-:Y:S08]  /*94700*/  HMMA.16816.F32 R16, R28.reuse, R14, R16 ;  /* 0x0000000e1c10723c */ /* 0x048ff00000001810 */
        /* <DEDUP_REMOVED lines=17> */
[----:B---3--:R-:W-:-:S15]  /*94820*/  HMMA.16816.F32 R24, R28, R16, R24 ;  /* 0x000000101c18723c */ /* 0x008fde0000001818 */
[----:B------:R-:W-:-:S04]  /*94830*/  NOP ;  /* 0x0000000000007918 */ /* 0x000fc80000000000 */
        /* <DEDUP_REMOVED lines=9> */
[----:B------:R-:W-:Y:S01]  /*948d0*/  STL.64 [R1+0x8dc8], R16 ;  /* 0x008dc81001007387 */ /* 0x000fe20000100a00 */
[C---:B--2---:R-:W-:Y:S08]  /*948e0*/  HMMA.16816.F32 R8, R28.reuse, R22, R8 ;  /* 0x000000161c08723c */ /* 0x044ff00000001808 */
[----:B----4-:R-:W-:Y:S01]  /*948f0*/  HMMA.16816.F32 R12, R28, R20, R12 ;  /* 0x000000141c0c723c */ /* 0x010fe2000000180c */
[----:B------:R-:W-:-:S15]  /*94900*/  STL.64 [R1+0x8de0], R22 ;  /* 0x008de01601007387 */ /* 0x000fde0000100a00 */
[----:B------:R-:W-:-:S03]  /*94910*/  NOP ;  /* 0x0000000000007918 */ /* 0x000fc60000000000 */
[----:B------:R-:W-:Y:S04]  /*94920*/  STL.64 [R1+0xeb0], R12 ;  /* 0x000eb00c01007387 */ /* 0x000fe80000100a00 */
[----:B------:R-:W-:Y:S04]  /*94930*/  STL.64 [R1+0xeb8], R14 ;  /* 0x000eb80e01007387 */ /* 0x000fe80000100a00 */
[----:B------:R-:W-:Y:S04]  /*94940*/  STL.64 [R1+0x8dd8], R20 ;  /* 0x008dd81401007387 */ /* 0x000fe80000100a00 */
[----:B------:R-:W-:Y:S04]  /*94950*/  STL.64 [R1+0xea0], R8 ;  /* 0x000ea00801007387 */ /* 0x000fe80000100a00 */
[----:B------:R3:W-:Y:S02]  /*94960*/  STL.64 [R1+0xea8], R10 ;  /* 0x000ea80a01007387 */ /* 0x0007e40000100a00 */
[C---:B---3--:R-:W-:Y:S08]  /*94970*/  HMMA.16816.F32 R8, R28.reuse, R24, R4 ;  /* 0x000000181c08723c */ /* 0x048ff00000001804 */
[C---:B------:R-:W-:Y:S01]  /*94980*/  HMMA.16816.F32 R4, R28.reuse, R26, R36 ;  /* 0x0000001a1c04723c */ /* 0x040fe20000001824 */
[----:B------:R-:W-:Y:S10]  /*94990*/  STL.64 [R1+0x8e00], R26 ;  /* 0x008e001a01007387 */ /* 0x000ff40000100a00 */
[----:B------:R-:W-:Y:S04]  /*949a0*/  STL.64 [R1+0xe80], R8 ;  /* 0x000e800801007387 */ /* 0x000fe80000100a00 */
[----:B------:R0:W-:Y:S04]  /*949b0*/  STL.64 [R1+0xe88], R10 ;  /* 0x000e880a01007387 */ /* 0x0001e80000100a00 */
[----:B------:R-:W-:Y:S04]  /*949c0*/  STL.64 [R1+0x8df8], R24 ;  /* 0x008df81801007387 */ /* 0x000fe80000100a00 */
[----:B------:R1:W-:Y:S04]  /*949d0*/  STL.64 [R1+0xe70], R4 ;  /* 0x000e700401007387 */ /* 0x0003e80000100a00 */
[----:B------:R2:W-:Y:S01]  /*949e0*/  STL.64 [R1+0xe78], R6 ;  /* 0x000e780601007387 */ /* 0x0005e20000100a00 */
[----:B0-----:R-:W-:Y:S01]  /*949f0*/  HMMA.16816.F32 R8, R28, R32, R48 ;  /* 0x000000201c08723c */ /* 0x001fe20000001830 */
[----:B-1----:R-:W-:-:S02]  /*94a00*/  IMAD R5, R47, 0x100, R46 ;  /* 0x000001002f057824 */ /* 0x002fc400078e022e */
[----:B------:R-:W-:Y:S02]  /*94a10*/  IMAD R4, R57, 0x100, R56 ;  /* 0x0000010039047824 */ /* 0x000fe400078e0238 */
[----:B--2---:R-:W-:Y:S02]  /*94a20*/  IMAD R7, R43, 0x100, R42 ;  /* 0x000001002b077824 */ /* 0x004fe400078e022a */
[----:B------:R-:W-:Y:S01]  /*94a30*/  IMAD R6, R45, 0x100, R44 ;  /* 0x000001002d067824 */ /* 0x000fe200078e022c */
[----:B------:R-:W-:Y:S02]  /*94a40*/  F2FP.F16.E4M3.UNPACK_B R30, R5 ;  /* 0x00000005ff1e723e */ /* 0x000fe400020006ff */
[----:B------:R-:W-:Y:S02]  /*94a50*/  F2FP.F16.E4M3.UNPACK_B R28, R7 ;  /* 0x00000007ff1c723e */ /* 0x000fe400020006ff */
[----:B------:R-:W-:Y:S02]  /*94a60*/  F2FP.F16.E4M3.UNPACK_B R29, R6 ;  /* 0x00000006ff1d723e */ /* 0x000fe400020006ff */
[----:B------:R-:W-:-:S07]  /*94a70*/  F2FP.F16.E4M3.UNPACK_B R31, R4 ;  /* 0x00000004ff1f723e */ /* 0x000fce00020006ff */
[----:B------:R-:W-:Y:S01]  /*94a80*/  HMMA.16816.F32 R4, R28, R58, R52 ;  /* 0x0000003a1c04723c */ /* 0x000fe20000001834 */
[----:B------:R-:W-:Y:S04]  /*94a90*/  STL.64 [R1+0x8ea0], R34 ;  /* 0x008ea02201007387 */ /* 0x000fe80000100a00 */
[----:B------:R-:W-:Y:S04]  /*94aa0*/  STL.64 [R1+0x8e98], R32 ;  /* 0x008e982001007387 */ /* 0x000fe80000100a00 */
[----:B------:R0:W-:Y:S04]  /*94ab0*/  STL.64 [R1+0xe60], R8 ;  /* 0x000e600801007387 */ /* 0x0001e80000100a00 */
[----:B------:R1:W-:Y:S04]  /*94ac0*/  STL.64 [R1+0xe68], R10 ;  /* 0x000e680a01007387 */ /* 0x0003e80000100a00 */
[----:B0-----:R-:W2:Y:S04]  /*94ad0*/  LDL.LU R8, [R1+0x290] ;  /* 0x0002900001087983 */ /* 0x001ea80000300800 */
[----:B------:R-:W-:Y:S04]  /*94ae0*/  STL.64 [R1+0xe40], R4 ;  /* 0x000e400401007387 */ /* 0x000fe80000100a00 */
[----:B------:R-:W-:Y:S04]  /*94af0*/  STL.64 [R1+0xe48], R6 ;  /* 0x000e480601007387 */ /* 0x000fe80000100a00 */
[----:B------:R-:W2:Y:S04]  /*94b00*/  LDL.LU R9, [R1+0x294] ;  /* 0x0002940001097983 */ /* 0x000ea80000300800 */
[----:B-1----:R-:W3:Y:S04]  /*94b10*/  LDL.LU R10, [R1+0x298] ;  /* 0x00029800010a7983 */ /* 0x002ee80000300800 */
[----:B------:R-:W3:Y:S04]  /*94b20*/  LDL.LU R11, [R1+0x29c] ;  /* 0x00029c00010b7983 */ /* 0x000ee80000300800 */
[----:B---3--:R-:W-:Y:S04]  /*94b30*/  STL.64 [R1+0x8eb0], R10 ;  /* 0x008eb00a01007387 */ /* 0x008fe80000100a00 */
[----:B--2---:R-:W-:Y:S04]  /*94b40*/  STL.64 [R1+0x8ea8], R8 ;  /* 0x008ea80801007387 */ /* 0x004fe80000100a00 */
[----:B------:R-:W2:Y:S04]  /*94b50*/  LDL.LU R16, [R1+0x2b0] ;  /* 0x0002b00001107983 */ /* 0x000ea80000300800 */
[----:B------:R-:W2:Y:S04]  /*94b60*/  LDL.LU R17, [R1+0x2b4] ;  /* 0x0002b40001117983 */ /* 0x000ea80000300800 */
[----:B------:R-:W3:Y:S04]  /*94b70*/  LDL.LU R18, [R1+0x2b8] ;  /* 0x0002b80001127983 */ /* 0x000ee80000300800 */
[----:B------:R-:W3:Y:S04]  /*94b80*/  LDL.LU R19, [R1+0x2bc] ;  /* 0x0002bc0001137983 */ /* 0x000ee80000300800 */
[----:B---3--:R-:W-:Y:S04]  /*94b90*/  STL.64 [R1+0x8ec0], R18 ;  /* 0x008ec01201007387 */ /* 0x008fe80000100a00 */
[----:B--2---:R0:W-:Y:S04]  /*94ba0*/  STL.64 [R1+0x8eb8], R16 ;  /* 0x008eb81001007387 */ /* 0x0041e80000100a00 */
[----:B------:R-:W2:Y:S04]  /*94bb0*/  LDL.LU R24, [R1+0x2d0] ;  /* 0x0002d00001187983 */ /* 0x000ea80000300800 */
[----:B------:R-:W2:Y:S04]  /*94bc0*/  LDL.LU R25, [R1+0x2d4] ;  /* 0x0002d40001197983 */ /* 0x000ea80000300800 */
[----:B------:R-:W3:Y:S04]  /*94bd0*/  LDL.LU R26, [R1+0x2d8] ;  /* 0x0002d800011a7983 */ /* 0x000ee80000300800 */
[----:B------:R-:W3:Y:S04]  /*94be0*/  LDL.LU R27, [R1+0x2dc] ;  /* 0x0002dc00011b7983 */ /* 0x000ee80000300800 */
[----:B---3--:R1:W-:Y:S04]  /*94bf0*/  STL.64 [R1+0x8ed0], R26 ;  /* 0x008ed01a01007387 */ /* 0x0083e80000100a00 */
[----:B--2---:R-:W-:Y:S04]  /*94c00*/  STL.64 [R1+0x8ec8], R24 ;  /* 0x008ec81801007387 */ /* 0x004fe80000100a00 */
[----:B------:R-:W2:Y:S04]  /*94c10*/  LDL.LU R52, [R1+0x330] ;  /* 0x0003300001347983 */ /* 0x000ea80000300800 */
[----:B------:R-:W2:Y:S04]  /*94c20*/  LDL.LU R53, [R1+0x334] ;  /* 0x0003340001357983 */ /* 0x000ea80000300800 */
[----:B------:R-:W3:Y:S04]  /*94c30*/  LDL.LU R54, [R1+0x338] ;  /* 0x0003380001367983 */ /* 0x000ee80000300800 */
[----:B------:R-:W3:Y:S01]  /*94c40*/  LDL.LU R55, [R1+0x33c] ;  /* 0x00033c0001377983 */ /* 0x000ee20000300800 */
[----:B------:R-:W-:-:S03]  /*94c50*/  IMAD.MOV.U32 R35, RZ, RZ, R0 ;  /* 0x000000ffff237224 */ /* 0x000fc600078e0000 */
[----:B---3--:R-:W-:Y:S04]  /*94c60*/  STL.64 [R1+0x8ee0], R54 ;  /* 0x008ee03601007387 */ /* 0x008fe80000100a00 */
[----:B--2---:R2:W-:Y:S04]  /*94c70*/  STL.64 [R1+0x8ed8], R52 ;  /* 0x008ed83401007387 */ /* 0x0045e80000100a00 */
[----:B------:R-:W3:Y:S04]  /*94c80*/  LDL.LU R56, [R1+0x350] ;  /* 0x0003500001387983 */ /* 0x000ee80000300800 */
[----:B------:R-:W3:Y:S04]  /*94c90*/  LDL.LU R57, [R1+0x354] ;  /* 0x0003540001397983 */ /* 0x000ee80000300800 */
[----:B------:R-:W3:Y:S04]  /*94ca0*/  LDL.LU R58, [R1+0x358] ;  /* 0x00035800013a7983 */ /* 0x000ee80000300800 */
[----:B------:R-:W3:Y:S04]  /*94cb0*/  LDL.LU R59, [R1+0x35c] ;  /* 0x00035c00013b7983 */ /* 0x000ee80000300800 */
[----:B------:R-:W4:Y:S04]  /*94cc0*/  LDL R34, [R1] ;  /* 0x0000000001227983 */ /* 0x000f280000100800 */
[----:B------:R-:W3:Y:S04]  /*94cd0*/  LDL.LU R0, [R1+0x8ee8] ;  /* 0x008ee80001007983 */ /* 0x000ee80000300800 */
[----:B------:R-:W4:Y:S04]  /*94ce0*/  LDL R32, [R1+0x8] ;  /* 0x0000080001207983 */ /* 0x000f280000100800 */
[----:B------:R-:W4:Y:S04]  /*94cf0*/  LDL R33, [R1+0xc] ;  /* 0x00000c0001217983 */ /* 0x000f280000100800 */
[----:B0-----:R-:W4:Y:S04]  /*94d00*/  LDL.LU R16, [R1+0x370] ;  /* 0x0003700001107983 */ /* 0x001f280000300800 */
[----:B------:R-:W4:Y:S04]  /*94d10*/  LDL.LU R17, [R1+0x374] ;  /* 0x0003740001117983 */ /* 0x000f280000300800 */
[----:B------:R-:W4:Y:S04]  /*94d20*/  LDL.LU R18, [R1+0x378] ;  /* 0x0003780001127983 */ /* 0x000f280000300800 */
[----:B------:R-:W4:Y:S04]  /*94d30*/  LDL.LU R19, [R1+0x37c] ;  /* 0x00037c0001137983 */ /* 0x000f280000300800 */
[----:B-1----:R-:W4:Y:S04]  /*94d40*/  LDL R26, [R1+0x10] ;  /* 0x00001000011a7983 */ /* 0x002f280000100800 */
[----:B--2---:R-:W2:Y:S04]  /*94d50*/  LDL.LU R52, [R1+0x380] ;  /* 0x0003800001347983 */ /* 0x004ea80000300800 */
        /* <DEDUP_REMOVED lines=35> */
[----:B---3--:R-:W-:Y:S01]  /*94f90*/  IMAD.MOV.U32 R27, RZ, RZ, R0 ;  /* 0x000000ffff1b7224 */ /* 0x008fe200078e0000 */
[C---:B------:R-:W-:Y:S08]  /*94fa0*/  HMMA.16816.F32 R56, R28.reuse, R60, R56 ;  /* 0x0000003c1c38723c */ /* 0x040ff00000001838 */
[C---:B----4-:R-:W-:Y:S08]  /*94fb0*/  HMMA.16816.F32 R16, R28.reuse, R32, R16 ;  /* 0x000000201c10723c */ /* 0x050ff00000001810 */
[C---:B--2---:R-:W-:Y:S01]  /*94fc0*/  HMMA.16816.F32 R24, R28.reuse, R26, R52 ;  /* 0x0000001a1c18723c */ /* 0x044fe20000001834 */
[----:B------:R-:W2:Y:S04]  /*94fd0*/  LDL.LU.64 R54, [R1+0x8ee0] ;  /* 0x008ee00001367983 */ /* 0x000ea80000300a00 */
[----:B------:R-:W2:Y:S03]  /*94fe0*/  LDL.LU.64 R52, [R1+0x8ed8] ;  /* 0x008ed80001347983 */ /* 0x000ea60000300a00 */
[C---:B------:R-:W-:Y:S11]  /*94ff0*/  HMMA.16816.F32 R32, R28.reuse, R34, R8 ;  /* 0x000000221c20723c */ /* 0x040ff60000001808 */
[----:B------:R-:W-:Y:S04]  /*95000*/  STL.64 [R1+0xe30], R24 ;  /* 0x000e301801007387 */ /* 0x000fe80000100a00 */
[----:B------:R0:W-:Y:S04]  /*95010*/  STL.64 [R1+0xe38], R26 ;  /* 0x000e381a01007387 */ /* 0x0001e80000100a00 */
[----:B0-----:R-:W3:Y:S04]  /*95020*/  LDL.LU.64 R26, [R1+0x8ed0] ;  /* 0x008ed000011a7983 */ /* 0x001ee80000300a00 */
[----:B------:R-:W3:Y:S04]  /*95030*/  LDL.LU.64 R24, [R1+0x8ec8] ;  /* 0x008ec80001187983 */ /* 0x000ee80000300a00 */
[----:B------:R-:W-:Y:S04]  /*95040*/  STL.64 [R1+0xe20], R16 ;  /* 0x000e201001007387 */ /* 0x000fe80000100a00 */
[----:B------:R0:W-:Y:S04]  /*95050*/  STL.64 [R1+0xe28], R18 ;  /* 0x000e281201007387 */ /* 0x0001e80000100a00 */
[----:B0-----:R-:W4:Y:S04]  /*95060*/  LDL.LU.64 R18, [R1+0x8ec0] ;  /* 0x008ec00001127983 */ /* 0x001f280000300a00 */
[----:B------:R-:W4:Y:S04]  /*95070*/  LDL.LU.64 R16, [R1+0x8eb8] ;  /* 0x008eb80001107983 */ /* 0x000f280000300a00 */
        /* <DEDUP_REMOVED lines=10> */
[----:B------:R-:W-:Y:S04]  /*95120*/  STL [R1+0x8dbc], R60 ;  /* 0x008dbc3c01007387 */ /* 0x000fe80000100800 */
[----:B------:R-:W-:Y:S01]  /*95130*/  STL [R1+0x8db8], R61 ;  /* 0x008db83d01007387 */ /* 0x000fe20000100800 */
        /* <DEDUP_REMOVED lines=28> */
[----:B0-----:R-:W2:Y:S04]  /*95300*/  LDL.LU R52, [R1+0x2f0] ;  /* 0x0002f00001347983 */ /* 0x001ea80000300800 */
[----:B------:R-:W2:Y:S04]  /*95310*/  LDL.LU R53, [R1+0x2f4] ;  /* 0x0002f40001357983 */ /* 0x000ea80000300800 */
[----:B------:R-:W2:Y:S04]  /*95320*/  LDL.LU R54, [R1+0x2f8] ;  /* 0x0002f80001367983 */ /* 0x000ea80000300800 */
[----:B------:R-:W2:Y:S01]  /*95330*/  LDL.LU R55, [R1+0x2fc] ;  /* 0x0002fc0001377983 */ /* 0x000ea20000300800 */
[----:B---3--:R-:W-:-:S15]  /*95340*/  HMMA.16816.F32 R44, R28, R50, R44 ;  /* 0x000000321c2c723c */ /* 0x008fde000000182c */
[----:B------:R-:W-:-:S04]  /*95350*/  NOP ;  /* 0x0000000000007918 */ /* 0x000fc80000000000 */
[----:B------:R-:W-:Y:S04]  /*95360*/  STL.64 [R1+0xd90], R44 ;  /* 0x000d902c01007387 */ /* 0x000fe80000100a00 */
[----:B------:R0:W-:Y:S04]  /*95370*/  STL.64 [R1+0xd98], R46 ;  /* 0x000d982e01007387 */ /* 0x0001e80000100a00 */
[----:B0-----:R-:W3:Y:S04]  /*95380*/  LDL.LU.64 R46, [R1+0x8e40] ;  /* 0x008e4000012e7983 */ /* 0x001ee80000300a00 */
[----:B------:R-:W3:Y:S01]  /*95390*/  LDL.LU.64 R44, [R1+0x8e38] ;  /* 0x008e3800012c7983 */ /* 0x000ee20000300a00 */
[C---:B--2---:R-:W-:Y:S03]  /*953a0*/  HMMA.16816.F32 R52, R28.reuse, R48, R52 ;  /* 0x000000301c34723c */ /* 0x044fe60000001834 */
[----:B------:R-:W-:Y:S04]  /*953b0*/  STL.64 [R1+0x8d10], R50 ;  /* 0x008d103201007387 */ /* 0x000fe80000100a00 */
[----:B------:R3:W-:Y:S01]  /*953c0*/  STL.64 [R1+0x8d08], R48 ;  /* 0x008d083001007387 */ /* 0x0007e20000100a00 */
[C---:B------:R-:W-:Y:S08]  /*953d0*/  HMMA.16816.F32 R20, R28.reuse, R42, R20 ;  /* 0x0000002a1c14723c */ /* 0x040ff00000001814 */
[C---:B----4-:R-:W-:Y:S03]  /*953e0*/  HMMA.16816.F32 R16, R28.reuse, R40, R16 ;  /* 0x000000281c10723c */ /* 0x050fe60000001810 */
[----:B------:R-:W-:Y:S05]  /*953f0*/  STL.64 [R1+0xd80], R52 ;  /* 0x000d803401007387 */ /* 0x000fea0000100a00 */
[C---:B------:R-:W-:Y:S01]  /*95400*/  HMMA.16816.F32 R12, R28.reuse, R38, R12 ;  /* 0x000000261c0c723c */ /* 0x040fe2000000180c */
[----:B------:R-:W-:Y:S07]  /*95410*/  STL.64 [R1+0xd88], R54 ;  /* 0x000d883601007387 */ /* 0x000fee0000100a00 */
[C---:B------:R-:W-:Y:S08]  /*95420*/  HMMA.16816.F32 R8, R28.reuse, R36, R8 ;  /* 0x000000241c08723c */ /* 0x040ff00000001808 */
[C---:B------:R-:W-:Y:S08]  /*95430*/  HMMA.16816.F32 R4, R28.reuse, R34, R4 ;  /* 0x000000221c04723c */ /* 0x040ff00000001804 */
        /* <DEDUP_REMOVED lines=18> */
[----:B------:R3:W-:Y:S04]  /*95560*/  STL.64 [R1+0xd10], R8 ;  /* 0x000d100801007387 */ /* 0x0007e80000100a00 */
[----:B------:R4:W-:Y:S04]  /*95570*/  STL.64 [R1+0xd18], R10 ;  /* 0x000d180a01007387 */ /* 0x0009e80000100a00 */
[----:B------:R-:W-:Y:S04]  /*95580*/  STL.64 [R1+0x8e20], R34 ;  /* 0x008e202201007387 */ /* 0x000fe80000100a00 */
[----:B------:R-:W-:Y:S04]  /*95590*/  STL.64 [R1+0x8e18], R32 ;  /* 0x008e182001007387 */ /* 0x000fe80000100a00 */
[----:B------:R1:W-:Y:S04]  /*955a0*/  STL.64 [R1+0xd00], R4 ;  /* 0x000d000401007387 */ /* 0x0003e80000100a00 */
[----:B------:R1:W-:Y:S04]  /*955b0*/  STL.64 [R1+0xd08], R6 ;  /* 0x000d080601007387 */ /* 0x0003e80000100a00 */
[----:B0-----:R-:W4:Y:S04]  /*955c0*/  LDL.LU R44, [R1+0x620] ;  /* 0x00062000012c7983 */ /* 0x001f280000300800 */
[----:B------:R-:W4:Y:S04]  /*955d0*/  LDL.LU R45, [R1+0x624] ;  /* 0x00062400012d7983 */ /* 0x000f280000300800 */
[----:B------:R-:W4:Y:S04]  /*955e0*/  LDL.LU R46, [R1+0x628] ;  /* 0x00062800012e7983 */ /* 0x000f280000300800 */
[----:B------:R-:W4:Y:S04]  /*955f0*/  LDL.LU R47, [R1+0x62c] ;  /* 0x00062c00012f7983 */ /* 0x000f280000300800 */
[----:B-1----:R-:W4:Y:S04]  /*95600*/  LDL.LU R40, [R1+0x600] ;  /* 0x0006000001287983 */ /* 0x002f280000300800 */
[----:B------:R-:W4:Y:S04]  /*95610*/  LDL.LU R41, [R1+0x604] ;  /* 0x0006040001297983 */ /* 0x000f280000300800 */
[----:B------:R-:W4:Y:S04]  /*95620*/  LDL.LU R42, [R1+0x608] ;  /* 0x00060800012a7983 */ /* 0x000f280000300800 */
[----:B------:R-:W4:Y:S04]  /*95630*/  LDL.LU R43, [R1+0x60c] ;  /* 0x00060c00012b7983 */ /* 0x000f280000300800 */
[----:B--2---:R-:W2:Y:S04]  /*95640*/  LDL.LU R36, [R1+0x5f0] ;  /* 0x0005f00001247983 */ /* 0x004ea80000300800 */
[----:B------:R-:W2:Y:S04]  /*95650*/  LDL.LU R37, [R1+0x5f4] ;  /* 0x0005f40001257983 */ /* 0x000ea80000300800 */
[----:B------:R-:W2:Y:S04]  /*95660*/  LDL.LU R38, [R1+0x5f8] ;  /* 0x0005f80001267983 */ /* 0x000ea80000300800 */
[----:B------:R-:W2:Y:S04]  /*95670*/  LDL.LU R39, [R1+0x5fc] ;  /* 0x0005fc0001277983 */ /* 0x000ea80000300800 */
[----:B---3--:R-:W3:Y:S04]  /*95680*/  LDL.LU R8, [R1+0x250] ;  /* 0x0002500001087983 */ /* 0x008ee80000300800 */
[----:B------:R-:W3:Y:S04]  /*95690*/  LDL.LU R9, [R1+0x254] ;  /* 0x0002540001097983 */ /* 0x000ee80000300800 */
[----:B----4-:R-:W3:Y:S04]  /*956a0*/  LDL.LU R10, [R1+0x258] ;  /* 0x00025800010a7983 */ /* 0x010ee80000300800 */
[----:B------:R-:W3:Y:S04]  /*956b0*/  LDL.LU R11, [R1+0x25c] ;  /* 0x00025c00010b7983 */ /* 0x000ee80000300800 */
[----:B------:R-:W4:Y:S04]  /*956c0*/  LDL.LU R4, [R1+0x270] ;  /* 0x0002700001047983 */ /* 0x000f280000300800 */
[----:B------:R-:W4:Y:S04]  /*956d0*/  LDL.LU R5, [R1+0x274] ;  /* 0x0002740001057983 */ /* 0x000f280000300800 */
[----:B------:R-:W4:Y:S04]  /*956e0*/  LDL.LU R6, [R1+0x278] ;  /* 0x0002780001067983 */ /* 0x000f280000300800 */
        /* <DEDUP_REMOVED lines=33> */
[----:B----4-:R-:W-:-:S15]  /*95900*/  HMMA.16816.F32 R4, R28, R2, R4 ;  /* 0x000000021c04723c */ /* 0x010fde0000001804 */
[----:B------:R-:W-:-:S04]  /*95910*/  NOP ;  /* 0x0000000000007918 */ /* 0x000fc80000000000 */
[----:B------:R-:W-:Y:S04]  /*95920*/  STL.64 [R1+0xcf0], R4 ;  /* 0x000cf00401007387 */ /* 0x000fe80000100a00 */
[----:B------:R0:W-:Y:S04]  /*95930*/  STL.64 [R1+0xcf8], R6 ;  /* 0x000cf80601007387 */ /* 0x0001e80000100a00 */
[----:B0-----:R-:W3:Y:S04]  /*95940*/  LDL.LU.64 R6, [R1+0x8e30] ;  /* 0x008e300001067983 */ /* 0x001ee80000300a00 */
[----:B------:R-:W2:Y:S04]  /*95950*/  LDL.LU.64 R4, [R1+0x8e28] ;  /* 0x008e280001047983 */ /* 0x000ea80000300a00 */
[----:B------:R-:W-:Y:S01]  /*95960*/  STL [R1+0x8dc0], R3 ;  /* 0x008dc00301007387 */ /* 0x000fe20000100800 */
[C---:B---3--:R-:W-:Y:S08]  /*95970*/  HMMA.16816.F32 R8, R28.reuse, R6, R8 ;  /* 0x000000061c08723c */ /* 0x048ff00000001808 */
[----:B--2---:R-:W-:-:S15]  /*95980*/  HMMA.16816.F32 R32, R28, R4, R32 ;  /* 0x000000041c20723c */ /* 0x004fde0000001820 */
[----:B------:R-:W-:-:S04]  /*95990*/  NOP ;  /* 0x0000000000007918 */ /* 0x000fc80000000000 */
        /* <DEDUP_REMOVED lines=10> */
[----:B0-----:R-:W3:Y:S04]  /*95a40*/  LDL.LU R4, [R1+0x5e0] ;  /* 0x0005e00001047983 */ /* 0x001ee80000300800 */
[----:B------:R-:W3:Y:S04]  /*95a50*/  LDL.LU R5, [R1+0x5e4] ;  /* 0x0005e40001057983 */ /* 0x000ee80000300800 */
[----:B------:R-:W3:Y:S04]  /*95a60*/  LDL.LU R6, [R1+0x5e8] ;  /* 0x0005e80001067983 */ /* 0x000ee80000300800 */
[----:B------:R-:W3:Y:S01]  /*95a70*/  LDL.LU R7, [R1+0x5ec] ;  /* 0x0005ec0001077983 */ /* 0x000ee20000300800 */
[C---:B----4-:R-:W-:Y:S08]  /*95a80*/  HMMA.16816.F32 R12, R28.reuse, R10, R12 ;  /* 0x0000000a1c0c723c */ /* 0x050ff0000000180c */
[----:B--2---:R-:W-:-:S15]  /*95a90*/  HMMA.16816.F32 R24, R28, R8, R24 ;  /* 0x000000081c18723c */ /* 0x004fde0000001818 */
[----:B------:R-:W-:-:S04]  /*95aa0*/  NOP ;  /* 0x0000000000007918 */ /* 0x000fc80000000000 */
        /* <DEDUP_REMOVED lines=27> */
[----:B0-----:R-:W2:Y:S04]  /*95c60*/  LDL.LU R12, [R1+0x5c0] ;  /* 0x0005c000010c7983 */ /* 0x001ea80000300800 */
[----:B------:R-:W2:Y:S04]  /*95c70*/  LDL.LU R13, [R1+0x5c4] ;  /* 0x0005c400010d7983 */ /* 0x000ea80000300800 */
[----:B------:R-:W2:Y:S04]  /*95c80*/  LDL.LU R14, [R1+0x5c8] ;  /* 0x0005c800010e7983 */ /* 0x000ea80000300800 */
[----:B------:R-:W2:Y:S01]  /*95c90*/  LDL.LU R15, [R1+0x5cc] ;  /* 0x0005cc00010f7983 */ /* 0x000ea20000300800 */
[C---:B----4-:R-:W-:Y:S03]  /*95ca0*/  HMMA.16816.F32 R8, R28.reuse, R18, R8 ;  /* 0x000000121c08723c */ /* 0x050fe60000001808 */
[----:B------:R-:W-:Y:S05]  /*95cb0*/  STL.64 [R1+0x8c90], R18 ;  /* 0x008c901201007387 */ /* 0x000fea0000100a00 */
[----:B--2---:R-:W-:-:S15]  /*95cc0*/  HMMA.16816.F32 R12, R28, R16, R12 ;  /* 0x000000101c0c723c */ /* 0x004fde000000180c */
[----:B------:R-:W-:-:S04]  /*95cd0*/  NOP ;  /* 0x0000000000007918 */ /* 0x000fc80000000000 */
        /* <DEDUP_REMOVED lines=11> */
[----:B------:R-:W-:Y:S01]  /*95d90*/  STL.64 [R1+0x510], R4 ;  /* 0x0005100401007387 */ /* 0x000fe20000100a00 */
[C---:B0-----:R-:W-:Y:S03]  /*95da0*/  HMMA.16816.F32 R8, R28.reuse, R24, R40 ;  /* 0x000000181c08723c */ /* 0x041fe60000001828 */
[----:B------:R0:W-:Y:S05]  /*95db0*/  STL.64 [R1+0x518], R6 ;  /* 0x0005180601007387 */ /* 0x0001ea0000100a00 */
[C---:B0-----:R-:W-:Y:S01]  /*95dc0*/  HMMA.16816.F32 R4, R28.reuse, R26, R44 ;  /* 0x0000001a1c04723c */ /* 0x041fe2000000182c */
[----:B------:R-:W-:Y:S10]  /*95dd0*/  STL.64 [R1+0x8cc0], R26 ;  /* 0x008cc01a01007387 */ /* 0x000ff40000100a00 */
[----:B------:R-:W-:Y:S04]  /*95de0*/  STL.64 [R1+0x500], R8 ;  /* 0x0005000801007387 */ /* 0x000fe80000100a00 */
[----:B------:R-:W-:Y:S04]  /*95df0*/  STL.64 [R1+0x508], R10 ;  /* 0x0005080a01007387 */ /* 0x000fe80000100a00 */
[----:B------:R-:W-:Y:S04]  /*95e00*/  STL.64 [R1+0x8cb8], R24 ;  /* 0x008cb81801007387 */ /* 0x000fe80000100a00 */
[----:B------:R-:W-:Y:S04]  /*95e10*/  STL.64 [R1+0x4f0], R4 ;  /* 0x0004f00401007387 */ /* 0x000fe80000100a00 */
[----:B------:R0:W-:Y:S02]  /*95e20*/  STL.64 [R1+0x4f8], R6 ;  /* 0x0004f80601007387 */ /* 0x0001e40000100a00 */
[----:B0-----:R-:W-:Y:S02]  /*95e30*/  HMMA.16816.F32 R4, R28, R32, R56 ;  /* 0x000000201c04723c */ /* 0x001fe40000001838 */
[----:B------:R-:W-:Y:S04]  /*95e40*/  STL.64 [R1+0x8d70], R34 ;  /* 0x008d702201007387 */ /* 0x000fe80000100a00 */
[----:B------:R0:W-:-:S13]  /*95e50*/  STL.64 [R1+0x8d68], R32 ;  /* 0x008d682001007387 */ /* 0x0001da0000100a00 */
[----:B------:R-:W-:Y:S04]  /*95e60*/  STL.64 [R1+0x50], R4 ;  /* 0x0000500401007387 */ /* 0x000fe80000100a00 */
[----:B------:R-:W-:Y:S04]  /*95e70*/  STL.64 [R1+0x58], R6 ;  /* 0x0000580601007387 */ /* 0x000fe80000100a00 */
[----:B------:R-:W2:Y:S04]  /*95e80*/  LDL.LU R8, [R1+0x720] ;  /* 0x0007200001087983 */ /* 0x000ea80000300800 */
[----:B------:R-:W2:Y:S04]  /*95e90*/  LDL.LU R9, [R1+0x724] ;  /* 0x0007240001097983 */ /* 0x000ea80000300800 */
[----:B------:R-:W3:Y:S04]  /*95ea0*/  LDL.LU R10, [R1+0x728] ;  /* 0x00072800010a7983 */ /* 0x000ee80000300800 */
[----:B------:R-:W3:Y:S04]  /*95eb0*/  LDL.LU R11, [R1+0x72c] ;  /* 0x00072c00010b7983 */ /* 0x000ee80000300800 */
[----:B---3--:R-:W-:Y:S04]  /*95ec0*/  STL.64 [R1+0x8d80], R10 ;  /* 0x008d800a01007387 */ /* 0x008fe80000100a00 */
[----:B--2---:R-:W-:Y:S04]  /*95ed0*/  STL.64 [R1+0x8d78], R8 ;  /* 0x008d780801007387 */ /* 0x004fe80000100a00 */
        /* <DEDUP_REMOVED lines=9> */
[----:B------:R-:W3:Y:S04]  /*95f70*/  LDL.LU R27, [R1+0x6ec] ;  /* 0x0006ec00011b7983 */ /* 0x000ee80000300800 */
[----:B---3--:R-:W-:Y:S04]  /*95f80*/  STL.64 [R1+0x8da0], R26 ;  /* 0x008da01a01007387 */ /* 0x008fe80000100a00 */
[----:B--2---:R2:W-:Y:S04]  /*95f90*/  STL.64 [R1+0x8d98], R24 ;  /* 0x008d981801007387 */ /* 0x0045e80000100a00 */
[----:B------:R-:W3:Y:S04]  /*95fa0*/  LDL.LU R40, [R1+0x680] ;  /* 0x0006800001287983 */ /* 0x000ee80000300800 */
[----:B------:R-:W3:Y:S04]  /*95fb0*/  LDL.LU R41, [R1+0x684] ;  /* 0x0006840001297983 */ /* 0x000ee80000300800 */
[----:B------:R-:W4:Y:S04]  /*95fc0*/  LDL.LU R42, [R1+0x688] ;  /* 0x00068800012a7983 */ /* 0x000f280000300800 */
[----:B------:R-:W4:Y:S01]  /*95fd0*/  LDL.LU R43, [R1+0x68c] ;  /* 0x00068c00012b7983 */ /* 0x000f220000300800 */
[----:B------:R-:W-:-:S02]  /*95fe0*/  IMAD R3, R52, 0x100, R51 ;  /* 0x0000010034037824 */ /* 0x000fc400078e0233 */
[----:B------:R-:W-:Y:S02]  /*95ff0*/  IMAD R60, R60, 0x100, R53 ;  /* 0x000001003c3c7824 */ /* 0x000fe400078e0235 */
[----:B------:R-:W-:Y:S02]  /*96000*/  IMAD R61, R61, 0x100, R54 ;  /* 0x000001003d3d7824 */ /* 0x000fe400078e0236 */
[----:B------:R-:W-:Y:S01]  /*96010*/  IMAD R0, R0, 0x100, R55 ;  /* 0x0000010000007824 */ /* 0x000fe200078e0237 */
[----:B------:R-:W-:Y:S02]  /*96020*/  F2FP.F16.E4M3.UNPACK_B R28, R3 ;  /* 0x00000003ff1c723e */ /* 0x000fe400020006ff */
[----:B------:R-:W-:Y:S02]  /*96030*/  F2FP.F16.E4M3.UNPACK_B R29, R60 ;  /* 0x0000003cff1d723e */ /* 0x000fe400020006ff */
[----:B------:R-:W-:Y:S01]  /*96040*/  F2FP.F16.E4M3.UNPACK_B R30, R61 ;  /* 0x0000003dff1e723e */ /* 0x000fe200020006ff */
[----:B----4-:R-:W-:Y:S04]  /*96050*/  STL.64 [R1+0x8db0], R42 ;  /* 0x008db02a01007387 */ /* 0x010fe80000100a00 */
[----:B---3--:R3:W-:Y:S04]  /*96060*/  STL.64 [R1+0x8da8], R40 ;  /* 0x008da82801007387 */ /* 0x0087e80000100a00 */
[----:B------:R-:W4:Y:S04]  /*96070*/  LDL.LU R56, [R1+0x670] ;  /* 0x0006700001387983 */ /* 0x000f280000300800 */
[----:B------:R-:W4:Y:S04]  /*96080*/  LDL.LU R57, [R1+0x674] ;  /* 0x0006740001397983 */ /* 0x000f280000300800 */
[----:B------:R-:W4:Y:S04]  /*96090*/  LDL.LU R58, [R1+0x678] ;  /* 0x00067800013a7983 */ /* 0x000f280000300800 */
[----:B------:R-:W4:Y:S04]  /*960a0*/  LDL.LU R59, [R1+0x67c] ;  /* 0x00067c00013b7983 */ /* 0x000f280000300800 */
[----:B------:R-:W4:Y:S04]  /*960b0*/  LDL R38, [R1] ;  /* 0x0000000001267983 */ /* 0x000f280000100800 */
[----:B------:R-:W4:Y:S04]  /*960c0*/  LDL R39, [R1+0x4] ;  /* 0x0000040001277983 */ /* 0x000f280000100800 */
[----:B0-----:R-:W4:Y:S04]  /*960d0*/  LDL.LU R32, [R1+0x660] ;  /* 0x0006600001207983 */ /* 0x001f280000300800 */
[----:B------:R-:W4:Y:S04]  /*960e0*/  LDL.LU R33, [R1+0x664] ;  /* 0x0006640001217983 */ /* 0x000f280000300800 */
[----:B------:R-:W4:Y:S04]  /*960f0*/  LDL.LU R34, [R1+0x668] ;  /* 0x0006680001227983 */ /* 0x000f280000300800 */
[----:B------:R-:W4:Y:S04]  /*96100*/  LDL.LU R35, [R1+0x66c] ;  /* 0x00066c0001237983 */ /* 0x000f280000300800 */
[----:B------:R-:W4:Y:S04]  /*96110*/  LDL R36, [R1+0x8] ;  /* 0x0000080001247983 */ /* 0x000f280000100800 */
[----:B------:R-:W4:Y:S04]  /*96120*/  LDL R37, [R1+0xc] ;  /* 0x00000c0001257983 */ /* 0x000f280000100800 */
[----:B-1----:R-:W4:Y:S04]  /*96130*/  LDL R18, [R1+0x10] ;  /* 0x0000100001127983 */ /* 0x002f280000100800 */
[----:B------:R-:W4:Y:S04]  /*96140*/  LDL R19, [R1+0x14] ;  /* 0x0000140001137983 */ /* 0x000f280000100800 */
[----:B--2---:R-:W4:Y:S04]  /*96150*/  LDL.LU R24, [R1+0x640] ;  /* 0x0006400001187983 */ /* 0x004f280000300800 */
[----:B------:R-:W4:Y:S04]  /*96160*/  LDL.LU R25, [R1+0x644] ;  /* 0x0006440001197983 */ /* 0x000f280000300800 */
[----:B------:R-:W4:Y:S04]  /*96170*/  LDL.LU R26, [R1+0x648] ;  /* 0x00064800011a7983 */ /* 0x000f280000300800 */
[----:B------:R-:W4:Y:S04]  /*96180*/  LDL.LU R27, [R1+0x64c] ;  /* 0x00064c00011b7983 */ /* 0x000f280000300800 */
[----:B------:R-:W2:Y:S04]  /*96190*/  LDL R16, [R1+0x18] ;  /* 0x0000180001107983 */ /* 0x000ea80000100800 */
[----:B------:R-:W2:Y:S04]  /*961a0*/  LDL R17, [R1+0x1c] ;  /* 0x00001c0001117983 */ /* 0x000ea80000100800 */
[----:B---3--:R-:W2:Y:S04]  /*961b0*/  LDL.LU R40, [R1+0x630] ;  /* 0x0006300001287983 */ /* 0x008ea80000300800 */
        /* <DEDUP_REMOVED lines=34> */
[----:B------:R-:W-:-:S07]  /*963e0*/  F2FP.F16.E4M3.UNPACK_B R31, R0 ;  /* 0x00000000ff1f723e */ /* 0x000fce00020006ff */
[C---:B--2---:R-:W-:Y:S08]  /*963f0*/  HMMA.16816.F32 R40, R28.reuse, R16, R40 ;  /* 0x000000101c28723c */ /* 0x044ff00000001828 */
[C---:B----4-:R-:W-:Y:S08]  /*96400*/  HMMA.16816.F32 R16, R28.reuse, R18, R24 ;  /* 0x000000121c10723c */ /* 0x050ff00000001818 */
[C---:B---3--:R-:W-:Y:S03]  /*96410*/  HMMA.16816.F32 R8, R28.reuse, R36, R8 ;  /* 0x000000241c08723c */ /* 0x048fe60000001808 */
[----:B------:R-:W-:Y:S05]  /*96420*/  STL.64 [R1+0x4e0], R40 ;  /* 0x0004e02801007387 */ /* 0x000fea0000100a00 */
[C---:B------:R-:W-:Y:S01]  /*96430*/  HMMA.16816.F32 R36, R28.reuse, R38, R32 ;  /* 0x000000261c24723c */ /* 0x040fe20000001820 */
[----:B------:R0:W-:Y:S04]  /*96440*/  STL.64 [R1+0x4e8], R42 ;  /* 0x0004e82a01007387 */ /* 0x0001e80000100a00 */
[----:B0-----:R-:W2:Y:S04]  /*96450*/  LDL.LU.64 R42, [R1+0x8db0] ;  /* 0x008db000012a7983 */ /* 0x001ea80000300a00 */
[----:B------:R-:W2:Y:S04]  /*96460*/  LDL.LU.64 R40, [R1+0x8da8] ;  /* 0x008da80001287983 */ /* 0x000ea80000300a00 */
[----:B------:R-:W3:Y:S04]  /*96470*/  LDL.LU.64 R26, [R1+0x8da0] ;  /* 0x008da000011a7983 */ /* 0x000ee80000300a00 */
[----:B------:R-:W3:Y:S04]  /*96480*/  LDL.LU.64 R24, [R1+0x8d98] ;  /* 0x008d980001187983 */ /* 0x000ee80000300a00 */
[----:B------:R-:W-:Y:S04]  /*96490*/  STL.64 [R1+0x4d0], R16 ;  /* 0x0004d01001007387 */ /* 0x000fe80000100a00 */
[----:B------:R0:W-:Y:S04]  /*964a0*/  STL.64 [R1+0x4d8], R18 ;  /* 0x0004d81201007387 */ /* 0x0001e80000100a00 */
[----:B0-----:R-:W4:Y:S04]  /*964b0*/  LDL.LU.64 R18, [R1+0x8d90] ;  /* 0x008d900001127983 */ /* 0x001f280000300a00 */
[----:B------:R-:W4:Y:S04]  /*964c0*/  LDL.LU.64 R16, [R1+0x8d88] ;  /* 0x008d880001107983 */ /* 0x000f280000300a00 */
[----:B------:R-:W-:Y:S04]  /*964d0*/  STL.64 [R1+0x4c0], R8 ;  /* 0x0004c00801007387 */ /* 0x000fe80000100a00 */
[----:B------:R0:W-:Y:S04]  /*964e0*/  STL.64 [R1+0x4c8], R10 ;  /* 0x0004c80a01007387 */ /* 0x0001e80000100a00 */
[----:B0-----:R-:W2:Y:S04]  /*964f0*/  LDL.LU.64 R10, [R1+0x8d80] ;  /* 0x008d8000010a7983 */ /* 0x001ea80000300a00 */
[----:B------:R-:W2:Y:S04]  /*96500*/  LDL.LU.64 R8, [R1+0x8d78] ;  /* 0x008d780001087983 */ /* 0x000ea80000300a00 */
[----:B------:R-:W2:Y:S04]  /*96510*/  LDL.LU.64 R34, [R1+0x8d70] ;  /* 0x008d700001227983 */ /* 0x000ea80000300a00 */
[----:B------:R-:W2:Y:S04]  /*96520*/  LDL.LU.64 R32, [R1+0x8d68] ;  /* 0x008d680001207983 */ /* 0x000ea80000300a00 */
[----:B------:R-:W-:Y:S01]  /*96530*/  STL.64 [R1+0x4b0], R36 ;  /* 0x0004b02401007387 */ /* 0x000fe20000100a00 */
[C---:B------:R-:W-:Y:S03]  /*96540*/  HMMA.16816.F32 R56, R28.reuse, R60, R56 ;  /* 0x0000003c1c38723c */ /* 0x040fe60000001838 */
[----:B------:R0:W-:Y:S04]  /*96550*/  STL.64 [R1+0x4b8], R38 ;  /* 0x0004b82601007387 */ /* 0x0001e80000100a00 */
[----:B0-----:R-:W2:Y:S04]  /*96560*/  LDL.LU.64 R38, [R1+0x8d60] ;  /* 0x008d600001267983 */ /* 0x001ea80000300a00 */
[----:B------:R-:W2:Y:S08]  /*96570*/  LDL.LU.64 R36, [R1+0x8d58] ;  /* 0x008d580001247983 */ /* 0x000eb00000300a00 */
        /* <DEDUP_REMOVED lines=8> */
[----:B0-----:R-:W4:Y:S04]  /*96600*/  LDL.LU.64 R42, [R1+0x8d40] ;  /* 0x008d4000012a7983 */ /* 0x001f280000300a00 */
[----:B------:R-:W2:Y:S04]  /*96610*/  LDL.LU.64 R40, [R1+0x8d38] ;  /* 0x008d380001287983 */ /* 0x000ea80000300a00 */
[----:B------:R-:W-:Y:S04]  /*96620*/  STL.64 [R1+0x480], R52 ;  /* 0x0004803401007387 */ /* 0x000fe80000100a00 */
[----:B------:R0:W-:Y:S04]  /*96630*/  STL.64 [R1+0x488], R54 ;  /* 0x0004883601007387 */ /* 0x0001e80000100a00 */
[----:B0-----:R-:W3:Y:S04]  /*96640*/  LDL.LU.64 R54, [R1+0x8d30] ;  /* 0x008d300001367983 */ /* 0x001ee80000300a00 */
[----:B------:R-:W2:Y:S04]  /*96650*/  LDL.LU.64 R52, [R1+0x8d28] ;  /* 0x008d280001347983 */ /* 0x000ea80000300a00 */
[----:B------:R-:W-:Y:S04]  /*96660*/  STL.64 [R1+0x8c70], R58 ;  /* 0x008c703a01007387 */ /* 0x000fe80000100a00 */
[----:B------:R0:W-:Y:S04]  /*96670*/  STL.64 [R1+0x8c68], R56 ;  /* 0x008c683801007387 */ /* 0x0001e80000100a00 */
[----:B0-----:R-:W4:Y:S04]  /*96680*/  LDL.LU R56, [R1+0x6d0] ;  /* 0x0006d00001387983 */ /* 0x001f280000300800 */
[----:B------:R-:W4:Y:S04]  /*96690*/  LDL.LU R57, [R1+0x6d4] ;  /* 0x0006d40001397983 */ /* 0x000f280000300800 */
[----:B------:R-:W4:Y:S04]  /*966a0*/  LDL.LU R58, [R1+0x6d8] ;  /* 0x0006d800013a7983 */ /* 0x000f280000300800 */
[----:B------:R-:W4:Y:S01]  /*966b0*/  LDL.LU R59, [R1+0x6dc] ;  /* 0x0006dc00013b7983 */ /* 0x000f220000300800 */
[C---:B---3--:R-:W-:Y:S08]  /*966c0*/  HMMA.16816.F32 R44, R28.reuse, R54, R44 ;  /* 0x000000361c2c723c */ /* 0x048ff0000000182c */
[C---:B--2---:R-:W-:Y:S11]  /*966d0*/  HMMA.16816.F32 R48, R28.reuse, R52, R48 ;  /* 0x000000341c30723c */ /* 0x044ff60000001830 */
[----:B------:R-:W-:Y:S04]  /*966e0*/  STL.64 [R1+0x470], R44 ;  /* 0x0004702c01007387 */ /* 0x000fe80000100a00 */
[----:B------:R0:W-:Y:S04]  /*966f0*/  STL.64 [R1+0x478], R46 ;  /* 0x0004782e01007387 */ /* 0x0001e80000100a00 */
[----:B0-----:R-:W2:Y:S04]  /*96700*/  LDL.LU.64 R46, [R1+0x8d20] ;  /* 0x008d2000012e7983 */ /* 0x001ea80000300a00 */
[----:B------:R-:W3:Y:S04]  /*96710*/  LDL.LU.64 R44, [R1+0x8d18] ;  /* 0x008d1800012c7983 */ /* 0x000ee80000300a00 */
[----:B------:R-:W-:Y:S04]  /*96720*/  STL.64 [R1+0x460], R48 ;  /* 0x0004603001007387 */ /* 0x000fe80000100a00 */
[----:B------:R0:W-:Y:S04]  /*96730*/  STL.64 [R1+0x468], R50 ;  /* 0x0004683201007387 */ /* 0x0001e80000100a00 */
[----:B0-----:R-:W3:Y:S04]  /*96740*/  LDL.LU.64 R50, [R1+0x8d10] ;  /* 0x008d100001327983 */ /* 0x001ee80000300a00 */
[----:B------:R-:W3:Y:S04]  /*96750*/  LDL.LU.64 R48, [R1+0x8d08] ;  /* 0x008d080001307983 */ /* 0x000ee80000300a00 */
[----:B------:R-:W-:Y:S04]  /*96760*/  STL.64 [R1+0x8c80], R54 ;  /* 0x008c803601007387 */ /* 0x000fe80000100a00 */
[----:B------:R0:W-:Y:S04]  /*96770*/  STL.64 [R1+0x8c78], R52 ;  /* 0x008c783401007387 */ /* 0x0001e80000100a00 */
[----:B0-----:R-:W3:Y:S04]  /*96780*/  LDL.LU R52, [R1+0x6c0] ;  /* 0x0006c00001347983 */ /* 0x001ee80000300800 */
[----:B------:R-:W3:Y:S04]  /*96790*/  LDL.LU R53, [R1+0x6c4] ;  /* 0x0006c40001357983 */ /* 0x000ee80000300800 */
[----:B------:R-:W3:Y:S04]  /*967a0*/  LDL.LU R54, [R1+0x6c8] ;  /* 0x0006c80001367983 */ /* 0x000ee80000300800 */
[----:B------:R-:W3:Y:S01]  /*967b0*/  LDL.LU R55, [R1+0x6cc] ;  /* 0x0006cc0001377983 */ /* 0x000ee20000300800 */
[C---:B----4-:R-:W-:Y:S08]  /*967c0*/  HMMA.16816.F32 R16, R28.reuse, R42, R16 ;  /* 0x0000002a1c10723c */ /* 0x050ff00000001810 */
[C---:B------:R-:W-:Y:S08]  /*967d0*/  HMMA.16816.F32 R12, R28.reuse, R40, R12 ;  /* 0x000000281c0c723c */ /* 0x040ff0000000180c */
[C---:B------:R-:W-:Y:S08]  /*967e0*/  HMMA.16816.F32 R8, R28.reuse, R38, R8 ;  /* 0x000000261c08723c */ /* 0x040ff00000001808 */
[C---:B------:R-:W-:Y:S08]  /*967f0*/  HMMA.16816.F32 R4, R28.reuse, R36, R4 ;  /* 0x000000241c04723c */ /* 0x040ff00000001804 */
[C---:B--2---:R-:W-:Y:S08]  /*96800*/  HMMA.16816.F32 R24, R28.reuse, R46, R24 ;  /* 0x0000002e1c18723c */ /* 0x044ff00000001818 */
[C---:B---3--:R-:W-:Y:S08]  /*96810*/  HMMA.16816.F32 R20, R28.reuse, R44, R20 ;  /* 0x0000002c1c14723c */ /* 0x048ff00000001814 */
[----:B------:R-:W-:-:S15]  /*96820*/  HMMA.16816.F32 R52, R28, R50, R52 ;  /* 0x000000321c34723c */ /* 0x000fde0000001834 */
[----:B------:R-:W-:-:S04]  /*96830*/  NOP ;  /* 0x0000000000007918 */ /* 0x000fc80000000000 */
[----:B------:R-:W-:Y:S04]  /*96840*/  STL.64 [R1+0x450], R52 ;  /* 0x0004503401007387 */ /* 0x000fe80000100a00 */
[----:B------:R0:W-:Y:S02]  /*96850*/  STL.64 [R1+0x458], R54 ;  /* 0x0004583601007387 */ /* 0x0001e40000100a00 */
[----:B0-----:R-:W-:Y:S02]  /*96860*/  HMMA.16816.F32 R52, R28, R48, R56 ;  /* 0x000000301c34723c */ /* 0x001fe40000001838 */
[----:B------:R-:W-:Y:S04]  /*96870*/  STL.64 [R1+0x8ce0], R50 ;  /* 0x008ce03201007387 */ /* 0x000fe80000100a00 */
[----:B------:R-:W-:-:S13]  /*96880*/  STL.64 [R1+0x8cd8], R48 ;  /* 0x008cd83001007387 */ /* 0x000fda0000100a00 */
        /* <DEDUP_REMOVED lines=14> */
[----:B0-----:R-:W2:Y:S04]  /*96970*/  LDL.LU R44, [R1+0x820] ;  /* 0x00082000012c7983 */ /* 0x001ea80000300800 */
[----:B------:R0:W-:Y:S04]  /*96980*/  STL.64 [R1+0x3f0], R8 ;  /* 0x0003f00801007387 */ /* 0x0001e80000100a00 */
[----:B------:R3:W-:Y:S04]  /*96990*/  STL.64 [R1+0x3f8], R10 ;  /* 0x0003f80a01007387 */ /* 0x0007e80000100a00 */
[----:B------:R4:W-:Y:S04]  /*969a0*/  STL.64 [R1+0x3e0], R4 ;  /* 0x0003e00401007387 */ /* 0x0009e80000100a00 */
[----:B------:R0:W-:Y:S04]  /*969b0*/  STL.64 [R1+0x3e8], R6 ;  /* 0x0003e80601007387 */ /* 0x0001e80000100a00 */
[----:B------:R-:W2:Y:S04]  /*969c0*/  LDL.LU R45, [R1+0x824] ;  /* 0x00082400012d7983 */ /* 0x000ea80000300800 */
[----:B------:R-:W2:Y:S04]  /*969d0*/  LDL.LU R46, [R1+0x828] ;  /* 0x00082800012e7983 */ /* 0x000ea80000300800 */
[----:B------:R-:W2:Y:S04]  /*969e0*/  LDL.LU R47, [R1+0x82c] ;  /* 0x00082c00012f7983 */ /* 0x000ea80000300800 */
[----:B--2---:R-:W-:Y:S04]  /*969f0*/  STL.64 [R1+0x8d00], R46 ;  /* 0x008d002e01007387 */ /* 0x004fe80000100a00 */
[----:B------:R2:W-:Y:S04]  /*96a00*/  STL.64 [R1+0x8cf8], R44 ;  /* 0x008cf82c01007387 */ /* 0x0005e80000100a00 */
[----:B-1----:R-:W2:Y:S04]  /*96a10*/  LDL.LU R40, [R1+0x800] ;  /* 0x0008000001287983 */ /* 0x002ea80000300800 */
[----:B------:R-:W2:Y:S04]  /*96a20*/  LDL.LU R41, [R1+0x804] ;  /* 0x0008040001297983 */ /* 0x000ea80000300800 */
[----:B------:R-:W2:Y:S04]  /*96a30*/  LDL.LU R42, [R1+0x808] ;  /* 0x00080800012a7983 */ /* 0x000ea80000300800 */
[----:B------:R-:W2:Y:S04]  /*96a40*/  LDL.LU R43, [R1+0x80c] ;  /* 0x00080c00012b7983 */ /* 0x000ea80000300800 */
[----:B0-----:R-:W2:Y:S04]  /*96a50*/  LDL.LU R8, [R1+0x770] ;  /* 0x0007700001087983 */ /* 0x001ea80000300800 */
[----:B------:R-:W2:Y:S04]  /*96a60*/  LDL.LU R9, [R1+0x774] ;  /* 0x0007740001097983 */ /* 0x000ea80000300800 */
[----:B---3--:R-:W3:Y:S04]  /*96a70*/  LDL.LU R10, [R1+0x778] ;  /* 0x00077800010a7983 */ /* 0x008ee80000300800 */
[----:B------:R-:W3:Y:S04]  /*96a80*/  LDL.LU R11, [R1+0x77c] ;  /* 0x00077c00010b7983 */ /* 0x000ee80000300800 */
[----:B------:R-:W3:Y:S04]  /*96a90*/  LDL.LU R48, [R1+0x760] ;  /* 0x0007600001307983 */ /* 0x000ee80000300800 */
[----:B------:R-:W3:Y:S04]  /*96aa0*/  LDL.LU R49, [R1+0x764] ;  /* 0x0007640001317983 */ /* 0x000ee80000300800 */
[----:B------:R-:W3:Y:S04]  /*96ab0*/  LDL.LU R50, [R1+0x768] ;  /* 0x0007680001327983 */ /* 0x000ee80000300800 */
[----:B------:R-:W3:Y:S04]  /*96ac0*/  LDL.LU R51, [R1+0x76c] ;  /* 0x00076c0001337983 */ /* 0x000ee80000300800 */
[----:B----4-:R-:W4:Y:S04]  /*96ad0*/  LDL.LU R4, [R1+0x750] ;  /* 0x0007500001047983 */ /* 0x010f280000300800 */
[----:B------:R-:W4:Y:S04]  /*96ae0*/  LDL.LU R5, [R1+0x754] ;  /* 0x0007540001057983 */ /* 0x000f280000300800 */
[----:B------:R-:W4:Y:S04]  /*96af0*/  LDL.LU R6, [R1+0x758] ;  /* 0x0007580001067983 */ /* 0x000f280000300800 */
[----:B------:R-:W4:Y:S04]  /*96b00*/  LDL.LU R7, [R1+0x75c] ;  /* 0x00075c0001077983 */ /* 0x000f280000300800 */
        /* <DEDUP_REMOVED lines=43> */
[----:B0-----:R-:W3:Y:S04]  /*96dc0*/  LDL.LU.64 R6, [R1+0x8cf0] ;  /* 0x008cf00001067983 */ /* 0x001ee80000300a00 */
[----:B------:R-:W4:Y:S01]  /*96dd0*/  LDL.LU.64 R4, [R1+0x8ce8] ;  /* 0x008ce80001047983 */ /* 0x000f220000300a00 */
        /* <DEDUP_REMOVED lines=51> */
[----:B------:R-:W-:Y:S01]  /*97110*/  IMAD R0, R0, 0x100, R59 ;  /* 0x0000010000007824 */ /* 0x000fe200078e023b */
[C---:B----4-:R-:W-:Y:S02]  /*97120*/  HMMA.16816.F32 R8, R28.reuse, R18, R8 ;  /* 0x000000121c08723c */ /* 0x050fe40000001808 */
[----:B------:R-:W-:Y:S06]  /*97130*/  STL.64 [R1+0x8bd0], R18 ;  /* 0x008bd01201007387 */ /* 0x000fec0000100a00 */
        /* <DEDUP_REMOVED lines=16> */
[----:B0-----:R-:W-:Y:S01]  /*97240*/  HMMA.16816.F32 R4, R28, R26, R44 ;  /* 0x0000001a1c04723c */ /* 0x001fe2000000182c */
[----:B------:R-:W-:Y:S10]  /*97250*/  STL.64 [R1+0x8b90], R26 ;  /* 0x008b901a01007387 */ /* 0x000ff40000100a00 */
[----:B------:R-:W-:Y:S04]  /*97260*/  STL.64 [R1+0x310], R8 ;  /* 0x0003100801007387 */ /* 0x000fe80000100a00 */
[----:B------:R-:W-:Y:S04]  /*97270*/  STL.64 [R1+0x318], R10 ;  /* 0x0003180a01007387 */ /* 0x000fe80000100a00 */
[----:B------:R-:W-:Y:S04]  /*97280*/  STL.64 [R1+0x8b88], R24 ;  /* 0x008b881801007387 */ /* 0x000fe80000100a00 */
[----:B------:R0:W-:Y:S04]  /*97290*/  STL.64 [R1+0x300], R4 ;  /* 0x0003000401007387 */ /* 0x0001e80000100a00 */
[----:B------:R1:W-:Y:S04]  /*972a0*/  STL.64 [R1+0x308], R6 ;  /* 0x0003080601007387 */ /* 0x0003e80000100a00 */
[----:B------:R-:W2:Y:S04]  /*972b0*/  LDL.LU R44, [R1+0x810] ;  /* 0x00081000012c7983 */ /* 0x000ea80000300800 */
[----:B------:R-:W2:Y:S04]  /*972c0*/  LDL.LU R45, [R1+0x814] ;  /* 0x00081400012d7983 */ /* 0x000ea80000300800 */
[----:B------:R-:W2:Y:S04]  /*972d0*/  LDL.LU R46, [R1+0x818] ;  /* 0x00081800012e7983 */ /* 0x000ea80000300800 */
[----:B------:R-:W2:Y:S04]  /*972e0*/  LDL.LU R47, [R1+0x81c] ;  /* 0x00081c00012f7983 */ /* 0x000ea80000300800 */
[----:B0-----:R-:W3:Y:S04]  /*972f0*/  LDL.LU R4, [R1+0x880] ;  /* 0x0008800001047983 */ /* 0x001ee80000300800 */
[----:B------:R-:W3:Y:S04]  /*97300*/  LDL.LU R5, [R1+0x884] ;  /* 0x0008840001057983 */ /* 0x000ee80000300800 */
[----:B-1----:R-:W3:Y:S04]  /*97310*/  LDL.LU R6, [R1+0x888] ;  /* 0x0008880001067983 */ /* 0x002ee80000300800 */
[----:B------:R-:W3:Y:S01]  /*97320*/  LDL.LU R7, [R1+0x88c] ;  /* 0x00088c0001077983 */ /* 0x000ee20000300800 */
[----:B------:R-:W-:-:S03]  /*97330*/  IMAD R17, R56, 0x100, R55 ;  /* 0x0000010038117824 */ /* 0x000fc600078e0237 */
[----:B------:R-:W4:Y:S01]  /*97340*/  LDL.LU R8, [R1+0x870] ;  /* 0x0008700001087983 */ /* 0x000f220000300800 */
[----:B------:R-:W-:-:S03]  /*97350*/  IMAD R16, R58, 0x100, R57 ;  /* 0x000001003a107824 */ /* 0x000fc600078e0239 */
[----:B------:R-:W4:Y:S04]  /*97360*/  LDL.LU R9, [R1+0x874] ;  /* 0x0008740001097983 */ /* 0x000f280000300800 */
[----:B------:R-:W4:Y:S04]  /*97370*/  LDL.LU R10, [R1+0x878] ;  /* 0x00087800010a7983 */ /* 0x000f280000300800 */
[----:B------:R-:W4:Y:S04]  /*97380*/  LDL.LU R11, [R1+0x87c] ;  /* 0x00087c00010b7983 */ /* 0x000f280000300800 */
[----:B------:R-:W3:Y:S01]  /*97390*/  LDL.LU R56, [R1+0x840] ;  /* 0x0008400001387983 */ /* 0x000ee20000300800 */
[----:B------:R-:W-:-:S03]  /*973a0*/  IMAD R40, R54, 0x100, R53 ;  /* 0x0000010036287824 */ /* 0x000fc600078e0235 */
[----:B------:R-:W3:Y:S04]  /*973b0*/  LDL.LU R57, [R1+0x844] ;  /* 0x0008440001397983 */ /* 0x000ee80000300800 */
[----:B------:R-:W3:Y:S04]  /*973c0*/  LDL.LU R58, [R1+0x848] ;  /* 0x00084800013a7983 */ /* 0x000ee80000300800 */
[----:B------:R-:W3:Y:S04]  /*973d0*/  LDL.LU R59, [R1+0x84c] ;  /* 0x00084c00013b7983 */ /* 0x000ee80000300800 */
[----:B------:R-:W3:Y:S04]  /*973e0*/  LDL.LU R52, [R1+0x830] ;  /* 0x0008300001347983 */ /* 0x000ee80000300800 */
[----:B------:R-:W3:Y:S04]  /*973f0*/  LDL.LU R53, [R1+0x834] ;  /* 0x0008340001357983 */ /* 0x000ee80000300800 */
[----:B------:R-:W3:Y:S04]  /*97400*/  LDL.LU R54, [R1+0x838] ;  /* 0x0008380001367983 */ /* 0x000ee80000300800 */
[----:B------:R-:W3:Y:S04]  /*97410*/  LDL.LU R55, [R1+0x83c] ;  /* 0x00083c0001377983 */ /* 0x000ee80000300800 */
[----:B------:R-:W3:Y:S04]  /*97420*/  LDL.64 R18, [R1+0x18] ;  /* 0x0000180001127983 */ /* 0x000ee80000100a00 */
[----:B------:R-:W4:Y:S04]  /*97430*/  LDL.LU R20, [R1+0x850] ;  /* 0x0008500001147983 */ /* 0x000f280000300800 */
[----:B------:R-:W4:Y:S04]  /*97440*/  LDL.LU R21, [R1+0x854] ;  /* 0x0008540001157983 */ /* 0x000f280000300800 */
[----:B------:R-:W4:Y:S04]  /*97450*/  LDL.LU R22, [R1+0x858] ;  /* 0x0008580001167983 */ /* 0x000f280000300800 */
[----:B------:R-:W4:Y:S04]  /*97460*/  LDL.LU R23, [R1+0x85c] ;  /* 0x00085c0001177983 */ /* 0x000f280000300800 */
[----:B------:R-:W4:Y:S04]  /*97470*/  LDL.64 R12, [R1+0x8] ;  /* 0x00000800010c7983 */ /* 0x000f280000100a00 */
[----:B------:R-:W4:Y:S04]  /*97480*/  LDL.LU R24, [R1+0x860] ;  /* 0x0008600001187983 */ /* 0x000f280000300800 */
[----:B------:R-:W4:Y:S04]  /*97490*/  LDL.LU R25, [R1+0x864] ;  /* 0x0008640001197983 */ /* 0x000f280000300800 */
[----:B------:R-:W4:Y:S04]  /*974a0*/  LDL.LU R26, [R1+0x868] ;  /* 0x00086800011a7983 */ /* 0x000f280000300800 */
[----:B------:R-:W4:Y:S04]  /*974b0*/  LDL.LU R27, [R1+0x86c] ;  /* 0x00086c00011b7983 */ /* 0x000f280000300800 */
[----:B------:R-:W4:Y:S04]  /*974c0*/  LDL.64 R14, [R1] ;  /* 0x00000000010e7983 */ /* 0x000f280000100a00 */
[----:B------:R-:W4:Y:S04]  /*974d0*/  LDL.LU R36, [R1+0x890] ;  /* 0x0008900001247983 */ /* 0x000f280000300800 */
[----:B------:R-:W4:Y:S04]  /*974e0*/  LDL.LU R37, [R1+0x894] ;  /* 0x0008940001257983 */ /* 0x000f280000300800 */
[----:B------:R-:W4:Y:S04]  /*974f0*/  LDL.LU R38, [R1+0x898] ;  /* 0x0008980001267983 */ /* 0x000f280000300800 */
[----:B------:R-:W4:Y:S04]  /*97500*/  LDL.LU R39, [R1+0x89c] ;  /* 0x00089c0001277983 */ /* 0x000f280000300800 */
[----:B------:R0:W-:Y:S04]  /*97510*/  STL.64 [R1+0x8c40], R34 ;  /* 0x008c402201007387 */ /* 0x0001e80000100a00 */
[----:B0-----:R-:W4:Y:S01]  /*97520*/  LDL.64 R34, [R1+0x10] ;  /* 0x0000100001227983 */ /* 0x001f220000100a00 */
[----:B--2---:R-:W-:-:S15]  /*97530*/  HMMA.16816.F32 R28, R28, R32, R44 ;  /* 0x000000201c1c723c */ /* 0x004fde000000182c */
[----:B------:R-:W-:-:S04]  /*97540*/  NOP ;  /* 0x0000000000007918 */ /* 0x000fc80000000000 */
[----:B------:R0:W-:Y:S04]  /*97550*/  STL.64 [R1+0x40], R28 ;  /* 0x0000401c01007387 */ /* 0x0001e80000100a00 */
[----:B------:R1:W-:Y:S01]  /*97560*/  STL.64 [R1+0x48], R30 ;  /* 0x0000481e01007387 */ /* 0x0003e20000100a00 */
[----:B0-----:R-:W-:Y:S02]  /*97570*/  F2FP.F16.E4M3.UNPACK_B R28, R40 ;  /* 0x00000028ff1c723e */ /* 0x001fe400020006ff */
[----:B------:R-:W-:Y:S02]  /*97580*/  F2FP.F16.E4M3.UNPACK_B R29, R17 ;  /* 0x00000011ff1d723e */ /* 0x000fe400020006ff */
[----:B-1----:R-:W-:Y:S02]  /*97590*/  F2FP.F16.E4M3.UNPACK_B R30, R16 ;  /* 0x00000010ff1e723e */ /* 0x002fe400020006ff */
[----:B------:R-:W-:Y:S01]  /*975a0*/  F2FP.F16.E4M3.UNPACK_B R31, R0 ;  /* 0x00000000ff1f723e */ /* 0x000fe200020006ff */
[----:B------:R-:W-:Y:S04]  /*975b0*/  STL.64 [R1+0x8c38], R32 ;  /* 0x008c382001007387 */ /* 0x000fe80000100a00 */
[----:B------:R-:W2:Y:S04]  /*975c0*/  LDL.LU R40, [R1+0x8a0] ;  /* 0x0008a00001287983 */ /* 0x000ea80000300800 */
[----:B------:R-:W2:Y:S04]  /*975d0*/  LDL.LU R41, [R1+0x8a4] ;  /* 0x0008a40001297983 */ /* 0x000ea80000300800 */
[----:B------:R-:W2:Y:S04]  /*975e0*/  LDL.LU R42, [R1+0x8a8] ;  /* 0x0008a800012a7983 */ /* 0x000ea80000300800 */
[----:B------:R-:W2:Y:S04]  /*975f0*/  LDL.LU R43, [R1+0x8ac] ;  /* 0x0008ac00012b7983 */ /* 0x000ea80000300800 */
[----:B------:R-:W2:Y:S04]  /*97600*/  LDL.LU R44, [R1+0x8b0] ;  /* 0x0008b000012c7983 */ /* 0x000ea80000300800 */
[----:B------:R-:W2:Y:S04]  /*97610*/  LDL.LU R45, [R1+0x8b4] ;  /* 0x0008b400012d7983 */ /* 0x000ea80000300800 */
[----:B------:R-:W2:Y:S01]  /*97620*/  LDL.LU R46, [R1+0x8b8] ;  /* 0x0008b800012e7983 */ /* 0x000ea20000300800 */
[----:B---3--:R-:W-:Y:S03]  /*97630*/  HMMA.16816.F32 R52, R28, R18, R52 ;  /* 0x000000121c34723c */ /* 0x008fe60000001834 */
[----:B------:R-:W3:-:S15]  /*97640*/  LDL.LU R47, [R1+0x8bc] ;  /* 0x0008bc00012f7983 */ /* 0x000ede0000300800 */
[----:B------:R-:W-:Y:S01]  /*97650*/  NOP ;  /* 0x0000000000007918 */ /* 0x000fe20000000000 */
[----:B------:R-:W-:Y:S04]  /*97660*/  STL.64 [R1+0x2f0], R52 ;  /* 0x0002f03401007387 */ /* 0x000fe80000100a00 */
[----:B------:R0:W-:Y:S04]  /*97670*/  STL.64 [R1+0x2f8], R54 ;  /* 0x0002f83601007387 */ /* 0x0001e80000100a00 */
[----:B0-----:R-:W2:Y:S04]  /*97680*/  LDL.LU.64 R54, [R1+0x8c80] ;  /* 0x008c800001367983 */ /* 0x001ea80000300a00 */
[----:B------:R-:W3:Y:S01]  /*97690*/  LDL.LU.64 R52, [R1+0x8c78] ;  /* 0x008c780001347983 */ /* 0x000ee20000300a00 */
[----:B----4-:R-:W-:-:S15]  /*976a0*/  HMMA.16816.F32 R56, R28, R34, R56 ;  /* 0x000000221c38723c */ /* 0x010fde0000001838 */
[----:B------:R-:W-:-:S04]  /*976b0*/  NOP ;  /* 0x0000000000007918 */ /* 0x000fc80000000000 */
[----:B------:R-:W-:Y:S04]  /*976c0*/  STL.64 [R1+0x2e0], R56 ;  /* 0x0002e03801007387 */ /* 0x000fe80000100a00 */
[----:B------:R0:W-:Y:S04]  /*976d0*/  STL.64 [R1+0x2e8], R58 ;  /* 0x0002e83a01007387 */ /* 0x0001e80000100a00 */
[----:B0-----:R-:W4:Y:S04]  /*976e0*/  LDL.LU.64 R58, [R1+0x8c70] ;  /* 0x008c7000013a7983 */ /* 0x001f280000300a00 */
[----:B------:R-:W2:Y:S01]  /*976f0*/  LDL.LU.64 R56, [R1+0x8c68] ;  /* 0x008c680001387983 */ /* 0x000ea20000300a00 */
[----:B------:R-:W-:-:S02]  /*97700*/  IMAD.MOV.U32 R17, RZ, RZ, R18 ;  /* 0x000000ffff117224 */ /* 0x000fc400078e0012 */
[----:B------:R-:W-:Y:S02]  /*97710*/  IMAD.MOV.U32 R16, RZ, RZ, R19 ;  /* 0x000000ffff107224 */ /* 0x000fe400078e0013 */
[----:B------:R-:W-:Y:S02]  /*97720*/  IMAD.MOV.U32 R19, RZ, RZ, R34 ;  /* 0x000000ffff137224 */ /* 0x000fe400078e0022 */
[----:B------:R-:W-:-:S05]  /*97730*/  IMAD.MOV.U32 R18, RZ, RZ, R35 ;  /* 0x000000ffff127224 */ /* 0x000fca00078e0023 */
[----:B------:R-:W-:Y:S04]  /*97740*/  STL.64 [R1+0x8c60], R18 ;  /* 0x008c601201007387 */ /* 0x000fe80000100a00 */
[----:B------:R0:W-:Y:S02]  /*97750*/  STL.64 [R1+0x8c58], R16 ;  /* 0x008c581001007387 */ /* 0x0001e40000100a00 */
[----:B0-----:R-:W-:Y:S01]  /*97760*/  HMMA.16816.F32 R16, R28, R12, R20 ;  /* 0x0000000c1c10723c */ /* 0x001fe20000001814 */
[----:B------:R-:W-:Y:S02]  /*97770*/  IMAD.MOV.U32 R21, RZ, RZ, R12 ;  /* 0x000000ffff157224 */ /* 0x000fe400078e000c */
[----:B------:R-:W-:Y:S02]  /*97780*/  IMAD.MOV.U32 R20, RZ, RZ, R13 ;  /* 0x000000ffff147224 */ /* 0x000fe400078e000d */
[----:B------:R-:W-:-:S14]  /*97790*/  IMAD.MOV.U32 R0, RZ, RZ, R15 ;  /* 0x000000ffff007224 */ /* 0x000fdc00078e000f */
[----:B------:R-:W-:Y:S04]  /*977a0*/  STL.64 [R1+0x2d0], R16 ;  /* 0x0002d01001007387 */ /* 0x000fe80000100a00 */
[----:B------:R0:W-:Y:S02]  /*977b0*/  STL.64 [R1+0x2d8], R18 ;  /* 0x0002d81201007387 */ /* 0x0001e40000100a00 */
[C---:B0-----:R-:W-:Y:S08]  /*977c0*/  HMMA.16816.F32 R16, R28.reuse, R14, R24 ;  /* 0x0000000e1c10723c */ /* 0x041ff00000001818 */
[C---:B------:R-:W-:Y:S11]  /*977d0*/  HMMA.16816.F32 R12, R28.reuse, R60, R8 ;  /* 0x0000003c1c0c723c */ /* 0x040ff60000001808 */
[----:B------:R-:W-:Y:S04]  /*977e0*/  STL.64 [R1+0x2c0], R16 ;  /* 0x0002c01001007387 */ /* 0x000fe80000100a00 */
[----:B------:R-:W-:Y:S04]  /*977f0*/  STL.64 [R1+0x2c8], R18 ;  /* 0x0002c81201007387 */ /* 0x000fe80000100a00 */
[----:B------:R-:W-:Y:S04]  /*97800*/  STL.64 [R1+0x2b0], R12 ;  /* 0x0002b00c01007387 */ /* 0x000fe80000100a00 */
[----:B------:R-:W-:Y:S04]  /*97810*/  STL.64 [R1+0x2b8], R14 ;  /* 0x0002b80e01007387 */ /* 0x000fe80000100a00 */
[----:B------:R-:W3:Y:S01]  /*97820*/  LDL.LU R24, [R1+0x990] ;  /* 0x0009900001187983 */ /* 0x000ee20000300800 */
[C---:B----4-:R-:W-:Y:S08]  /*97830*/  HMMA.16816.F32 R8, R28.reuse, R58, R4 ;  /* 0x0000003a1c08723c */ /* 0x050ff00000001804 */
[C---:B--2---:R-:W-:Y:S11]  /*97840*/  HMMA.16816.F32 R4, R28.reuse, R56, R36 ;  /* 0x000000381c04723c */ /* 0x044ff60000001824 */
[----:B------:R-:W-:Y:S04]  /*97850*/  STL.64 [R1+0x2a0], R8 ;  /* 0x0002a00801007387 */ /* 0x000fe80000100a00 */
[----:B------:R0:W-:Y:S04]  /*97860*/  STL.64 [R1+0x2a8], R10 ;  /* 0x0002a80a01007387 */ /* 0x0001e80000100a00 */
[----:B------:R-:W-:Y:S04]  /*97870*/  STL.64 [R1+0x290], R4 ;  /* 0x0002900401007387 */ /* 0x000fe80000100a00 */
[----:B------:R3:W-:Y:S01]  /*97880*/  STL.64 [R1+0x298], R6 ;  /* 0x0002980601007387 */ /* 0x0007e20000100a00 */
[C---:B0-----:R-:W-:Y:S03]  /*97890*/  HMMA.16816.F32 R8, R28.reuse, R54, R40 ;  /* 0x000000361c08723c */ /* 0x041fe60000001828 */
[----:B------:R-:W2:Y:S04]  /*978a0*/  LDL.LU R25, [R1+0x994] ;  /* 0x0009940001197983 */ /* 0x000ea80000300800 */
[----:B------:R-:W2:Y:S01]  /*978b0*/  LDL.LU R26, [R1+0x998] ;  /* 0x00099800011a7983 */ /* 0x000ea20000300800 */
[C---:B---3--:R-:W-:Y:S03]  /*978c0*/  HMMA.16816.F32 R4, R28.reuse, R52, R44 ;  /* 0x000000341c04723c */ /* 0x048fe6000000182c */
[----:B------:R-:W2:Y:S04]  /*978d0*/  LDL.LU R27, [R1+0x99c] ;  /* 0x00099c00011b7983 */ /* 0x000ea80000300800 */
[----:B------:R-:W-:Y:S04]  /*978e0*/  STL.64 [R1+0x8b60], R58 ;  /* 0x008b603a01007387 */ /* 0x000fe80000100a00 */
[----:B------:R0:W-:Y:S04]  /*978f0*/  STL.64 [R1+0x8b58], R56 ;  /* 0x008b583801007387 */ /* 0x0001e80000100a00 */
[----:B0-----:R-:W3:Y:S04]  /*97900*/  LDL.LU R56, [R1+0x980] ;  /* 0x0009800001387983 */ /* 0x001ee80000300800 */
[----:B------:R-:W3:Y:S04]  /*97910*/  LDL.LU R57, [R1+0x984] ;  /* 0x0009840001397983 */ /* 0x000ee80000300800 */
[----:B------:R-:W3:Y:S04]  /*97920*/  LDL.LU R58, [R1+0x988] ;  /* 0x00098800013a7983 */ /* 0x000ee80000300800 */
[----:B------:R-:W3:Y:S04]  /*97930*/  LDL.LU R59, [R1+0x98c] ;  /* 0x00098c00013b7983 */ /* 0x000ee80000300800 */
[----:B------:R-:W4:Y:S04]  /*97940*/  LDL.LU R44, [R1+0x8d0] ;  /* 0x0008d000012c7983 */ /* 0x000f280000300800 */
[----:B------:R-:W-:Y:S04]  /*97950*/  STL.64 [R1+0x280], R8 ;  /* 0x0002800801007387 */ /* 0x000fe80000100a00 */
[----:B------:R-:W-:Y:S04]  /*97960*/  STL.64 [R1+0x288], R10 ;  /* 0x0002880a01007387 */ /* 0x000fe80000100a00 */
[----:B------:R0:W-:Y:S04]  /*97970*/  STL.64 [R1+0x270], R4 ;  /* 0x0002700401007387 */ /* 0x0001e80000100a00 */
[----:B------:R1:W-:Y:S04]  /*97980*/  STL.64 [R1+0x278], R6 ;  /* 0x0002780601007387 */ /* 0x0003e80000100a00 */
[----:B------:R-:W4:Y:S04]  /*97990*/  LDL.LU R45, [R1+0x8d4] ;  /* 0x0008d400012d7983 */ /* 0x000f280000300800 */
[----:B------:R-:W4:Y:S04]  /*979a0*/  LDL.LU R46, [R1+0x8d8] ;  /* 0x0008d800012e7983 */ /* 0x000f280000300800 */
[----:B------:R-:W4:Y:S04]  /*979b0*/  LDL.LU R47, [R1+0x8dc] ;  /* 0x0008dc00012f7983 */ /* 0x000f280000300800 */
        /* <DEDUP_REMOVED lines=20> */
[----:B0-----:R-:W3:Y:S04]  /*97b00*/  LDL.LU R4, [R1+0x930] ;  /* 0x0009300001047983 */ /* 0x001ee80000300800 */
[----:B------:R-:W3:Y:S04]  /*97b10*/  LDL.LU R5, [R1+0x934] ;  /* 0x0009340001057983 */ /* 0x000ee80000300800 */
[----:B-1----:R-:W3:Y:S04]  /*97b20*/  LDL.LU R6, [R1+0x938] ;  /* 0x0009380001067983 */ /* 0x002ee80000300800 */
        /* <DEDUP_REMOVED lines=71> */
[----:B------:R4:W-:Y:S02]  /*97fa0*/  STL.64 [R1+0x8b08], R36 ;  /* 0x008b082401007387 */ /* 0x0009e40000100a00 */
[C---:B----4-:R-:W-:Y:S02]  /*97fb0*/  HMMA.16816.F32 R36, R28.reuse, R34, R40 ;  /* 0x000000221c24723c */ /* 0x050fe40000001828 */
[----:B------:R-:W-:Y:S04]  /*97fc0*/  STL.64 [R1+0x8ba0], R34 ;  /* 0x008ba02201007387 */ /* 0x000fe80000100a00 */
[----:B------:R2:W-:Y:S02]  /*97fd0*/  STL.64 [R1+0x8b98], R32 ;  /* 0x008b982001007387 */ /* 0x0005e40000100a00 */
[C---:B------:R-:W-:Y:S11]  /*97fe0*/  HMMA.16816.F32 R40, R28.reuse, R2, R44 ;  /* 0x000000021c28723c */ /* 0x040ff6000000182c */
[----:B------:R-:W-:Y:S04]  /*97ff0*/  STL.64 [R1+0x1e0], R36 ;  /* 0x0001e02401007387 */ /* 0x000fe80000100a00 */
[----:B------:R3:W-:Y:S04]  /*98000*/  STL.64 [R1+0x1e8], R38 ;  /* 0x0001e82601007387 */ /* 0x0007e80000100a00 */
[----:B------:R-:W-:Y:S04]  /*98010*/  STL.64 [R1+0x1d0], R40 ;  /* 0x0001d02801007387 */ /* 0x000fe80000100a00 */
[----:B------:R-:W-:Y:S01]  /*98020*/  STL.64 [R1+0x1d8], R42 ;  /* 0x0001d82a01007387 */ /* 0x000fe20000100a00 */
[C---:B--2---:R-:W-:Y:S08]  /*98030*/  HMMA.16816.F32 R32, R28.reuse, R6, R52 ;  /* 0x000000061c20723c */ /* 0x044ff00000001834 */
[----:B---3--:R-:W-:Y:S01]  /*98040*/  HMMA.16816.F32 R36, R28, R4, R48 ;  /* 0x000000041c24723c */ /* 0x008fe20000001830 */
[----:B------:R-:W-:-:S15]  /*98050*/  STL.64 [R1+0x8b30], R6 ;  /* 0x008b300601007387 */ /* 0x000fde0000100a00 */
[----:B------:R-:W-:-:S03]  /*98060*/  NOP ;  /* 0x0000000000007918 */ /* 0x000fc60000000000 */
[----:B------:R-:W-:Y:S04]  /*98070*/  STL.64 [R1+0x1c0], R36 ;  /* 0x0001c02401007387 */ /* 0x000fe80000100a00 */
[----:B------:R-:W-:Y:S04]  /*98080*/  STL.64 [R1+0x1c8], R38 ;  /* 0x0001c82601007387 */ /* 0x000fe80000100a00 */
[----:B------:R0:W-:Y:S04]  /*98090*/  STL.64 [R1+0x8b28], R4 ;  /* 0x008b280401007387 */ /* 0x0001e80000100a00 */
[----:B------:R-:W-:Y:S04]  /*980a0*/  STL.64 [R1+0x1b0], R32 ;  /* 0x0001b02001007387 */ /* 0x000fe80000100a00 */
[----:B------:R1:W-:Y:S01]  /*980b0*/  STL.64 [R1+0x1b8], R34 ;  /* 0x0001b82201007387 */ /* 0x0003e20000100a00 */
[C---:B0-----:R-:W-:Y:S08]  /*980c0*/  HMMA.16816.F32 R4, R28.reuse, R10, R24 ;  /* 0x0000000a1c04723c */ /* 0x041ff00000001818 */
[----:B-1----:R-:W-:-:S15]  /*980d0*/  HMMA.16816.F32 R32, R28, R8, R56 ;  /* 0x000000081c20723c */ /* 0x002fde0000001838 */
[----:B------:R-:W-:-:S04]  /*980e0*/  NOP ;  /* 0x0000000000007918 */ /* 0x000fc80000000000 */
[----:B------:R0:W-:Y:S04]  /*980f0*/  STL.64 [R1+0x1a0], R32 ;  /* 0x0001a02001007387 */ /* 0x0001e80000100a00 */
[----:B------:R1:W-:Y:S04]  /*98100*/  STL.64 [R1+0x1a8], R34 ;  /* 0x0001a82201007387 */ /* 0x0003e80000100a00 */
[----:B------:R-:W-:Y:S04]  /*98110*/  STL.64 [R1+0x190], R4 ;  /* 0x0001900401007387 */ /* 0x000fe80000100a00 */
[----:B------:R-:W-:Y:S04]  /*98120*/  STL.64 [R1+0x198], R6 ;  /* 0x0001980601007387 */ /* 0x000fe80000100a00 */
[----:B------:R-:W2:Y:S04]  /*98130*/  LDL.LU R52, [R1+0xa50] ;  /* 0x000a500001347983 */ /* 0x000ea80000300800 */
[----:B------:R-:W2:Y:S04]  /*98140*/  LDL.LU R53, [R1+0xa54] ;  /* 0x000a540001357983 */ /* 0x000ea80000300800 */
[----:B------:R-:W3:Y:S04]  /*98150*/  LDL.LU R54, [R1+0xa58] ;  /* 0x000a580001367983 */ /* 0x000ee80000300800 */
[----:B------:R-:W3:Y:S01]  /*98160*/  LDL.LU R55, [R1+0xa5c] ;  /* 0x000a5c0001377983 */ /* 0x000ee20000300800 */
[----:B------:R-:W-:-:S02]  /*98170*/  IMAD.MOV.U32 R58, RZ, RZ, R21 ;  /* 0x000000ffff3a7224 */ /* 0x000fc400078e0015 */
[----:B------:R-:W-:Y:S02]  /*98180*/  IMAD.MOV.U32 R59, RZ, RZ, R20 ;  /* 0x000000ffff3b7224 */ /* 0x000fe400078e0014 */
[----:B------:R-:W-:Y:S02]  /*98190*/  IMAD.MOV.U32 R56, RZ, RZ, R19 ;  /* 0x000000ffff387224 */ /* 0x000fe400078e0013 */
[----:B------:R-:W-:Y:S02]  /*981a0*/  IMAD.MOV.U32 R57, RZ, RZ, R18 ;  /* 0x000000ffff397224 */ /* 0x000fe400078e0012 */
[----:B------:R-:W-:Y:S02]  /*981b0*/  IMAD.MOV.U32 R47, RZ, RZ, R16 ;  /* 0x000000ffff2f7224 */ /* 0x000fe400078e0010 */
[----:B------:R-:W-:Y:S01]  /*981c0*/  IMAD.MOV.U32 R46, RZ, RZ, R17 ;  /* 0x000000ffff2e7224 */ /* 0x000fe200078e0011 */
[----:B---3--:R-:W-:Y:S04]  /*981d0*/  STL.64 [R1+0x8bc0], R54 ;  /* 0x008bc03601007387 */ /* 0x008fe80000100a00 */
[----:B--2---:R-:W-:Y:S04]  /*981e0*/  STL.64 [R1+0x8bb8], R52 ;  /* 0x008bb83401007387 */ /* 0x004fe80000100a00 */
[----:B------:R-:W-:Y:S04]  /*981f0*/  STL.64 [R1+0x8be0], R58 ;  /* 0x008be03a01007387 */ /* 0x000fe80000100a00 */
[----:B------:R2:W-:Y:S04]  /*98200*/  STL.64 [R1+0x8bd8], R56 ;  /* 0x008bd83801007387 */ /* 0x0005e80000100a00 */
[----:B------:R-:W3:Y:S04]  /*98210*/  LDL.LU R24, [R1+0x9f0] ;  /* 0x0009f00001187983 */ /* 0x000ee80000300800 */
[----:B------:R-:W3:Y:S04]  /*98220*/  LDL.LU R25, [R1+0x9f4] ;  /* 0x0009f40001197983 */ /* 0x000ee80000300800 */
[----:B------:R-:W3:Y:S04]  /*98230*/  LDL.LU R26, [R1+0x9f8] ;  /* 0x0009f800011a7983 */ /* 0x000ee80000300800 */
[----:B------:R-:W3:Y:S04]  /*98240*/  LDL.LU R27, [R1+0x9fc] ;  /* 0x0009fc00011b7983 */ /* 0x000ee80000300800 */
[----:B0-----:R-:W4:Y:S04]  /*98250*/  LDL.LU R32, [R1+0x9e0] ;  /* 0x0009e00001207983 */ /* 0x001f280000300800 */
[----:B------:R-:W4:Y:S04]  /*98260*/  LDL.LU R33, [R1+0x9e4] ;  /* 0x0009e40001217983 */ /* 0x000f280000300800 */
[----:B-1----:R-:W4:Y:S04]  /*98270*/  LDL.LU R34, [R1+0x9e8] ;  /* 0x0009e80001227983 */ /* 0x002f280000300800 */
[----:B------:R-:W4:Y:S04]  /*98280*/  LDL.LU R35, [R1+0x9ec] ;  /* 0x0009ec0001237983 */ /* 0x000f280000300800 */
[----:B------:R-:W3:Y:S04]  /*98290*/  LDL.LU R16, [R1+0x9b0] ;  /* 0x0009b00001107983 */ /* 0x000ee80000300800 */
[----:B------:R-:W3:Y:S04]  /*982a0*/  LDL.LU R17, [R1+0x9b4] ;  /* 0x0009b40001117983 */ /* 0x000ee80000300800 */
[----:B------:R-:W3:Y:S04]  /*982b0*/  LDL.LU R18, [R1+0x9b8] ;  /* 0x0009b80001127983 */ /* 0x000ee80000300800 */
[----:B------:R-:W3:Y:S04]  /*982c0*/  LDL.LU R19, [R1+0x9bc] ;  /* 0x0009bc0001137983 */ /* 0x000ee80000300800 */
[----:B--2---:R-:W2:Y:S04]  /*982d0*/  LDL.LU R56, [R1+0x9a0] ;  /* 0x0009a00001387983 */ /* 0x004ea80000300800 */
        /* <DEDUP_REMOVED lines=29> */
[----:B------:R0:W-:Y:S04]  /*984b0*/  STL.64 [R1+0x8ad0], R10 ;  /* 0x008ad00a01007387 */ /* 0x0001e80000100a00 */
[----:B0-----:R-:W4:Y:S04]  /*984c0*/  LDL.LU R10, [R1+0x2100] ;  /* 0x00210000010a7983 */ /* 0x001f280000300800 */
[----:B------:R-:W4:Y:S04]  /*984d0*/  LDL.LU R11, [R1+0x2108] ;  /* 0x00210800010b7983 */ /* 0x000f280000300800 */
[----:B------:R-:W-:Y:S01]  /*984e0*/  STL.64 [R1+0x8ac8], R8 ;  /* 0x008ac80801007387 */ /* 0x000fe20000100a00 */
        /* <DEDUP_REMOVED lines=44> */
[----:B------:R-:W2:Y:S01]  /*987b0*/  LDL.LU.64 R24, [R1+0x8b88] ;  /* 0x008b880001187983 */ /* 0x000ea20000300a00 */
[----:B------:R-:W-:-:S02]  /*987c0*/  IMAD R7, R7, 0x100, R10 ;  /* 0x0000010007077824 */ /* 0x000fc400078e020a */
[----:B------:R-:W-:Y:S02]  /*987d0*/  IMAD R6, R6, 0x100, R11 ;  /* 0x0000010006067824 */ /* 0x000fe400078e020b */
[----:B------:R-:W-:Y:S02]  /*987e0*/  IMAD R5, R5, 0x100, R4 ;  /* 0x0000010005057824 */ /* 0x000fe400078e0204 */
[----:B------:R-:W-:Y:S01]  /*987f0*/  IMAD R4, R45, 0x100, R44 ;  /* 0x000001002d047824 */ /* 0x000fe200078e022c */
[----:B------:R-:W-:Y:S04]  /*98800*/  STL.64 [R1+0x8aa0], R22 ;  /* 0x008aa01601007387 */ /* 0x000fe80000100a00 */
[----:B------:R-:W-:Y:S01]  /*98810*/  STL.64 [R1+0x8a98], R20 ;  /* 0x008a981401007387 */ /* 0x000fe20000100a00 */
[C---:B----4-:R-:W-:Y:S08]  /*98820*/  HMMA.16816.F32 R8, R28.reuse, R32, R36 ;  /* 0x000000201c08723c */ /* 0x050ff00000001824 */
[C---:B---3--:R-:W-:Y:S08]  /*98830*/  HMMA.16816.F32 R12, R28.reuse, R26, R12 ;  /* 0x0000001a1c0c723c */ /* 0x048ff0000000180c */
[----:B--2---:R-:W-:Y:S01]  /*98840*/  HMMA.16816.F32 R16, R28, R24, R16 ;  /* 0x000000181c10723c */ /* 0x004fe20000001810 */
[----:B------:R-:W-:Y:S01]  /*98850*/  STL.64 [R1+0x8ac0], R26 ;  /* 0x008ac01a01007387 */ /* 0x000fe20000100a00 */
[----:B------:R-:W-:-:S02]  /*98860*/  F2FP.F16.E4M3.UNPACK_B R28, R7 ;  /* 0x00000007ff1c723e */ /* 0x000fc400020006ff */
[----:B------:R-:W-:Y:S02]  /*98870*/  F2FP.F16.E4M3.UNPACK_B R29, R6 ;  /* 0x00000006ff1d723e */ /* 0x000fe400020006ff */
[----:B------:R-:W-:Y:S02]  /*98880*/  F2FP.F16.E4M3.UNPACK_B R30, R5 ;  /* 0x00000005ff1e723e */ /* 0x000fe400020006ff */
[----:B------:R-:W-:-:S11]  /*98890*/  F2FP.F16.E4M3.UNPACK_B R31, R4 ;  /* 0x00000004ff1f723e */ /* 0x000fd600020006ff */
[----:B------:R-:W-:Y:S04]  /*988a0*/  STL.64 [R1+0x120], R16 ;  /* 0x0001201001007387 */ /* 0x000fe80000100a00 */
[----:B------:R-:W-:Y:S04]  /*988b0*/  STL.64 [R1+0x128], R18 ;  /* 0x0001281201007387 */ /* 0x000fe80000100a00 */
[----:B------:R-:W-:Y:S04]  /*988c0*/  STL.64 [R1+0x8ab8], R24 ;  /* 0x008ab81801007387 */ /* 0x000fe80000100a00 */
[----:B------:R-:W-:Y:S04]  /*988d0*/  STL.64 [R1+0x110], R12 ;  /* 0x0001100c01007387 */ /* 0x000fe80000100a00 */
[----:B------:R0:W-:Y:S04]  /*988e0*/  STL.64 [R1+0x118], R14 ;  /* 0x0001180e01007387 */ /* 0x0001e80000100a00 */
[----:B------:R-:W-:Y:S04]  /*988f0*/  STL.64 [R1+0x8b50], R34 ;  /* 0x008b502201007387 */ /* 0x000fe80000100a00 */
[----:B------:R-:W-:Y:S01]  /*98900*/  STL.64 [R1+0x8b48], R32 ;  /* 0x008b482001007387 */ /* 0x000fe20000100a00 */
[C---:B0-----:R-:W-:Y:S03]  /*98910*/  HMMA.16816.F32 R12, R28.reuse, R46, R40 ;  /* 0x0000002e1c0c723c */ /* 0x041fe60000001828 */
[----:B------:R-:W-:Y:S04]  /*98920*/  STL.64 [R1+0x30], R8 ;  /* 0x0000300801007387 */ /* 0x000fe80000100a00 */
[----:B------:R0:W-:Y:S01]  /*98930*/  STL.64 [R1+0x38], R10 ;  /* 0x0000380a01007387 */ /* 0x0001e20000100a00 */
[C---:B------:R-:W-:Y:S08]  /*98940*/  HMMA.16816.F32 R4, R28.reuse, R58, R52 ;  /* 0x0000003a1c04723c */ /* 0x040ff00000001834 */
[----:B0-----:R-:W-:Y:S03]  /*98950*/  HMMA.16816.F32 R8, R28, R56, R48 ;  /* 0x000000381c08723c */ /* 0x001fe60000001830 */
[----:B------:R-:W-:Y:S04]  /*98960*/  STL.64 [R1+0x100], R12 ;  /* 0x0001000c01007387 */ /* 0x000fe80000100a00 */
[----:B------:R-:W-:Y:S04]  /*98970*/  STL.64 [R1+0x108], R14 ;  /* 0x0001080e01007387 */ /* 0x000fe80000100a00 */
[----:B------:R-:W2:Y:S08]  /*98980*/  LDL.LU R16, [R1+0xb30] ;  /* 0x000b300001107983 */ /* 0x000eb00000300800 */
[----:B------:R-:W-:Y:S04]  /*98990*/  STL.64 [R1+0xf0], R8 ;  /* 0x0000f00801007387 */ /* 0x000fe80000100a00 */
[----:B------:R-:W-:Y:S04]  /*989a0*/  STL.64 [R1+0xf8], R10 ;  /* 0x0000f80a01007387 */ /* 0x000fe80000100a00 */
[----:B------:R-:W-:Y:S04]  /*989b0*/  STL.64 [R1+0xe0], R4 ;  /* 0x0000e00401007387 */ /* 0x000fe80000100a00 */
[----:B------:R-:W-:Y:S04]  /*989c0*/  STL.64 [R1+0xe8], R6 ;  /* 0x0000e80601007387 */ /* 0x000fe80000100a00 */
        /* <DEDUP_REMOVED lines=23> */
[----:B0-----:R-:W2:Y:S04]  /*98b40*/  LDL R18, [R1] ;  /* 0x0000000001127983 */ /* 0x001ea80000100800 */
[----:B-1----:R-:W2:Y:S04]  /*98b50*/  LDL.LU R24, [R1+0xa60] ;  /* 0x000a600001187983 */ /* 0x002ea80000300800 */
[----:B------:R-:W2:Y:S04]  /*98b60*/  LDL.LU R25, [R1+0xa64] ;  /* 0x000a640001197983 */ /* 0x000ea80000300800 */
[----:B------:R-:W2:Y:S04]  /*98b70*/  LDL.LU R26, [R1+0xa68] ;  /* 0x000a6800011a7983 */ /* 0x000ea80000300800 */
[----:B------:R-:W2:Y:S04]  /*98b80*/  LDL.LU R27, [R1+0xa6c] ;  /* 0x000a6c00011b7983 */ /* 0x000ea80000300800 */
[----:B------:R-:W3:Y:S04]  /*98b90*/  LDL.LU R32, [R1+0xa80] ;  /* 0x000a800001207983 */ /* 0x000ee80000300800 */
[----:B------:R-:W3:Y:S04]  /*98ba0*/  LDL.LU R33, [R1+0xa84] ;  /* 0x000a840001217983 */ /* 0x000ee80000300800 */
[----:B------:R-:W3:Y:S04]  /*98bb0*/  LDL.LU R34, [R1+0xa88] ;  /* 0x000a880001227983 */ /* 0x000ee80000300800 */
[----:B------:R-:W3:Y:S04]  /*98bc0*/  LDL.LU R35, [R1+0xa8c] ;  /* 0x000a8c0001237983 */ /* 0x000ee80000300800 */
[----:B------:R-:W3:Y:S01]  /*98bd0*/  LDL.LU R48, [R1+0xab0] ;  /* 0x000ab00001307983 */ /* 0x000ee20000300800 */
[----:B------:R-:W-:-:S03]  /*98be0*/  IMAD.MOV.U32 R19, RZ, RZ, R0 ;  /* 0x000000ffff137224 */ /* 0x000fc600078e0000 */
        /* <DEDUP_REMOVED lines=27> */
[C---:B----4-:R-:W-:Y:S08]  /*98da0*/  HMMA.16816.F32 R56, R28.reuse, R60, R56 ;  /* 0x0000003c1c38723c */ /* 0x050ff00000001838 */
[----:B--2---:R-:W-:Y:S01]  /*98db0*/  HMMA.16816.F32 R16, R28, R18, R24 ;  /* 0x000000121c10723c */ /* 0x004fe20000001818 */
[----:B------:R-:W2:Y:S04]  /*98dc0*/  LDL.LU.64 R26, [R1+0x8b80] ;  /* 0x008b8000011a7983 */ /* 0x000ea80000300a00 */
[----:B------:R-:W2:-:S14]  /*98dd0*/  LDL.LU.64 R24, [R1+0x8b78] ;  /* 0x008b780001187983 */ /* 0x000e9c0000300a00 */
[----:B------:R-:W-:Y:S04]  /*98de0*/  STL.64 [R1+0xd0], R16 ;  /* 0x0000d01001007387 */ /* 0x000fe80000100a00 */
[----:B------:R0:W-:Y:S04]  /*98df0*/  STL.64 [R1+0xd8], R18 ;  /* 0x0000d81201007387 */ /* 0x0001e80000100a00 */
[----:B0-----:R-:W4:Y:S04]  /*98e00*/  LDL.LU.64 R18, [R1+0x8b70] ;  /* 0x008b700001127983 */ /* 0x001f280000300a00 */
[----:B------:R-:W4:Y:S04]  /*98e10*/  LDL.LU.64 R16, [R1+0x8b68] ;  /* 0x008b680001107983 */ /* 0x000f280000300a00 */
[----:B------:R-:W-:Y:S04]  /*98e20*/  STL.64 [R1+0xc0], R56 ;  /* 0x0000c03801007387 */ /* 0x000fe80000100a00 */
[----:B------:R0:W-:Y:S04]  /*98e30*/  STL.64 [R1+0xc8], R58 ;  /* 0x0000c83a01007387 */ /* 0x0001e80000100a00 */
[----:B0-----:R-:W3:Y:S04]  /*98e40*/  LDL.LU.64 R58, [R1+0x8b60] ;  /* 0x008b6000013a7983 */ /* 0x001ee80000300a00 */
[----:B------:R-:W2:Y:S04]  /*98e50*/  LDL.LU.64 R56, [R1+0x8b58] ;  /* 0x008b580001387983 */ /* 0x000ea80000300a00 */
[----:B------:R-:W-:Y:S01]  /*98e60*/  STL.64 [R1+0x8a30], R60 ;  /* 0x008a303c01007387 */ /* 0x000fe20000100a00 */
        /* <DEDUP_REMOVED lines=23> */
[----:B------:R-:W-:Y:S04]  /*98fe0*/  STL.64 [R1+0x80], R48 ;  /* 0x0000803001007387 */ /* 0x000fe80000100a00 */
[----:B------:R0:W-:Y:S04]  /*98ff0*/  STL.64 [R1+0x88], R50 ;  /* 0x0000883201007387 */ /* 0x0001e80000100a00 */
[----:B0-----:R-:W2:Y:S04]  /*99000*/  LDL.LU.64 R50, [R1+0x8b20] ;  /* 0x008b200001327983 */ /* 0x001ea80000300a00 */
[----:B------:R-:W3:Y:S04]  /*99010*/  LDL.LU.64 R48, [R1+0x8b18] ;  /* 0x008b180001307983 */ /* 0x000ee80000300a00 */
[----:B------:R-:W-:Y:S01]  /*99020*/  STL [R1+0x8a84], R53 ;  /* 0x008a843501007387 */ /* 0x000fe20000100800 */
        /* <DEDUP_REMOVED lines=31> */
[C---:B---3--:R-:W-:Y:S08]  /*99220*/  HMMA.16816.F32 R44, R28.reuse, R42, R56 ;  /* 0x0000002a1c2c723c */ /* 0x048ff00000001838 */
[C---:B------:R-:W-:Y:S01]  /*99230*/  HMMA.16816.F32 R24, R28.reuse, R40, R24 ;  /* 0x000000281c18723c */ /* 0x040fe20000001818 */
[----:B------:R-:W-:Y:S10]  /*99240*/  STL.64 [R1+0x8a78], R42 ;  /* 0x008a782a01007387 */ /* 0x000ff40000100a00 */
        /* <DEDUP_REMOVED lines=15> */
[----:B0-----:R-:W3:Y:S04]  /*99340*/  LDL.LU R44, [R1+0xc30] ;  /* 0x000c3000012c7983 */ /* 0x001ee80000300800 */
[----:B------:R0:W-:Y:S04]  /*99350*/  STL.64 [R1+0x650], R8 ;  /* 0x0006500801007387 */ /* 0x0001e80000100a00 */
[----:B------:R4:W-:Y:S04]  /*99360*/  STL.64 [R1+0x658], R10 ;  /* 0x0006580a01007387 */ /* 0x0009e80000100a00 */
[----:B------:R-:W3:Y:S04]  /*99370*/  LDL.LU R45, [R1+0xc34] ;  /* 0x000c3400012d7983 */ /* 0x000ee80000300800 */
[----:B-1----:R-:W3:Y:S04]  /*99380*/  LDL.LU R46, [R1+0xc38] ;  /* 0x000c3800012e7983 */ /* 0x002ee80000300800 */
[----:B------:R-:W3:Y:S04]  /*99390*/  LDL.LU R47, [R1+0xc3c] ;  /* 0x000c3c00012f7983 */ /* 0x000ee80000300800 */
[----:B--2---:R-:W2:Y:S04]  /*993a0*/  LDL.LU R36, [R1+0xc00] ;  /* 0x000c000001247983 */ /* 0x004ea80000300800 */
[----:B------:R-:W2:Y:S04]  /*993b0*/  LDL.LU R37, [R1+0xc04] ;  /* 0x000c040001257983 */ /* 0x000ea80000300800 */
[----:B------:R-:W2:Y:S04]  /*993c0*/  LDL.LU R38, [R1+0xc08] ;  /* 0x000c080001267983 */ /* 0x000ea80000300800 */
[----:B------:R-:W2:Y:S04]  /*993d0*/  LDL.LU R39, [R1+0xc0c] ;  /* 0x000c0c0001277983 */ /* 0x000ea80000300800 */
[----:B0-----:R-:W2:Y:S04]  /*993e0*/  LDL.LU R8, [R1+0xb70] ;  /* 0x000b700001087983 */ /* 0x001ea80000300800 */
[----:B------:R-:W2:Y:S04]  /*993f0*/  LDL.LU R9, [R1+0xb74] ;  /* 0x000b740001097983 */ /* 0x000ea80000300800 */
[----:B----4-:R-:W2:Y:S04]  /*99400*/  LDL.LU R10, [R1+0xb78] ;  /* 0x000b7800010a7983 */ /* 0x010ea80000300800 */
[----:B------:R-:W2:Y:S04]  /*99410*/  LDL.LU R11, [R1+0xb7c] ;  /* 0x000b7c00010b7983 */ /* 0x000ea80000300800 */
[----:B------:R-:W4:Y:S04]  /*99420*/  LDL.LU R32, [R1+0xb60] ;  /* 0x000b600001207983 */ /* 0x000f280000300800 */
        /* <DEDUP_REMOVED lines=35> */
[C---:B--2---:R-:W-:Y:S08]  /*99660*/  HMMA.16816.F32 R8, R28.reuse, R6, R8 ;  /* 0x000000061c08723c */ /* 0x044ff00000001808 */
[----:B----4-:R-:W-:-:S15]  /*99670*/  HMMA.16816.F32 R32, R28, R4, R32 ;  /* 0x000000041c20723c */ /* 0x010fde0000001820 */
        /* <DEDUP_REMOVED lines=62> */
[----:B------:R-:W-:Y:S04]  /*99a60*/  STL.64 [R1+0x758], R10 ;  /* 0x0007580a01007387 */ /* 0x000fe80000100a00 */
[----:B------:R-:W-:Y:S04]  /*99a70*/  STL.64 [R1+0x89e0], R20 ;  /* 0x0089e01401007387 */ /* 0x000fe80000100a00 */
[----:B------:R-:W-:Y:S04]  /*99a80*/  STL.64 [R1+0x760], R4 ;  /* 0x0007600401007387 */ /* 0x000fe80000100a00 */
[----:B------:R0:W-:Y:S02]  /*99a90*/  STL.64 [R1+0x768], R6 ;  /* 0x0007680601007387 */ /* 0x0001e40000100a00 */
[C---:B0-----:R-:W-:Y:S02]  /*99aa0*/  HMMA.16816.F32 R4, R28.reuse, R24, R40 ;  /* 0x000000181c04723c */ /* 0x041fe40000001828 */
[----:B------:R-:W-:Y:S04]  /*99ab0*/  STL [R1+0x8994], R24 ;  /* 0x0089941801007387 */ /* 0x000fe80000100800 */
[----:B------:R-:W-:Y:S02]  /*99ac0*/  STL [R1+0x8990], R25 ;  /* 0x0089901901007387 */ /* 0x000fe40000100800 */
[C---:B------:R-:W-:Y:S11]  /*99ad0*/  HMMA.16816.F32 R8, R28.reuse, R32, R56 ;  /* 0x000000201c08723c */ /* 0x040ff60000001838 */
[----:B------:R-:W-:Y:S04]  /*99ae0*/  STL.64 [R1+0x780], R4 ;  /* 0x0007800401007387 */ /* 0x000fe80000100a00 */
[----:B------:R0:W-:Y:S02]  /*99af0*/  STL.64 [R1+0x788], R6 ;  /* 0x0007880601007387 */ /* 0x0001e40000100a00 */
[----:B0-----:R-:W-:Y:S02]  /*99b00*/  HMMA.16816.F32 R4, R28, R26, R44 ;  /* 0x0000001a1c04723c */ /* 0x001fe4000000182c */
[----:B------:R-:W-:Y:S04]  /*99b10*/  STL [R1+0x8998], R27 ;  /* 0x0089981b01007387 */ /* 0x000fe80000100800 */
[----:B------:R-:W-:-:S13]  /*99b20*/  STL [R1+0x8a80], R26 ;  /* 0x008a801a01007387 */ /* 0x000fda0000100800 */
[----:B------:R0:W-:Y:S04]  /*99b30*/  STL.64 [R1+0x7b0], R4 ;  /* 0x0007b00401007387 */ /* 0x0001e80000100a00 */
[----:B------:R1:W-:Y:S04]  /*99b40*/  STL.64 [R1+0x7b8], R6 ;  /* 0x0007b80601007387 */ /* 0x0003e80000100a00 */
[----:B------:R-:W-:Y:S04]  /*99b50*/  STL [R1+0x8968], R32 ;  /* 0x0089682001007387 */ /* 0x000fe80000100800 */
[----:B------:R-:W-:Y:S04]  /*99b60*/  STL [R1+0x8964], R33 ;  /* 0x0089642101007387 */ /* 0x000fe80000100800 */
[----:B------:R2:W-:Y:S04]  /*99b70*/  STL.64 [R1+0x7a0], R8 ;  /* 0x0007a00801007387 */ /* 0x0005e80000100a00 */
[----:B------:R3:W-:Y:S04]  /*99b80*/  STL.64 [R1+0x7a8], R10 ;  /* 0x0007a80a01007387 */ /* 0x0007e80000100a00 */
[----:B------:R-:W4:Y:S04]  /*99b90*/  LDL.LU R56, [R1+0xc70] ;  /* 0x000c700001387983 */ /* 0x000f280000300800 */
[----:B------:R-:W4:Y:S01]  /*99ba0*/  LDL.LU R57, [R1+0xc74] ;  /* 0x000c740001397983 */ /* 0x000f220000300800 */
[----:B0-----:R-:W-:-:S03]  /*99bb0*/  IMAD R5, R51, 0x100, R50 ;  /* 0x0000010033057824 */ /* 0x001fc600078e0232 */
[----:B------:R-:W4:Y:S04]  /*99bc0*/  LDL.LU R58, [R1+0xc78] ;  /* 0x000c7800013a7983 */ /* 0x000f280000300800 */
[----:B------:R-:W4:Y:S04]  /*99bd0*/  LDL.LU R59, [R1+0xc7c] ;  /* 0x000c7c00013b7983 */ /* 0x000f280000300800 */
[----:B------:R-:W4:Y:S04]  /*99be0*/  LDL.LU R48, [R1+0xc60] ;  /* 0x000c600001307983 */ /* 0x000f280000300800 */
[----:B------:R-:W4:Y:S04]  /*99bf0*/  LDL.LU R49, [R1+0xc64] ;  /* 0x000c640001317983 */ /* 0x000f280000300800 */
[----:B------:R-:W4:Y:S04]  /*99c00*/  LDL.LU R50, [R1+0xc68] ;  /* 0x000c680001327983 */ /* 0x000f280000300800 */
[----:B------:R-:W4:Y:S04]  /*99c10*/  LDL.LU R51, [R1+0xc6c] ;  /* 0x000c6c0001337983 */ /* 0x000f280000300800 */
[----:B------:R-:W4:Y:S04]  /*99c20*/  LDL R46, [R1+0x10] ;  /* 0x00001000012e7983 */ /* 0x000f280000100800 */
[----:B------:R-:W4:Y:S04]  /*99c30*/  LDL R47, [R1+0x14] ;  /* 0x00001400012f7983 */ /* 0x000f280000100800 */
[----:B------:R-:W4:Y:S04]  /*99c40*/  LDL.LU R24, [R1+0xc40] ;  /* 0x000c400001187983 */ /* 0x000f280000300800 */
[----:B------:R-:W4:Y:S04]  /*99c50*/  LDL.LU R25, [R1+0xc44] ;  /* 0x000c440001197983 */ /* 0x000f280000300800 */
[----:B------:R-:W4:Y:S04]  /*99c60*/  LDL.LU R26, [R1+0xc48] ;  /* 0x000c4800011a7983 */ /* 0x000f280000300800 */
[----:B------:R-:W4:Y:S04]  /*99c70*/  LDL.LU R27, [R1+0xc4c] ;  /* 0x000c4c00011b7983 */ /* 0x000f280000300800 */
[----:B------:R-:W4:Y:S04]  /*99c80*/  LDL.LU.64 R44, [R1+0x18] ;  /* 0x00001800012c7983 */ /* 0x000f280000300a00 */
[----:B------:R-:W4:Y:S04]  /*99c90*/  LDL.LU R40, [R1+0xc50] ;  /* 0x000c500001287983 */ /* 0x000f280000300800 */
[----:B------:R-:W4:Y:S01]  /*99ca0*/  LDL.LU R41, [R1+0xc54] ;  /* 0x000c540001297983 */ /* 0x000f220000300800 */
[----:B------:R-:W-:-:S03]  /*99cb0*/  IMAD R4, R54, 0x100, R53 ;  /* 0x0000010036047824 */ /* 0x000fc600078e0235 */
[----:B------:R-:W4:Y:S01]  /*99cc0*/  LDL.LU R42, [R1+0xc58] ;  /* 0x000c5800012a7983 */ /* 0x000f220000300800 */
[----:B------:R-:W-:-:S03]  /*99cd0*/  IMAD R53, R60, 0x100, R55 ;  /* 0x000001003c357824 */ /* 0x000fc600078e0237 */
[----:B------:R-:W4:Y:S01]  /*99ce0*/  LDL.LU R43, [R1+0xc5c] ;  /* 0x000c5c00012b7983 */ /* 0x000f220000300800 */
[----:B------:R-:W-:-:S03]  /*99cf0*/  IMAD R0, R0, 0x100, R61 ;  /* 0x0000010000007824 */ /* 0x000fc600078e023d */
[----:B------:R-:W4:Y:S01]  /*99d00*/  LDL.LU.64 R54, [R1+0x8] ;  /* 0x0000080001367983 */ /* 0x000f220000300a00 */
[----:B------:R-:W-:-:S03]  /*99d10*/  F2FP.F16.E4M3.UNPACK_B R28, R5 ;  /* 0x00000005ff1c723e */ /* 0x000fc600020006ff */
[----:B------:R-:W4:Y:S01]  /*99d20*/  LDL.LU.64 R60, [R1] ;  /* 0x00000000013c7983 */ /* 0x000f220000300a00 */
[----:B------:R-:W-:Y:S02]  /*99d30*/  F2FP.F16.E4M3.UNPACK_B R29, R4 ;  /* 0x00000004ff1d723e */ /* 0x000fe400020006ff */
[----:B------:R-:W-:Y:S01]  /*99d40*/  F2FP.F16.E4M3.UNPACK_B R30, R53 ;  /* 0x00000035ff1e723e */ /* 0x000fe200020006ff */
[----:B------:R-:W4:Y:S01]  /*99d50*/  LDL.LU R4, [R1+0xdb0] ;  /* 0x000db00001047983 */ /* 0x000f220000300800 */
[----:B------:R-:W-:-:S03]  /*99d60*/  F2FP.F16.E4M3.UNPACK_B R31, R0 ;  /* 0x00000000ff1f723e */ /* 0x000fc600020006ff */
[----:B------:R-:W4:Y:S04]  /*99d70*/  LDL.LU R5, [R1+0xdb4] ;  /* 0x000db40001057983 */ /* 0x000f280000300800 */
        /* <DEDUP_REMOVED lines=15> */
[----:B------:R-:W2:Y:S04]  /*99e70*/  LDL.LU R9, [R1+0xd54] ;  /* 0x000d540001097983 */ /* 0x000ea80000300800 */
[----:B---3--:R-:W2:Y:S04]  /*99e80*/  LDL.LU R10, [R1+0xd58] ;  /* 0x000d5800010a7983 */ /* 0x008ea80000300800 */
[----:B------:R-:W2:Y:S04]  /*99e90*/  LDL.LU R11, [R1+0xd5c] ;  /* 0x000d5c00010b7983 */ /* 0x000ea80000300800 */
[----:B------:R-:W3:Y:S04]  /*99ea0*/  LDL.LU R36, [R1+0xdf0] ;  /* 0x000df00001247983 */ /* 0x000ee80000300800 */
[----:B------:R-:W3:Y:S04]  /*99eb0*/  LDL.LU R37, [R1+0xdf4] ;  /* 0x000df40001257983 */ /* 0x000ee80000300800 */
[----:B------:R-:W3:Y:S04]  /*99ec0*/  LDL.LU R38, [R1+0xdf8] ;  /* 0x000df80001267983 */ /* 0x000ee80000300800 */
[----:B------:R-:W3:Y:S04]  /*99ed0*/  LDL.LU R39, [R1+0xdfc] ;  /* 0x000dfc0001277983 */ /* 0x000ee80000300800 */
[----:B------:R-:W2:Y:S01]  /*99ee0*/  LDL.LU R53, [R1+0x8a84] ;  /* 0x008a840001357983 */ /* 0x000ea20000300800 */
[----:B----4-:R-:W-:-:S15]  /*99ef0*/  HMMA.16816.F32 R24, R28, R44, R24 ;  /* 0x0000002c1c18723c */ /* 0x010fde0000001818 */
[----:B------:R-:W-:-:S04]  /*99f00*/  NOP ;  /* 0x0000000000007918 */ /* 0x000fc80000000000 */
[----:B------:R-:W-:Y:S04]  /*99f10*/  STL.64 [R1+0x7d0], R24 ;  /* 0x0007d01801007387 */ /* 0x000fe80000100a00 */
[----:B------:R0:W-:Y:S04]  /*99f20*/  STL.64 [R1+0x7d8], R26 ;  /* 0x0007d81a01007387 */ /* 0x0001e80000100a00 */
[----:B0-----:R-:W4:Y:S01]  /*99f30*/  LDL.LU R26, [R1+0x8a80] ;  /* 0x008a8000011a7983 */ /* 0x001f220000300800 */
[----:B------:R-:W-:Y:S02]  /*99f40*/  IMAD.MOV.U32 R24, RZ, RZ, R44 ;  /* 0x000000ffff187224 */ /* 0x000fe400078e002c */
[----:B------:R-:W-:-:S02]  /*99f50*/  IMAD.MOV.U32 R25, RZ, RZ, R45 ;  /* 0x000000ffff197224 */ /* 0x000fc400078e002d */
[C---:B------:R-:W-:Y:S01]  /*99f60*/  HMMA.16816.F32 R44, R28.reuse, R46, R40 ;  /* 0x0000002e1c2c723c */ /* 0x040fe20000001828 */
[----:B------:R-:W2:Y:S04]  /*99f70*/  LDL.LU.64 R42, [R1+0x8a78] ;  /* 0x008a7800012a7983 */ /* 0x000ea80000300a00 */
[----:B------:R-:W2:Y:S03]  /*99f80*/  LDL.LU.64 R40, [R1+0x8a70] ;  /* 0x008a700001287983 */ /* 0x000ea60000300a00 */
[C---:B------:R-:W-:Y:S08]  /*99f90*/  HMMA.16816.F32 R48, R28.reuse, R54, R48 ;  /* 0x000000361c30723c */ /* 0x040ff00000001830 */
[----:B------:R-:W-:Y:S03]  /*99fa0*/  HMMA.16816.F32 R56, R28, R60, R56 ;  /* 0x0000003c1c38723c */ /* 0x000fe60000001838 */
[----:B------:R-:W-:Y:S04]  /*99fb0*/  STL.64 [R1+0x7f0], R44 ;  /* 0x0007f02c01007387 */ /* 0x000fe80000100a00 */
[----:B------:R0:W-:Y:S01]  /*99fc0*/  STL.64 [R1+0x7f8], R46 ;  /* 0x0007f82e01007387 */ /* 0x0001e20000100a00 */
[----:B------:R-:W-:-:S02]  /*99fd0*/  IMAD.MOV.U32 R32, RZ, RZ, R54 ;  /* 0x000000ffff207224 */ /* 0x000fc400078e0036 */
[----:B------:R-:W-:Y:S01]  /*99fe0*/  IMAD.MOV.U32 R0, RZ, RZ, R55 ;  /* 0x000000ffff007224 */ /* 0x000fe200078e0037 */
[----:B0-----:R-:W3:Y:S04]  /*99ff0*/  LDL.LU.64 R46, [R1+0x8a68] ;  /* 0x008a6800012e7983 */ /* 0x001ee80000300a00 */
[----:B------:R-:W3:Y:S04]  /*9a000*/  LDL.LU.64 R44, [R1+0x8a60] ;  /* 0x008a6000012c7983 */ /* 0x000ee80000300a00 */
[----:B------:R-:W-:Y:S04]  /*9a010*/  STL.64 [R1+0x810], R48 ;  /* 0x0008103001007387 */ /* 0x000fe80000100a00 */
[----:B------:R0:W-:Y:S01]  /*9a020*/  STL.64 [R1+0x818], R50 ;  /* 0x0008183201007387 */ /* 0x0001e20000100a00 */
[----:B------:R-:W-:-:S02]  /*9a030*/  IMAD.MOV.U32 R33, RZ, RZ, R61 ;  /* 0x000000ffff217224 */ /* 0x000fc400078e003d */
[----:B------:R-:W-:Y:S01]  /*9a040*/  IMAD.MOV.U32 R27, RZ, RZ, R60 ;  /* 0x000000ffff1b7224 */ /* 0x000fe200078e003c */
[----:B0-----:R-:W3:Y:S04]  /*9a050*/  LDL.LU.64 R50, [R1+0x8a58] ;  /* 0x008a580001327983 */ /* 0x001ee80000300a00 */
[----:B------:R-:W3:Y:S04]  /*9a060*/  LDL.LU.64 R48, [R1+0x8a50] ;  /* 0x008a500001307983 */ /* 0x000ee80000300a00 */
[----:B------:R-:W3:Y:S04]  /*9a070*/  LDL.LU.64 R54, [R1+0x8a48] ;  /* 0x008a480001367983 */ /* 0x000ee80000300a00 */
[----:B------:R-:W-:Y:S04]  /*9a080*/  STL.64 [R1+0x830], R56 ;  /* 0x0008303801007387 */ /* 0x000fe80000100a00 */
[----:B------:R0:W-:Y:S04]  /*9a090*/  STL.64 [R1+0x838], R58 ;  /* 0x0008383a01007387 */ /* 0x0001e80000100a00 */
[----:B0-----:R-:W3:Y:S04]  /*9a0a0*/  LDL.LU.64 R58, [R1+0x8a40] ;  /* 0x008a4000013a7983 */ /* 0x001ee80000300a00 */
[----:B------:R-:W3:Y:S04]  /*9a0b0*/  LDL.LU.64 R56, [R1+0x8a38] ;  /* 0x008a380001387983 */ /* 0x000ee80000300a00 */
[----:B------:R-:W3:Y:S04]  /*9a0c0*/  LDL.LU.64 R60, [R1+0x8a30] ;  /* 0x008a3000013c7983 */ /* 0x000ee80000300a00 */
[----:B------:R-:W-:Y:S04]  /*9a0d0*/  STL.64 [R1+0x8a08], R34 ;  /* 0x008a082201007387 */ /* 0x000fe80000100a00 */
[----:B------:R0:W-:Y:S04]  /*9a0e0*/  STL.64 [R1+0x8a00], R32 ;  /* 0x008a002001007387 */ /* 0x0001e80000100a00 */
[----:B0-----:R-:W3:Y:S04]  /*9a0f0*/  LDL.LU R32, [R1+0xc90] ;  /* 0x000c900001207983 */ /* 0x001ee80000300800 */
[----:B------:R-:W3:Y:S04]  /*9a100*/  LDL.LU R33, [R1+0xc94] ;  /* 0x000c940001217983 */ /* 0x000ee80000300800 */
[----:B------:R-:W3:Y:S04]  /*9a110*/  LDL.LU R34, [R1+0xc98] ;  /* 0x000c980001227983 */ /* 0x000ee80000300800 */
[----:B------:R-:W3:Y:S04]  /*9a120*/  LDL.LU R35, [R1+0xc9c] ;  /* 0x000c9c0001237983 */ /* 0x000ee80000300800 */
[----:B----4-:R-:W-:Y:S04]  /*9a130*/  STL.64 [R1+0x89f8], R26 ;  /* 0x0089f81a01007387 */ /* 0x010fe80000100a00 */
[----:B------:R0:W-:Y:S04]  /*9a140*/  STL.64 [R1+0x89f0], R24 ;  /* 0x0089f01801007387 */ /* 0x0001e80000100a00 */
[----:B0-----:R-:W4:Y:S04]  /*9a150*/  LDL.LU R24, [R1+0xc80] ;  /* 0x000c800001187983 */ /* 0x001f280000300800 */
[----:B------:R-:W4:Y:S04]  /*9a160*/  LDL.LU R25, [R1+0xc84] ;  /* 0x000c840001197983 */ /* 0x000f280000300800 */
[----:B------:R-:W4:Y:S04]  /*9a170*/  LDL.LU R26, [R1+0xc88] ;  /* 0x000c8800011a7983 */ /* 0x000f280000300800 */
[----:B------:R-:W4:Y:S01]  /*9a180*/  LDL.LU R27, [R1+0xc8c] ;  /* 0x000c8c00011b7983 */ /* 0x000f220000300800 */
[C---:B--2---:R-:W-:Y:S08]  /*9a190*/  HMMA.16816.F32 R12, R28.reuse, R52, R12 ;  /* 0x000000341c0c723c */ /* 0x044ff0000000180c */
[C---:B---3--:R-:W-:Y:S08]  /*9a1a0*/  HMMA.16816.F32 R8, R28.reuse, R50, R8 ;  /* 0x000000321c08723c */ /* 0x048ff00000001808 */
[C---:B------:R-:W-:Y:S08]  /*9a1b0*/  HMMA.16816.F32 R16, R28.reuse, R54, R16 ;  /* 0x000000361c10723c */ /* 0x040ff00000001810 */
[C---:B------:R-:W-:Y:S01]  /*9a1c0*/  HMMA.16816.F32 R4, R28.reuse, R48, R4 ;  /* 0x000000301c04723c */ /* 0x040fe20000001804 */
[----:B------:R-:W-:Y:S07]  /*9a1d0*/  STL [R1+0x896c], R61 ;  /* 0x00896c3d01007387 */ /* 0x000fee0000100800 */
[C---:B------:R-:W-:Y:S08]  /*9a1e0*/  HMMA.16816.F32 R20, R28.reuse, R56, R20 ;  /* 0x000000381c14723c */ /* 0x040ff00000001814 */
[----:B----4-:R-:W-:-:S15]  /*9a1f0*/  HMMA.16816.F32 R24, R28, R60, R24 ;  /* 0x0000003c1c18723c */ /* 0x010fde0000001818 */
[----:B------:R-:W-:-:S04]  /*9a200*/  NOP ;  /* 0x0000000000007918 */ /* 0x000fc80000000000 */
[----:B------:R-:W-:Y:S04]  /*9a210*/  STL.64 [R1+0x840], R24 ;  /* 0x0008401801007387 */ /* 0x000fe80000100a00 */
[----:B------:R0:W-:Y:S02]  /*9a220*/  STL.64 [R1+0x848], R26 ;  /* 0x0008481a01007387 */ /* 0x0001e40000100a00 */
[----:B0-----:R-:W-:Y:S02]  /*9a230*/  HMMA.16816.F32 R24, R28, R58, R32 ;  /* 0x0000003a1c18723c */ /* 0x001fe40000001820 */
[----:B------:R-:W-:-:S15]  /*9a240*/  STL.64 [R1+0x8938], R58 ;  /* 0x0089383a01007387 */ /* 0x000fde0000100a00 */
[----:B------:R-:W-:Y:S02]  /*9a250*/  NOP ;  /* 0x0000000000007918 */ /* 0x000fe40000000000 */
        /* <DEDUP_REMOVED lines=17> */
[----:B0-----:R-:W2:Y:S01]  /*9a370*/  LDL.LU R52, [R1+0xfe0] ;  /* 0x000fe00001347983 */ /* 0x001ea20000300800 */
[----:B-1----:R-:W-:-:S15]  /*9a380*/  HMMA.16816.F32 R4, R28, R46, R36 ;  /* 0x0000002e1c04723c */ /* 0x002fde0000001824 */
[----:B------:R-:W-:-:S04]  /*9a390*/  NOP ;  /* 0x0000000000007918 */ /* 0x000fc80000000000 */
[----:B------:R-:W-:Y:S04]  /*9a3a0*/  STL.64 [R1+0x900], R4 ;  /* 0x0009000401007387 */ /* 0x000fe80000100a00 */
[----:B------:R-:W-:Y:S04]  /*9a3b0*/  STL.64 [R1+0x908], R6 ;  /* 0x0009080601007387 */ /* 0x000fe80000100a00 */
        /* <DEDUP_REMOVED lines=49> */
[----:B----4-:R-:W-:-:S15]  /*9a6d0*/  HMMA.16816.F32 R12, R28, R44, R12 ;  /* 0x0000002c1c0c723c */ /* 0x010fde000000180c */
[----:B------:R-:W-:-:S04]  /*9a6e0*/  NOP ;  /* 0x0000000000007918 */ /* 0x000fc80000000000 */
[----:B------:R0:W-:Y:S04]  /*9a6f0*/  STL.64 [R1+0x920], R12 ;  /* 0x0009200c01007387 */ /* 0x0001e80000100a00 */
[----:B------:R1:W-:Y:S04]  /*9a700*/  STL.64 [R1+0x928], R14 ;  /* 0x0009280e01007387 */ /* 0x0003e80000100a00 */
[----:B0-----:R-:W4:Y:S01]  /*9a710*/  LDL.LU R12, [R1+0xf80] ;  /* 0x000f8000010c7983 */ /* 0x001f220000300800 */
[C---:B--2---:R-:W-:Y:S03]  /*9a720*/  HMMA.16816.F32 R36, R28.reuse, R40, R36 ;  /* 0x000000281c24723c */ /* 0x044fe60000001824 */
[----:B------:R-:W4:Y:S04]  /*9a730*/  LDL.LU R13, [R1+0xf84] ;  /* 0x000f8400010d7983 */ /* 0x000f280000300800 */
[----:B-1----:R-:W4:Y:S04]  /*9a740*/  LDL.LU R14, [R1+0xf88] ;  /* 0x000f8800010e7983 */ /* 0x002f280000300800 */
[----:B------:R-:W4:Y:S01]  /*9a750*/  LDL.LU R15, [R1+0xf8c] ;  /* 0x000f8c00010f7983 */ /* 0x000f220000300800 */
[C---:B---3--:R-:W-:Y:S03]  /*9a760*/  HMMA.16816.F32 R52, R28.reuse, R42, R52 ;  /* 0x0000002a1c34723c */ /* 0x048fe60000001834 */
[----:B------:R-:W-:Y:S04]  /*9a770*/  STL.64 [R1+0x8910], R46 ;  /* 0x0089102e01007387 */ /* 0x000fe80000100a00 */
[----:B------:R0:W-:Y:S04]  /*9a780*/  STL.64 [R1+0x8908], R44 ;  /* 0x0089082c01007387 */ /* 0x0001e80000100a00 */
[----:B0-----:R-:W2:Y:S04]  /*9a790*/  LDL.LU R44, [R1+0xfc0] ;  /* 0x000fc000012c7983 */ /* 0x001ea80000300800 */
[----:B------:R-:W2:Y:S04]  /*9a7a0*/  LDL.LU R45, [R1+0xfc4] ;  /* 0x000fc400012d7983 */ /* 0x000ea80000300800 */
[----:B------:R-:W2:Y:S04]  /*9a7b0*/  LDL.LU R46, [R1+0xfc8] ;  /* 0x000fc800012e7983 */ /* 0x000ea80000300800 */
[----:B------:R-:W2:Y:S04]  /*9a7c0*/  LDL.LU R47, [R1+0xfcc] ;  /* 0x000fcc00012f7983 */ /* 0x000ea80000300800 */
[----:B------:R-:W-:Y:S04]  /*9a7d0*/  STL.64 [R1+0x940], R52 ;  /* 0x0009403401007387 */ /* 0x000fe80000100a00 */
[----:B------:R0:W-:Y:S04]  /*9a7e0*/  STL.64 [R1+0x948], R54 ;  /* 0x0009483601007387 */ /* 0x0001e80000100a00 */
[----:B0-----:R-:W3:Y:S04]  /*9a7f0*/  LDL.LU.64 R54, [R1+0x8a28] ;  /* 0x008a280001367983 */ /* 0x001ee80000300a00 */
[----:B------:R-:W3:Y:S04]  /*9a800*/  LDL.LU.64 R52, [R1+0x8a20] ;  /* 0x008a200001347983 */ /* 0x000ee80000300a00 */
[----:B------:R-:W-:Y:S04]  /*9a810*/  STL.64 [R1+0x960], R36 ;  /* 0x0009602401007387 */ /* 0x000fe80000100a00 */
[----:B------:R0:W-:Y:S04]  /*9a820*/  STL.64 [R1+0x968], R38 ;  /* 0x0009682601007387 */ /* 0x0001e80000100a00 */
[----:B0-----:R-:W2:Y:S04]  /*9a830*/  LDL.LU.64 R38, [R1+0x8a18] ;  /* 0x008a180001267983 */ /* 0x001ea80000300a00 */
[----:B------:R-:W3:Y:S04]  /*9a840*/  LDL.LU.64 R36, [R1+0x8a10] ;  /* 0x008a100001247983 */ /* 0x000ee80000300a00 */
[----:B------:R-:W-:Y:S04]  /*9a850*/  STL.64 [R1+0x88e8], R42 ;  /* 0x0088e82a01007387 */ /* 0x000fe80000100a00 */
[----:B------:R0:W-:Y:S04]  /*9a860*/  STL.64 [R1+0x88e0], R40 ;  /* 0x0088e02801007387 */ /* 0x0001e80000100a00 */
[----:B0-----:R-:W3:Y:S04]  /*9a870*/  LDL.LU R40, [R1+0xfb0] ;  /* 0x000fb00001287983 */ /* 0x001ee80000300800 */
[----:B------:R-:W3:Y:S04]  /*9a880*/  LDL.LU R41, [R1+0xfb4] ;  /* 0x000fb40001297983 */ /* 0x000ee80000300800 */
[----:B------:R-:W3:Y:S04]  /*9a890*/  LDL.LU R42, [R1+0xfb8] ;  /* 0x000fb800012a7983 */ /* 0x000ee80000300800 */
[----:B------:R-:W3:Y:S01]  /*9a8a0*/  LDL.LU R43, [R1+0xfbc] ;  /* 0x000fbc00012b7983 */ /* 0x000ee20000300800 */
[----:B--2---:R-:W-:-:S15]  /*9a8b0*/  HMMA.16816.F32 R32, R28, R38, R32 ;  /* 0x000000261c20723c */ /* 0x004fde0000001820 */
[----:B------:R-:W-:-:S04]  /*9a8c0*/  NOP ;  /* 0x0000000000007918 */ /* 0x000fc80000000000 */
[----:B------:R-:W-:Y:S04]  /*9a8d0*/  STL.64 [R1+0x970], R32 ;  /* 0x0009702001007387 */ /* 0x000fe80000100a00 */
[----:B------:R0:W-:Y:S04]  /*9a8e0*/  STL.64 [R1+0x978], R34 ;  /* 0x0009782201007387 */ /* 0x0001e80000100a00 */
[----:B0-----:R-:W2:Y:S01]  /*9a8f0*/  LDL.LU.64 R34, [R1+0x8a08] ;  /* 0x008a080001227983 */ /* 0x001ea20000300a00 */
[C---:B---3--:R-:W-:Y:S03]  /*9a900*/  HMMA.16816.F32 R24, R28.reuse, R36, R24 ;  /* 0x000000241c18723c */ /* 0x048fe60000001818 */
[----:B------:R-:W3:Y:S05]  /*9a910*/  LDL.LU.64 R32, [R1+0x8a00] ;  /* 0x008a000001207983 */ /* 0x000eea0000300a00 */
[C---:B------:R-:W-:Y:S11]  /*9a920*/  HMMA.16816.F32 R4, R28.reuse, R2, R4 ;  /* 0x000000021c04723c */ /* 0x040ff60000001804 */
        /* <DEDUP_REMOVED lines=37> */
[----:B----4-:R-:W-:-:S15]  /*9ab80*/  HMMA.16816.F32 R12, R28, R8, R12 ;  /* 0x000000081c0c723c */ /* 0x010fde000000180c */
[----:B------:R-:W-:-:S04]  /*9ab90*/  NOP ;  /* 0x0000000000007918 */ /* 0x000fc80000000000 */
[----:B------:R-:W-:Y:S04]  /*9aba0*/  STL.64 [R1+0xa10], R12 ;  /* 0x000a100c01007387 */ /* 0x000fe80000100a00 */
[----:B------:R0:W-:Y:S04]  /*9abb0*/  STL.64 [R1+0xa18], R14 ;  /* 0x000a180e01007387 */ /* 0x0001e80000100a00 */
[----:B0-----:R-:W4:Y:S04]  /*9abc0*/  LDL.LU.64 R14, [R1+0x89a8] ;  /* 0x0089a800010e7983 */ /* 0x001f280000300a00 */
[----:B------:R-:W3:Y:S01]  /*9abd0*/  LDL.LU.64 R12, [R1+0x89a0] ;  /* 0x0089a000010c7983 */ /* 0x000ee20000300a00 */
[----:B--2---:R-:W-:Y:S03]  /*9abe0*/  HMMA.16816.F32 R4, R28, R10, R4 ;  /* 0x0000000a1c04723c */ /* 0x004fe60000001804 */
[----:B------:R-:W-:Y:S04]  /*9abf0*/  STL.64 [R1+0x8860], R10 ;  /* 0x0088600a01007387 */ /* 0x000fe80000100a00 */
[----:B------:R-:W-:-:S12]  /*9ac00*/  STL.64 [R1+0x8858], R8 ;  /* 0x0088580801007387 */ /* 0x000fd80000100a00 */
[----:B------:R-:W-:Y:S04]  /*9ac10*/  STL.64 [R1+0xa20], R4 ;  /* 0x000a200401007387 */ /* 0x000fe80000100a00 */
[----:B------:R4:W-:Y:S02]  /*9ac20*/  STL.64 [R1+0xa28], R6 ;  /* 0x000a280601007387 */ /* 0x0009e40000100a00 */
[C---:B----4-:R-:W-:Y:S08]  /*9ac30*/  HMMA.16816.F32 R4, R28.reuse, R14, R40 ;  /* 0x0000000e1c04723c */ /* 0x050ff00000001828 */
[----:B---3--:R-:W-:Y:S01]  /*9ac40*/  HMMA.16816.F32 R8, R28, R12, R36 ;  /* 0x0000000c1c08723c */ /* 0x008fe20000001824 */
[----:B------:R-:W-:-:S15]  /*9ac50*/  STL.64 [R1+0x8870], R14 ;  /* 0x0088700e01007387 */ /* 0x000fde0000100a00 */
[----:B------:R-:W-:-:S03]  /*9ac60*/  NOP ;  /* 0x0000000000007918 */ /* 0x000fc60000000000 */
        /* <DEDUP_REMOVED lines=9> */
[----:B------:R0:W-:Y:S04]  /*9ad00*/  STL.64 [R1+0xa58], R10 ;  /* 0x000a580a01007387 */ /* 0x0001e80000100a00 */
[----:B------:R-:W-:Y:S04]  /*9ad10*/  STL.64 [R1+0x8888], R16 ;  /* 0x0088881001007387 */ /* 0x000fe80000100a00 */
[----:B------:R-:W-:Y:S01]  /*9ad20*/  STL.64 [R1+0xa60], R4 ;  /* 0x000a600401007387 */ /* 0x000fe20000100a00 */
[C---:B0-----:R-:W-:Y:S03]  /*9ad30*/  HMMA.16816.F32 R8, R28.reuse, R20, R52 ;  /* 0x000000141c08723c */ /* 0x041fe60000001834 */
[----:B------:R0:W-:Y:S04]  /*9ad40*/  STL.64 [R1+0xa68], R6 ;  /* 0x000a680601007387 */ /* 0x0001e80000100a00 */
[----:B------:R-:W2:Y:S01]  /*9ad50*/  LDL.LU R36, [R1+0x11c0] ;  /* 0x0011c00001247983 */ /* 0x000ea20000300800 */
[----:B0-----:R-:W-:Y:S11]  /*9ad60*/  HMMA.16816.F32 R4, R28, R22, R56 ;  /* 0x000000161c04723c */ /* 0x001ff60000001838 */
        /* <DEDUP_REMOVED lines=9> */
[----:B0-----:R-:W2:Y:S04]  /*9ae00*/  LDL.LU R8, [R1+0x11e0] ;  /* 0x0011e00001087983 */ /* 0x001ea80000300800 */
[----:B------:R-:W2:Y:S04]  /*9ae10*/  LDL.LU R9, [R1+0x11e4] ;  /* 0x0011e40001097983 */ /* 0x000ea80000300800 */
[----:B-1----:R-:W2:Y:S04]  /*9ae20*/  LDL.LU R10, [R1+0x11e8] ;  /* 0x0011e800010a7983 */ /* 0x002ea80000300800 */
[----:B------:R-:W2:Y:S01]  /*9ae30*/  LDL.LU R11, [R1+0x11ec] ;  /* 0x0011ec00010b7983 */ /* 0x000ea20000300800 */
[----:B------:R-:W-:-:S02]  /*9ae40*/  IMAD.MOV.U32 R14, RZ, RZ, R27 ;  /* 0x000000ffff0e7224 */ /* 0x000fc400078e001b */
[----:B------:R-:W-:Y:S02]  /*9ae50*/  IMAD.MOV.U32 R12, RZ, RZ, R32 ;  /* 0x000000ffff0c7224 */ /* 0x000fe400078e0020 */
[----:B------:R-:W-:Y:S02]  /*9ae60*/  IMAD.MOV.U32 R15, RZ, RZ, R33 ;  /* 0x000000ffff0f7224 */ /* 0x000fe400078e0021 */
[----:B------:R-:W-:Y:S02]  /*9ae70*/  IMAD.MOV.U32 R13, RZ, RZ, R0 ;  /* 0x000000ffff0d7224 */ /* 0x000fe400078e0000 */
[----:B------:R-:W-:Y:S02]  /*9ae80*/  IMAD.MOV.U32 R58, RZ, RZ, R24 ;  /* 0x000000ffff3a7224 */ /* 0x000fe400078e0018 */
[----:B------:R-:W-:Y:S01]  /*9ae90*/  IMAD.MOV.U32 R59, RZ, RZ, R25 ;  /* 0x000000ffff3b7224 */ /* 0x000fe200078e0019 */
[----:B--2---:R-:W-:Y:S04]  /*9aea0*/  STL.64 [R1+0x8988], R10 ;  /* 0x0089880a01007387 */ /* 0x004fe80000100a00 */
[----:B------:R0:W-:Y:S04]  /*9aeb0*/  STL.64 [R1+0x8980], R8 ;  /* 0x0089800801007387 */ /* 0x0001e80000100a00 */
[----:B------:R-:W2:Y:S04]  /*9aec0*/  LDL.LU R27, [R1+0x8998] ;  /* 0x00899800011b7983 */ /* 0x000ea80000300800 */
[----:B------:R-:W2:Y:S04]  /*9aed0*/  LDL.LU R16, [R1+0x11f0] ;  /* 0x0011f00001107983 */ /* 0x000ea80000300800 */
[----:B------:R-:W2:Y:S04]  /*9aee0*/  LDL.LU R17, [R1+0x11f4] ;  /* 0x0011f40001117983 */ /* 0x000ea80000300800 */
[----:B------:R-:W2:Y:S04]  /*9aef0*/  LDL.LU R18, [R1+0x11f8] ;  /* 0x0011f80001127983 */ /* 0x000ea80000300800 */
[----:B------:R-:W2:Y:S04]  /*9af00*/  LDL.LU R19, [R1+0x11fc] ;  /* 0x0011fc0001137983 */ /* 0x000ea80000300800 */
[----:B---3--:R-:W3:Y:S04]  /*9af10*/  LDL.LU R4, [R1+0x11d0] ;  /* 0x0011d00001047983 */ /* 0x008ee80000300800 */
[----:B------:R-:W3:Y:S04]  /*9af20*/  LDL.LU R5, [R1+0x11d4] ;  /* 0x0011d40001057983 */ /* 0x000ee80000300800 */
[----:B----4-:R-:W3:Y:S04]  /*9af30*/  LDL.LU R6, [R1+0x11d8] ;  /* 0x0011d80001067983 */ /* 0x010ee80000300800 */
[----:B------:R-:W3:Y:S04]  /*9af40*/  LDL.LU R7, [R1+0x11dc] ;  /* 0x0011dc0001077983 */ /* 0x000ee80000300800 */
[----:B------:R-:W2:Y:S04]  /*9af50*/  LDL.LU R36, [R1+0x1030] ;  /* 0x0010300001247983 */ /* 0x000ea80000300800 */
[----:B------:R-:W2:Y:S04]  /*9af60*/  LDL.LU R37, [R1+0x1034] ;  /* 0x0010340001257983 */ /* 0x000ea80000300800 */
[----:B------:R-:W2:Y:S04]  /*9af70*/  LDL.LU R38, [R1+0x1038] ;  /* 0x0010380001267983 */ /* 0x000ea80000300800 */
[----:B------:R-:W2:Y:S04]  /*9af80*/  LDL.LU R39, [R1+0x103c] ;  /* 0x00103c0001277983 */ /* 0x000ea80000300800 */
[----:B0-----:R-:W4:Y:S04]  /*9af90*/  LDL.LU R8, [R1+0x1000] ;  /* 0x0010000001087983 */ /* 0x001f280000300800 */
        /* <DEDUP_REMOVED lines=43> */
[----:B------:R-:W4:Y:S04]  /*9b250*/  LDL.LU.64 R36, [R1+0x8970] ;  /* 0x0089700001247983 */ /* 0x000f280000300a00 */
[----:B------:R0:W-:Y:S04]  /*9b260*/  STL.64 [R1+0x88b0], R26 ;  /* 0x0088b01a01007387 */ /* 0x0001e80000100a00 */
[----:B0-----:R-:W2:Y:S04]  /*9b270*/  LDL.LU R26, [R1+0x10] ;  /* 0x00001000011a7983 */ /* 0x001ea80000300800 */
[----:B------:R-:W2:Y:S04]  /*9b280*/  LDL.LU R27, [R1+0x14] ;  /* 0x00001400011b7983 */ /* 0x000ea80000300800 */
[----:B------:R0:W-:Y:S04]  /*9b290*/  STL.64 [R1+0x88a8], R24 ;  /* 0x0088a81801007387 */ /* 0x0001e80000100a00 */
[----:B0-----:R-:W2:Y:S01]  /*9b2a0*/  LDL.LU R25, [R1+0x214c] ;  /* 0x00214c0001197983 */ /* 0x001ea20000300800 */
[----:B---3--:R-:W-:-:S02]  /*9b2b0*/  IMAD R57, R57, 0x100, R61 ;  /* 0x0000010039397824 */ /* 0x008fc400078e023d */
[----:B------:R-:W-:Y:S01]  /*9b2c0*/  IMAD R56, R56, 0x100, R32 ;  /* 0x0000010038387824 */ /* 0x000fe200078e0220 */
[----:B------:R-:W3:Y:S04]  /*9b2d0*/  LDL.LU R24, [R1+0x2154] ;  /* 0x0021540001187983 */ /* 0x000ee80000300800 */
[----:B------:R-:W4:Y:S04]  /*9b2e0*/  LDL.LU R61, [R1+0x896c] ;  /* 0x00896c00013d7983 */ /* 0x000f280000300800 */
[----:B------:R-:W4:Y:S01]  /*9b2f0*/  LDL.LU R32, [R1+0x8968] ;  /* 0x0089680001207983 */ /* 0x000f220000300800 */
[----:B--2---:R-:W-:-:S03]  /*9b300*/  IMAD R25, R25, 0x100, R33 ;  /* 0x0000010019197824 */ /* 0x004fc600078e0221 */
[----:B------:R-:W4:Y:S01]  /*9b310*/  LDL.LU R33, [R1+0x8964] ;  /* 0x0089640001217983 */ /* 0x000f220000300800 */
[----:B---3--:R-:W-:-:S03]  /*9b320*/  IMAD R24, R24, 0x100, R0 ;  /* 0x0000010018187824 */ /* 0x008fc600078e0200 */
[----:B------:R-:W2:Y:S01]  /*9b330*/  LDL.LU R0, [R1+0x8960] ;  /* 0x0089600001007983 */ /* 0x000ea20000300800 */
[----:B----4-:R-:W-:Y:S03]  /*9b340*/  HMMA.16816.F32 R28, R28, R32, R48 ;  /* 0x000000201c1c723c */ /* 0x010fe60000001830 */
[----:B------:R-:W3:Y:S04]  /*9b350*/  LDL.LU.64 R50, [R1+0x8958] ;  /* 0x0089580001327983 */ /* 0x000ee80000300a00 */
[----:B------:R-:W4:Y:S04]  /*9b360*/  LDL.LU.64 R48, [R1+0x8950] ;  /* 0x0089500001307983 */ /* 0x000f280000300a00 */
[----:B------:R-:W-:Y:S04]  /*9b370*/  STL.64 [R1+0x88d8], R34 ;  /* 0x0088d82201007387 */ /* 0x000fe80000100a00 */
[----:B------:R0:W-:Y:S04]  /*9b380*/  STL.64 [R1+0x88d0], R32 ;  /* 0x0088d02001007387 */ /* 0x0001e80000100a00 */
[----:B------:R1:W-:Y:S04]  /*9b390*/  STL.64 [R1+0xab0], R28 ;  /* 0x000ab01c01007387 */ /* 0x0003e80000100a00 */
[----:B------:R2:W-:Y:S04]  /*9b3a0*/  STL.64 [R1+0xab8], R30 ;  /* 0x000ab81e01007387 */ /* 0x0005e80000100a00 */
[----:B0-----:R-:W3:Y:S01]  /*9b3b0*/  LDL.LU R32, [R1+0x1210] ;  /* 0x0012100001207983 */ /* 0x001ee20000300800 */
[----:B-1----:R-:W-:-:S03]  /*9b3c0*/  F2FP.F16.E4M3.UNPACK_B R28, R57 ;  /* 0x00000039ff1c723e */ /* 0x002fc600020006ff */
[----:B------:R-:W3:Y:S01]  /*9b3d0*/  LDL.LU R33, [R1+0x1214] ;  /* 0x0012140001217983 */ /* 0x000ee20000300800 */
[----:B------:R-:W-:Y:S02]  /*9b3e0*/  F2FP.F16.E4M3.UNPACK_B R29, R56 ;  /* 0x00000038ff1d723e */ /* 0x000fe400020006ff */
[----:B--2---:R-:W-:Y:S01]  /*9b3f0*/  F2FP.F16.E4M3.UNPACK_B R30, R25 ;  /* 0x00000019ff1e723e */ /* 0x004fe200020006ff */
[----:B------:R-:W3:Y:S01]  /*9b400*/  LDL.LU R34, [R1+0x1218] ;  /* 0x0012180001227983 */ /* 0x000ee20000300800 */
[----:B------:R-:W-:-:S03]  /*9b410*/  F2FP.F16.E4M3.UNPACK_B R31, R24 ;  /* 0x00000018ff1f723e */ /* 0x000fc600020006ff */
[----:B------:R-:W3:Y:S04]  /*9b420*/  LDL.LU R35, [R1+0x121c] ;  /* 0x00121c0001237983 */ /* 0x000ee80000300800 */
[----:B------:R-:W-:Y:S01]  /*9b430*/  HMMA.16816.F32 R56, R28, R58, R52 ;  /* 0x0000003a1c38723c */ /* 0x000fe20000001834 */
[----:B------:R-:W2:Y:S04]  /*9b440*/  LDL.LU.64 R54, [R1+0x8948] ;  /* 0x0089480001367983 */ /* 0x000ea80000300a00 */
[----:B------:R-:W2:-:S14]  /*9b450*/  LDL.LU.64 R52, [R1+0x8940] ;  /* 0x0089400001347983 */ /* 0x000e9c0000300a00 */
[----:B------:R-:W-:Y:S04]  /*9b460*/  STL.64 [R1+0xcc0], R56 ;  /* 0x000cc03801007387 */ /* 0x000fe80000100a00 */
[----:B------:R0:W-:Y:S04]  /*9b470*/  STL.64 [R1+0xcc8], R58 ;  /* 0x000cc83a01007387 */ /* 0x0001e80000100a00 */
[----:B0-----:R-:W2:Y:S04]  /*9b480*/  LDL.LU.64 R58, [R1+0x8938] ;  /* 0x00893800013a7983 */ /* 0x001ea80000300a00 */
[----:B------:R-:W4:Y:S01]  /*9b490*/  LDL.LU.64 R56, [R1+0x8930] ;  /* 0x0089300001387983 */ /* 0x000f220000300a00 */
[C---:B------:R-:W-:Y:S08]  /*9b4a0*/  HMMA.16816.F32 R20, R28.reuse, R12, R20 ;  /* 0x0000000c1c14723c */ /* 0x040ff00000001814 */
[C---:B------:R-:W-:Y:S08]  /*9b4b0*/  HMMA.16816.F32 R16, R28.reuse, R14, R16 ;  /* 0x0000000e1c10723c */ /* 0x040ff00000001810 */
[C---:B------:R-:W-:Y:S08]  /*9b4c0*/  HMMA.16816.F32 R12, R28.reuse, R60, R8 ;  /* 0x0000003c1c0c723c */ /* 0x040ff00000001808 */
[----:B---3--:R-:W-:-:S15]  /*9b4d0*/  HMMA.16816.F32 R24, R28, R26, R32 ;  /* 0x0000001a1c18723c */ /* 0x008fde0000001820 */
[----:B------:R-:W-:-:S04]  /*9b4e0*/  NOP ;  /* 0x0000000000007918 */ /* 0x000fc80000000000 */
[----:B------:R-:W-:Y:S04]  /*9b4f0*/  STL.64 [R1+0xcb0], R24 ;  /* 0x000cb01801007387 */ /* 0x000fe80000100a00 */
[----:B------:R-:W-:Y:S04]  /*9b500*/  STL.64 [R1+0xcb8], R26 ;  /* 0x000cb81a01007387 */ /* 0x000fe80000100a00 */
[----:B------:R-:W-:Y:S01]  /*9b510*/  STL.64 [R1+0xca0], R20 ;  /* 0x000ca01401007387 */ /* 0x000fe20000100a00 */
[C---:B--2---:R-:W-:Y:S08]  /*9b520*/  HMMA.16816.F32 R8, R28.reuse, R58, R4 ;  /* 0x0000003a1c08723c */ /* 0x044ff00000001804 */
[C---:B----4-:R-:W-:Y:S01]  /*9b530*/  HMMA.16816.F32 R4, R28.reuse, R56, R36 ;  /* 0x000000381c04723c */ /* 0x050fe20000001824 */
[----:B------:R-:W-:Y:S04]  /*9b540*/  STL.64 [R1+0xca8], R22 ;  /* 0x000ca81601007387 */ /* 0x000fe80000100a00 */
[----:B------:R-:W-:Y:S04]  /*9b550*/  STL.64 [R1+0xc90], R16 ;  /* 0x000c901001007387 */ /* 0x000fe80000100a00 */
[----:B------:R-:W-:Y:S04]  /*9b560*/  STL.64 [R1+0xc98], R18 ;  /* 0x000c981201007387 */ /* 0x000fe80000100a00 */
[----:B------:R-:W-:Y:S04]  /*9b570*/  STL.64 [R1+0xc80], R12 ;  /* 0x000c800c01007387 */ /* 0x000fe80000100a00 */
[----:B------:R0:W-:Y:S04]  /*9b580*/  STL.64 [R1+0xc88], R14 ;  /* 0x000c880e01007387 */ /* 0x0001e80000100a00 */
[----:B------:R-:W2:Y:S04]  /*9b590*/  LDL.LU R56, [R1+0x1070] ;  /* 0x0010700001387983 */ /* 0x000ea80000300800 */
[----:B------:R-:W-:Y:S04]  /*9b5a0*/  STL.64 [R1+0xc70], R8 ;  /* 0x000c700801007387 */ /* 0x000fe80000100a00 */
[----:B------:R-:W-:Y:S04]  /*9b5b0*/  STL.64 [R1+0xc78], R10 ;  /* 0x000c780a01007387 */ /* 0x000fe80000100a00 */
[----:B------:R-:W-:Y:S04]  /*9b5c0*/  STL.64 [R1+0xc60], R4 ;  /* 0x000c600401007387 */ /* 0x000fe80000100a00 */
[----:B------:R1:W-:Y:S04]  /*9b5d0*/  STL.64 [R1+0xc68], R6 ;  /* 0x000c680601007387 */ /* 0x0003e80000100a00 */
[----:B------:R-:W2:Y:S04]  /*9b5e0*/  LDL.LU R57, [R1+0x1074] ;  /* 0x0010740001397983 */ /* 0x000ea80000300800 */
[----:B------:R-:W3:Y:S01]  /*9b5f0*/  LDL.LU R58, [R1+0x1078] ;  /* 0x00107800013a7983 */ /* 0x000ee20000300800 */
[C---:B0-----:R-:W-:Y:S08]  /*9b600*/  HMMA.16816.F32 R12, R28.reuse, R54, R40 ;  /* 0x000000361c0c723c */ /* 0x041ff00000001828 */
[----:B-1----:R-:W-:Y:S01]  /*9b610*/  HMMA.16816.F32 R4, R28, R52, R44 ;  /* 0x000000341c04723c */ /* 0x002fe2000000182c */
[----:B------:R-:W-:-:S02]  /*9b620*/  IMAD.MOV.U32 R59, RZ, RZ, R0 ;  /* 0x000000ffff3b7224 */ /* 0x000fc400078e0000 */
[----:B------:R-:W4:Y:S04]  /*9b630*/  LDL.LU R0, [R1+0x8928] ;  /* 0x0089280001007983 */ /* 0x000f280000300800 */
[----:B---3--:R-:W-:Y:S04]  /*9b640*/  STL.64 [R1+0x88f8], R58 ;  /* 0x0088f83a01007387 */ /* 0x008fe80000100a00 */
[----:B--2---:R-:W-:Y:S04]  /*9b650*/  STL.64 [R1+0x88f0], R56 ;  /* 0x0088f03801007387 */ /* 0x004fe80000100a00 */
[----:B------:R-:W2:Y:S04]  /*9b660*/  LDL.LU R8, [R1+0x10e0] ;  /* 0x0010e00001087983 */ /* 0x000ea80000300800 */
[----:B------:R-:W-:Y:S04]  /*9b670*/  STL.64 [R1+0xc50], R12 ;  /* 0x000c500c01007387 */ /* 0x000fe80000100a00 */
[----:B------:R-:W-:Y:S04]  /*9b680*/  STL.64 [R1+0xc58], R14 ;  /* 0x000c580e01007387 */ /* 0x000fe80000100a00 */
[----:B------:R0:W-:Y:S04]  /*9b690*/  STL.64 [R1+0xc40], R4 ;  /* 0x000c400401007387 */ /* 0x0001e80000100a00 */
[----:B------:R1:W-:Y:S04]  /*9b6a0*/  STL.64 [R1+0xc48], R6 ;  /* 0x000c480601007387 */ /* 0x0003e80000100a00 */
[----:B------:R-:W2:Y:S04]  /*9b6b0*/  LDL.LU R9, [R1+0x10e4] ;  /* 0x0010e40001097983 */ /* 0x000ea80000300800 */
[----:B------:R-:W3:Y:S04]  /*9b6c0*/  LDL.LU R10, [R1+0x10e8] ;  /* 0x0010e800010a7983 */ /* 0x000ee80000300800 */
[----:B------:R-:W3:Y:S04]  /*9b6d0*/  LDL.LU R11, [R1+0x10ec] ;  /* 0x0010ec00010b7983 */ /* 0x000ee80000300800 */
[----:B---3--:R-:W-:Y:S04]  /*9b6e0*/  STL.64 [R1+0x8920], R10 ;  /* 0x0089200a01007387 */ /* 0x008fe80000100a00 */
[----:B--2---:R2:W-:Y:S04]  /*9b6f0*/  STL.64 [R1+0x8918], R8 ;  /* 0x0089180801007387 */ /* 0x0045e80000100a00 */
        /* <DEDUP_REMOVED lines=49> */
[----:B---3--:R-:W-:Y:S11]  /*9ba10*/  HMMA.16816.F32 R48, R28, R48, R44 ;  /* 0x000000301c30723c */ /* 0x008ff6000000182c */
[----:B------:R-:W-:Y:S04]  /*9ba20*/  STL.64 [R1+0xc30], R8 ;  /* 0x000c300801007387 */ /* 0x000fe80000100a00 */
[----:B------:R0:W-:Y:S04]  /*9ba30*/  STL.64 [R1+0xc38], R10 ;  /* 0x000c380a01007387 */ /* 0x0001e80000100a00 */
[----:B0-----:R-:W2:Y:S04]  /*9ba40*/  LDL.LU.64 R10, [R1+0x8920] ;  /* 0x00892000010a7983 */ /* 0x001ea80000300a00 */
[----:B------:R-:W2:Y:S04]  /*9ba50*/  LDL.LU.64 R8, [R1+0x8918] ;  /* 0x0089180001087983 */ /* 0x000ea80000300a00 */
[----:B------:R-:W3:Y:S04]  /*9ba60*/  LDL.LU.64 R46, [R1+0x8910] ;  /* 0x00891000012e7983 */ /* 0x000ee80000300a00 */
[----:B------:R-:W2:Y:S04]  /*9ba70*/  LDL.LU.64 R44, [R1+0x8908] ;  /* 0x00890800012c7983 */ /* 0x000ea80000300a00 */
[----:B------:R0:W-:Y:S04]  /*9ba80*/  STL.64 [R1+0xc20], R48 ;  /* 0x000c203001007387 */ /* 0x0001e80000100a00 */
[----:B------:R4:W-:Y:S04]  /*9ba90*/  STL.64 [R1+0xc28], R50 ;  /* 0x000c283201007387 */ /* 0x0009e80000100a00 */
[----:B0-----:R-:W2:Y:S04]  /*9baa0*/  LDL.LU R48, [R1+0x1090] ;  /* 0x0010900001307983 */ /* 0x001ea80000300800 */
[----:B------:R-:W2:Y:S01]  /*9bab0*/  LDL.LU R49, [R1+0x1094] ;  /* 0x0010940001317983 */ /* 0x000ea20000300800 */
[----:B----4-:R-:W-:-:S03]  /*9bac0*/  IMAD.MOV.U32 R51, RZ, RZ, R0 ;  /* 0x000000ffff337224 */ /* 0x010fc600078e0000 */
[----:B------:R-:W4:Y:S04]  /*9bad0*/  LDL.LU R50, [R1+0x1098] ;  /* 0x0010980001327983 */ /* 0x000f280000300800 */
[----:B------:R-:W4:Y:S01]  /*9bae0*/  LDL.LU R0, [R1+0x8900] ;  /* 0x0089000001007983 */ /* 0x000f220000300800 */
[C---:B---3--:R-:W-:Y:S08]  /*9baf0*/  HMMA.16816.F32 R56, R28.reuse, R46, R56 ;  /* 0x0000002e1c38723c */ /* 0x048ff00000001838 */
[C---:B--2---:R-:W-:Y:S11]  /*9bb00*/  HMMA.16816.F32 R44, R28.reuse, R44, R40 ;  /* 0x0000002c1c2c723c */ /* 0x044ff60000001828 */
        /* <DEDUP_REMOVED lines=8> */
[----:B0-----:R-:W4:Y:S04]  /*9bb90*/  LDL.LU R44, [R1+0x10a0] ;  /* 0x0010a000012c7983 */ /* 0x001f280000300800 */
[----:B------:R-:W4:Y:S04]  /*9bba0*/  LDL.LU R45, [R1+0x10a4] ;  /* 0x0010a400012d7983 */ /* 0x000f280000300800 */
[----:B-1----:R-:W4:Y:S04]  /*9bbb0*/  LDL.LU R46, [R1+0x10a8] ;  /* 0x0010a800012e7983 */ /* 0x002f280000300800 */
[----:B------:R-:W4:Y:S01]  /*9bbc0*/  LDL.LU R47, [R1+0x10ac] ;  /* 0x0010ac00012f7983 */ /* 0x000f220000300800 */
[C---:B---3--:R-:W-:Y:S08]  /*9bbd0*/  HMMA.16816.F32 R32, R28.reuse, R42, R32 ;  /* 0x0000002a1c20723c */ /* 0x048ff00000001820 */
[C---:B--2---:R-:W-:Y:S11]  /*9bbe0*/  HMMA.16816.F32 R40, R28.reuse, R40, R36 ;  /* 0x000000281c28723c */ /* 0x044ff60000001824 */
[----:B------:R-:W-:Y:S04]  /*9bbf0*/  STL.64 [R1+0xbe0], R32 ;  /* 0x000be02001007387 */ /* 0x000fe80000100a00 */
[----:B------:R0:W-:Y:S04]  /*9bc00*/  STL.64 [R1+0xbe8], R34 ;  /* 0x000be82201007387 */ /* 0x0001e80000100a00 */
[----:B0-----:R-:W2:Y:S04]  /*9bc10*/  LDL.LU.64 R34, [R1+0x88d8] ;  /* 0x0088d80001227983 */ /* 0x001ea80000300a00 */
[----:B------:R-:W3:Y:S04]  /*9bc20*/  LDL.LU.64 R32, [R1+0x88d0] ;  /* 0x0088d00001207983 */ /* 0x000ee80000300a00 */
[----:B------:R-:W2:Y:S04]  /*9bc30*/  LDL.LU.64 R38, [R1+0x88c8] ;  /* 0x0088c80001267983 */ /* 0x000ea80000300a00 */
[----:B------:R-:W3:Y:S01]  /*9bc40*/  LDL.LU.64 R36, [R1+0x88c0] ;  /* 0x0088c00001247983 */ /* 0x000ee20000300a00 */
[----:B------:R-:W-:Y:S03]  /*9bc50*/  HMMA.16816.F32 R4, R28, R2, R4 ;  /* 0x000000021c04723c */ /* 0x000fe60000001804 */
[----:B------:R0:W-:Y:S04]  /*9bc60*/  STL.64 [R1+0xbd0], R40 ;  /* 0x000bd02801007387 */ /* 0x0001e80000100a00 */
[----:B------:R4:W-:Y:S04]  /*9bc70*/  STL.64 [R1+0xbd8], R42 ;  /* 0x000bd82a01007387 */ /* 0x0009e80000100a00 */
[----:B0-----:R-:W3:Y:S04]  /*9bc80*/  LDL.LU R40, [R1+0x10b0] ;  /* 0x0010b00001287983 */ /* 0x001ee80000300800 */
[----:B------:R-:W3:Y:S01]  /*9bc90*/  LDL.LU R41, [R1+0x10b4] ;  /* 0x0010b40001297983 */ /* 0x000ee20000300800 */
[----:B----4-:R-:W-:-:S03]  /*9bca0*/  IMAD.MOV.U32 R43, RZ, RZ, R0 ;  /* 0x000000ffff2b7224 */ /* 0x010fc600078e0000 */
[----:B------:R-:W4:Y:S04]  /*9bcb0*/  LDL.LU R42, [R1+0x10b8] ;  /* 0x0010b800012a7983 */ /* 0x000f280000300800 */
[----:B------:R-:W4:Y:S01]  /*9bcc0*/  LDL.LU R0, [R1+0x88b8] ;  /* 0x0088b80001007983 */ /* 0x000f220000300800 */
[C---:B--2---:R-:W-:Y:S08]  /*9bcd0*/  HMMA.16816.F32 R24, R28.reuse, R38, R24 ;  /* 0x000000261c18723c */ /* 0x044ff00000001818 */
[C---:B---3--:R-:W-:Y:S08]  /*9bce0*/  HMMA.16816.F32 R36, R28.reuse, R36, R20 ;  /* 0x000000241c24723c */ /* 0x048ff00000001814 */
[C---:B------:R-:W-:Y:S03]  /*9bcf0*/  HMMA.16816.F32 R16, R28.reuse, R34, R16 ;  /* 0x000000221c10723c */ /* 0x040fe60000001810 */
[----:B------:R-:W-:Y:S04]  /*9bd00*/  STL.64 [R1+0xbc0], R24 ;  /* 0x000bc01801007387 */ /* 0x000fe80000100a00 */
[----:B------:R0:W-:Y:S04]  /*9bd10*/  STL.64 [R1+0xbc8], R26 ;  /* 0x000bc81a01007387 */ /* 0x0001e80000100a00 */
[----:B0-----:R-:W2:Y:S04]  /*9bd20*/  LDL.LU.64 R26, [R1+0x88b0] ;  /* 0x0088b000011a7983 */ /* 0x001ea80000300a00 */
[----:B------:R-:W3:Y:S04]  /*9bd30*/  LDL.LU.64 R24, [R1+0x88a8] ;  /* 0x0088a80001187983 */ /* 0x000ee80000300a00 */
[----:B------:R-:W2:Y:S04]  /*9bd40*/  LDL.LU.64 R22, [R1+0x88a0] ;  /* 0x0088a00001167983 */ /* 0x000ea80000300a00 */
[----:B------:R-:W2:Y:S04]  /*9bd50*/  LDL.LU.64 R20, [R1+0x8898] ;  /* 0x0088980001147983 */ /* 0x000ea80000300a00 */
[----:B------:R0:W-:Y:S04]  /*9bd60*/  STL.64 [R1+0xbb0], R36 ;  /* 0x000bb02401007387 */ /* 0x0001e80000100a00 */
[----:B------:R1:W-:Y:S04]  /*9bd70*/  STL.64 [R1+0xbb8], R38 ;  /* 0x000bb82601007387 */ /* 0x0003e80000100a00 */
[----:B0-----:R-:W2:Y:S04]  /*9bd80*/  LDL.LU R36, [R1+0x10c0] ;  /* 0x0010c00001247983 */ /* 0x001ea80000300800 */
[----:B------:R-:W2:Y:S04]  /*9bd90*/  LDL.LU R37, [R1+0x10c4] ;  /* 0x0010c40001257983 */ /* 0x000ea80000300800 */
[----:B-1----:R-:W2:Y:S04]  /*9bda0*/  LDL.LU R38, [R1+0x10c8] ;  /* 0x0010c80001267983 */ /* 0x002ea80000300800 */
[----:B------:R-:W2:Y:S04]  /*9bdb0*/  LDL.LU R39, [R1+0x10cc] ;  /* 0x0010cc0001277983 */ /* 0x000ea80000300800 */
        /* <DEDUP_REMOVED lines=8> */
[C---:B--2---:R-:W-:Y:S08]  /*9be40*/  HMMA.16816.F32 R12, R28.reuse, R4, R12 ;  /* 0x000000041c0c723c */ /* 0x044ff0000000180c */
[C---:B------:R-:W-:Y:S11]  /*9be50*/  HMMA.16816.F32 R4, R28.reuse, R6, R8 ;  /* 0x000000061c04723c */ /* 0x040ff60000001808 */
[----:B------:R-:W-:Y:S04]  /*9be60*/  STL.64 [R1+0xb80], R12 ;  /* 0x000b800c01007387 */ /* 0x000fe80000100a00 */
[----:B------:R0:W-:Y:S04]  /*9be70*/  STL.64 [R1+0xb88], R14 ;  /* 0x000b880e01007387 */ /* 0x0001e80000100a00 */
[----:B0-----:R-:W2:Y:S04]  /*9be80*/  LDL.LU.64 R14, [R1+0x8870] ;  /* 0x00887000010e7983 */ /* 0x001ea80000300a00 */
[----:B------:R-:W2:Y:S04]  /*9be90*/  LDL.LU.64 R12, [R1+0x8868] ;  /* 0x00886800010c7983 */ /* 0x000ea80000300a00 */
[----:B------:R-:W2:Y:S04]  /*9bea0*/  LDL.LU.64 R10, [R1+0x8860] ;  /* 0x00886000010a7983 */ /* 0x000ea80000300a00 */
[----:B------:R-:W3:Y:S04]  /*9beb0*/  LDL.LU.64 R8, [R1+0x8858] ;  /* 0x0088580001087983 */ /* 0x000ee80000300a00 */
[----:B------:R0:W-:Y:S04]  /*9bec0*/  STL.64 [R1+0xb70], R4 ;  /* 0x000b700401007387 */ /* 0x0001e80000100a00 */
[----:B------:R1:W-:Y:S04]  /*9bed0*/  STL.64 [R1+0xb78], R6 ;  /* 0x000b780601007387 */ /* 0x0003e80000100a00 */
[----:B0-----:R-:W3:Y:S04]  /*9bee0*/  LDL.LU R4, [R1+0x10d0] ;  /* 0x0010d00001047983 */ /* 0x001ee80000300800 */
[----:B------:R-:W3:Y:S04]  /*9bef0*/  LDL.LU R5, [R1+0x10d4] ;  /* 0x0010d40001057983 */ /* 0x000ee80000300800 */
[----:B-1----:R-:W3:Y:S01]  /*9bf00*/  LDL.LU R6, [R1+0x10d8] ;  /* 0x0010d80001067983 */ /* 0x002ee20000300800 */
[----:B----4-:R-:W-:Y:S01]  /*9bf10*/  IMAD.MOV.U32 R7, RZ, RZ, R0 ;  /* 0x000000ffff077224 */ /* 0x010fe200078e0000 */
[C---:B--2---:R-:W-:Y:S08]  /*9bf20*/  HMMA.16816.F32 R36, R28.reuse, R10, R36 ;  /* 0x0000000a1c24723c */ /* 0x044ff00000001824 */
[C---:B---3--:R-:W-:Y:S08]  /*9bf30*/  HMMA.16816.F32 R4, R28.reuse, R8, R4 ;  /* 0x000000081c04723c */ /* 0x048ff00000001804 */
[C---:B------:R-:W-:Y:S11]  /*9bf40*/  HMMA.16816.F32 R8, R28.reuse, R12, R40 ;  /* 0x0000000c1c08723c */ /* 0x040ff60000001828 */
[----:B------:R-:W-:Y:S04]  /*9bf50*/  STL.64 [R1+0xb60], R4 ;  /* 0x000b600401007387 */ /* 0x000fe80000100a00 */
[----:B------:R0:W-:Y:S02]  /*9bf60*/  STL.64 [R1+0xb68], R6 ;  /* 0x000b680601007387 */ /* 0x0001e40000100a00 */
[C---:B0-----:R-:W-:Y:S02]  /*9bf70*/  HMMA.16816.F32 R4, R28.reuse, R14, R44 ;  /* 0x0000000e1c04723c */ /* 0x041fe4000000182c */
[----:B------:R-:W-:Y:S04]  /*9bf80*/  STL.64 [R1+0xb50], R36 ;  /* 0x000b502401007387 */ /* 0x000fe80000100a00 */
[----:B------:R-:W-:Y:S04]  /*9bf90*/  STL.64 [R1+0xb58], R38 ;  /* 0x000b582601007387 */ /* 0x000fe80000100a00 */
[----:B------:R-:W-:Y:S01]  /*9bfa0*/  STL.64 [R1+0xb40], R8 ;  /* 0x000b400801007387 */ /* 0x000fe20000100a00 */
[C---:B------:R-:W-:Y:S03]  /*9bfb0*/  HMMA.16816.F32 R12, R28.reuse, R16, R48 ;  /* 0x000000101c0c723c */ /* 0x040fe60000001830 */
[----:B------:R0:W-:Y:S05]  /*9bfc0*/  STL.64 [R1+0xb48], R10 ;  /* 0x000b480a01007387 */ /* 0x0001ea0000100a00 */
[----:B------:R-:W-:Y:S04]  /*9bfd0*/  STL.64 [R1+0xb30], R4 ;  /* 0x000b300401007387 */ /* 0x000fe80000100a00 */
[----:B------:R1:W-:Y:S01]  /*9bfe0*/  STL.64 [R1+0xb38], R6 ;  /* 0x000b380601007387 */ /* 0x0003e20000100a00 */
[C---:B0-----:R-:W-:Y:S08]  /*9bff0*/  HMMA.16816.F32 R8, R28.reuse, R18, R52 ;  /* 0x000000121c08723c */ /* 0x041ff00000001834 */
[----:B-1----:R-:W-:Y:S01]  /*9c000*/  HMMA.16816.F32 R4, R28, R20, R56 ;  /* 0x000000141c04723c */ /* 0x002fe20000001838 */
[----:B------:R0:W-:Y:S04]  /*9c010*/  STL.64 [R1+0xb20], R12 ;  /* 0x000b200c01007387 */ /* 0x0001e80000100a00 */
[----:B------:R1:W-:-:S14]  /*9c020*/  STL.64 [R1+0xb28], R14 ;  /* 0x000b280e01007387 */ /* 0x0003dc0000100a00 */
[----:B------:R-:W-:Y:S04]  /*9c030*/  STL.64 [R1+0xb00], R4 ;  /* 0x000b000401007387 */ /* 0x000fe80000100a00 */
[----:B------:R-:W-:Y:S04]  /*9c040*/  STL.64 [R1+0xb10], R8 ;  /* 0x000b100801007387 */ /* 0x000fe80000100a00 */
[----:B------:R-:W-:Y:S04]  /*9c050*/  STL.64 [R1+0xb18], R10 ;  /* 0x000b180a01007387 */ /* 0x000fe80000100a00 */
[----:B------:R2:W-:Y:S04]  /*9c060*/  STL [R1+0xb08], R6 ;  /* 0x000b080601007387 */ /* 0x0005e80000100800 */
        /* <DEDUP_REMOVED lines=12> */
[----:B------:R-:W4:Y:S04]  /*9c130*/  LDL.LU R16, [R1+0x1050] ;  /* 0x0010500001107983 */ /* 0x000f280000300800 */
[----:B------:R-:W4:Y:S01]  /*9c140*/  LDL.LU R17, [R1+0x1054] ;  /* 0x0010540001117983 */ /* 0x000f220000300800 */
[----:B------:R-:W-:-:S03]  /*9c150*/  IMAD.MOV.U32 R0, RZ, RZ, R7 ;  /* 0x000000ffff007224 */ /* 0x000fc600078e0007 */
[----:B------:R-:W4:Y:S04]  /*9c160*/  LDL.LU R18, [R1+0x1058] ;  /* 0x0010580001127983 */ /* 0x000f280000300800 */
[----:B------:R-:W4:Y:S04]  /*9c170*/  LDL.LU R19, [R1+0x105c] ;  /* 0x00105c0001137983 */ /* 0x000f280000300800 */
        /* <DEDUP_REMOVED lines=16> */
[----:B------:R-:W2:Y:S04]  /*9c280*/  LDL R40, [R1+0x1598] ;  /* 0x0015980001287983 */ /* 0x000ea80000100800 */
[----:B------:R-:W2:Y:S04]  /*9c290*/  LDL R41, [R1+0x159c] ;  /* 0x00159c0001297983 */ /* 0x000ea80000100800 */
[----:B------:R-:W2:Y:S04]  /*9c2a0*/  LDL R42, [R1+0x15a8] ;  /* 0x0015a800012a7983 */ /* 0x000ea80000100800 */
[----:B------:R-:W2:Y:S04]  /*9c2b0*/  LDL R43, [R1+0x15ac] ;  /* 0x0015ac00012b7983 */ /* 0x000ea80000100800 */
[----:B------:R-:W2:Y:S04]  /*9c2c0*/  LDL R52, [R1+0x15b8] ;  /* 0x0015b80001347983 */ /* 0x000ea80000100800 */
[----:B------:R-:W2:Y:S04]  /*9c2d0*/  LDL.LU R44, [R1+0x1260] ;  /* 0x00126000012c7983 */ /* 0x000ea80000300800 */
[----:B------:R-:W2:Y:S04]  /*9c2e0*/  LDL.LU R45, [R1+0x1264] ;  /* 0x00126400012d7983 */ /* 0x000ea80000300800 */
[----:B------:R-:W2:Y:S04]  /*9c2f0*/  LDL.LU R46, [R1+0x1268] ;  /* 0x00126800012e7983 */ /* 0x000ea80000300800 */
[----:B------:R-:W2:Y:S04]  /*9c300*/  LDL.LU R47, [R1+0x126c] ;  /* 0x00126c00012f7983 */ /* 0x000ea80000300800 */
[----:B------:R-:W2:Y:S04]  /*9c310*/  LDL R53, [R1+0x15bc] ;  /* 0x0015bc0001357983 */ /* 0x000ea80000100800 */
[----:B------:R-:W2:Y:S04]  /*9c320*/  LDL R54, [R1+0x15c8] ;  /* 0x0015c80001367983 */ /* 0x000ea80000100800 */
[----:B------:R-:W2:Y:S04]  /*9c330*/  LDL R61, [R1+0x15dc] ;  /* 0x0015dc00013d7983 */ /* 0x000ea80000100800 */
[----:B------:R0:W-:Y:S04]  /*9c340*/  STL [R1+0x8118], R0 ;  /* 0x0081180001007387 */ /* 0x0001e80000100800 */
[----:B------:R-:W2:Y:S04]  /*9c350*/  LDL R55, [R1+0x15cc] ;  /* 0x0015cc0001377983 */ /* 0x000ea80000100800 */
[----:B------:R-:W2:Y:S01]  /*9c360*/  LDL R60, [R1+0x15d8] ;  /* 0x0015d800013c7983 */ /* 0x000ea20000100800 */
[----:B---3--:R-:W-:-:S15]  /*9c370*/  HMMA.16816.F32 R20, R28, R22, R56 ;  /* 0x000000161c14723c */ /* 0x008fde0000001838 */
[----:B------:R-:W-:-:S04]  /*9c380*/  NOP ;  /* 0x0000000000007918 */ /* 0x000fc80000000000 */
[----:B------:R-:W-:Y:S04]  /*9c390*/  STL.64 [R1+0xaf0], R20 ;  /* 0x000af01401007387 */ /* 0x000fe80000100a00 */
[----:B------:R-:W-:Y:S04]  /*9c3a0*/  STL.64 [R1+0xaf8], R22 ;  /* 0x000af81601007387 */ /* 0x000fe80000100a00 */
[----:B------:R-:W3:Y:S04]  /*9c3b0*/  LDL.LU R56, [R1+0x1290] ;  /* 0x0012900001387983 */ /* 0x000ee80000300800 */
[----:B------:R-:W3:Y:S04]  /*9c3c0*/  LDL.LU R57, [R1+0x1294] ;  /* 0x0012940001397983 */ /* 0x000ee80000300800 */
[----:B------:R-:W3:Y:S04]  /*9c3d0*/  LDL.LU R58, [R1+0x1298] ;  /* 0x00129800013a7983 */ /* 0x000ee80000300800 */
[----:B------:R-:W3:Y:S01]  /*9c3e0*/  LDL.LU R59, [R1+0x129c] ;  /* 0x00129c00013b7983 */ /* 0x000ee20000300800 */
[C---:B----4-:R-:W-:Y:S08]  /*9c3f0*/  HMMA.16816.F32 R16, R28.reuse, R24, R16 ;  /* 0x000000181c10723c */ /* 0x050ff00000001810 */
[----:B------:R-:W-:Y:S01]  /*9c400*/  HMMA.16816.F32 R12, R28, R26, R12 ;  /* 0x0000001a1c0c723c */ /* 0x000fe2000000180c */
[----:B--2---:R-:W-:-:S02]  /*9c410*/  IMAD R4, R5, 0x100, R4 ;  /* 0x0000010005047824 */ /* 0x004fc400078e0204 */
[----:B------:R-:W-:Y:S02]  /*9c420*/  IMAD R2, R2, 0x100, R6 ;  /* 0x0000010002027824 */ /* 0x000fe400078e0206 */
[----:B------:R-:W-:Y:S02]  /*9c430*/  IMAD R3, R3, 0x100, R7 ;  /* 0x0000010003037824 */ /* 0x000fe400078e0207 */
[----:B------:R-:W-:Y:S01]  /*9c440*/  IMAD R5, R35, 0x100, R34 ;  /* 0x0000010023057824 */ /* 0x000fe200078e0222 */
[----:B------:R-:W-:Y:S01]  /*9c450*/  HMMA.16816.F32 R8, R28, R32, R8 ;  /* 0x000000201c08723c */ /* 0x000fe20000001808 */
[----:B------:R-:W-:Y:S02]  /*9c460*/  F2FP.F16.E4M3.UNPACK_B R28, R2 ;  /* 0x00000002ff1c723e */ /* 0x000fe400020006ff */
[----:B------:R-:W-:Y:S01]  /*9c470*/  STL.64 [R1+0xae0], R16 ;  /* 0x000ae01001007387 */ /* 0x000fe20000100a00 */
[----:B------:R-:W-:Y:S02]  /*9c480*/  F2FP.F16.E4M3.UNPACK_B R29, R3 ;  /* 0x00000003ff1d723e */ /* 0x000fe400020006ff */
[----:B------:R-:W-:-:S02]  /*9c490*/  F2FP.F16.E4M3.UNPACK_B R30, R4 ;  /* 0x00000004ff1e723e */ /* 0x000fc400020006ff */
[----:B------:R-:W-:Y:S01]  /*9c4a0*/  F2FP.F16.E4M3.UNPACK_B R31, R5 ;  /* 0x00000005ff1f723e */ /* 0x000fe200020006ff */
[----:B------:R-:W-:Y:S04]  /*9c4b0*/  STL.64 [R1+0xae8], R18 ;  /* 0x000ae81201007387 */ /* 0x000fe80000100a00 */
[----:B------:R-:W-:Y:S04]  /*9c4c0*/  STL.64 [R1+0xad0], R12 ;  /* 0x000ad00c01007387 */ /* 0x000fe80000100a00 */
[----:B------:R-:W-:Y:S01]  /*9c4d0*/  STL.64 [R1+0xad8], R14 ;  /* 0x000ad80e01007387 */ /* 0x000fe20000100a00 */
[----:B------:R-:W-:-:S02]  /*9c4e0*/  F2FP.F16.E4M3.UNPACK_B R6, R40 ;  /* 0x00000028ff06723e */ /* 0x000fc400020006ff */
[----:B------:R-:W-:Y:S01]  /*9c4f0*/  F2FP.F16.E4M3.UNPACK_B R7, R41 ;  /* 0x00000029ff07723e */ /* 0x000fe200020006ff */
[----:B------:R-:W-:Y:S01]  /*9c500*/  STL.64 [R1+0xaa0], R8 ;  /* 0x000aa00801007387 */ /* 0x000fe20000100a00 */
[----:B0-----:R-:W-:-:S03]  /*9c510*/  IMAD.MOV.U32 R0, RZ, RZ, R11 ;  /* 0x000000ffff007224 */ /* 0x001fc600078e000b */
[----:B------:R0:W-:Y:S02]  /*9c520*/  STL [R1+0xaa8], R10 ;  /* 0x000aa80a01007387 */ /* 0x0001e40000100800 */
[C---:B0-----:R-:W-:Y:S01]  /*9c530*/  HMMA.16816.F32 R8, R28.reuse, R6, R36 ;  /* 0x000000061c08723c */ /* 0x041fe20000001824 */
[----:B------:R-:W-:Y:S02]  /*9c540*/  F2FP.F16.E4M3.UNPACK_B R2, R42 ;  /* 0x0000002aff02723e */ /* 0x000fe400020006ff */
[----:B------:R-:W-:Y:S01]  /*9c550*/  F2FP.F16.E4M3.UNPACK_B R3, R43 ;  /* 0x0000002bff03723e */ /* 0x000fe200020006ff */
[----:B------:R-:W-:Y:S04]  /*9c560*/  STL [R1+0x81b0], R0 ;  /* 0x0081b00001007387 */ /* 0x000fe80000100800 */
[----:B------:R-:W-:Y:S11]  /*9c570*/  STL.64 [R1+0x18], R6 ;  /* 0x0000180601007387 */ /* 0x000ff60000100a00 */
[----:B------:R-:W-:Y:S04]  /*9c580*/  STL.64 [R1+0xd50], R8 ;  /* 0x000d500801007387 */ /* 0x000fe80000100a00 */
[----:B------:R0:W-:Y:S02]  /*9c590*/  STL.64 [R1+0xd58], R10 ;  /* 0x000d580a01007387 */ /* 0x0001e40000100a00 */
[----:B0-----:R-:W-:Y:S01]  /*9c5a0*/  HMMA.16816.F32 R8, R28, R2, R44 ;  /* 0x000000021c08723c */ /* 0x001fe2000000182c */
[----:B------:R-:W-:-:S02]  /*9c5b0*/  F2FP.F16.E4M3.UNPACK_B R4, R52 ;  /* 0x00000034ff04723e */ /* 0x000fc400020006ff */
[----:B------:R-:W-:Y:S01]  /*9c5c0*/  F2FP.F16.E4M3.UNPACK_B R5, R53 ;  /* 0x00000035ff05723e */ /* 0x000fe200020006ff */
[----:B------:R0:W-:Y:S02]  /*9c5d0*/  STL.64 [R1+0x10], R2 ;  /* 0x0000100201007387 */ /* 0x0001e40000100a00 */
[----:B------:R-:W-:Y:S02]  /*9c5e0*/  IMAD.MOV.U32 R25, RZ, RZ, R4 ;  /* 0x000000ffff197224 */ /* 0x000fe400078e0004 */
[----:B------:R-:W-:Y:S01]  /*9c5f0*/  IMAD.MOV.U32 R0, RZ, RZ, R5 ;  /* 0x000000ffff007224 */ /* 0x000fe200078e0005 */
[----:B0-----:R-:W-:Y:S02]  /*9c600*/  F2FP.F16.E4M3.UNPACK_B R2, R54 ;  /* 0x00000036ff02723e */ /* 0x001fe400020006ff */
[----:B------:R-:W-:-:S08]  /*9c610*/  F2FP.F16.E4M3.UNPACK_B R3, R55 ;  /* 0x00000037ff03723e */ /* 0x000fd000020006ff */
[----:B------:R-:W-:Y:S04]  /*9c620*/  STL.64 [R1+0xdb0], R8 ;  /* 0x000db00801007387 */ /* 0x000fe80000100a00 */
[----:B------:R0:W-:Y:S04]  /*9c630*/  STL.64 [R1+0xdb8], R10 ;  /* 0x000db80a01007387 */ /* 0x0001e80000100a00 */
[----:B------:R3:W-:Y:S01]  /*9c640*/  STL.64 [R1+0x8], R4 ;  /* 0x0000080401007387 */ /* 0x0007e20000100a00 */
[----:B0-----:R-:W-:-:S15]  /*9c650*/  HMMA.16816.F32 R8, R28, R4, R48 ;  /* 0x000000041c08723c */ /* 0x001fde0000001830 */
[----:B------:R-:W-:-:S04]  /*9c660*/  NOP ;  /* 0x0000000000007918 */ /* 0x000fc80000000000 */
[----:B------:R-:W-:Y:S04]  /*9c670*/  STL.64 [R1+0xdf0], R8 ;  /* 0x000df00801007387 */ /* 0x000fe80000100a00 */
[----:B------:R-:W-:Y:S04]  /*9c680*/  STL.64 [R1+0xdf8], R10 ;  /* 0x000df80a01007387 */ /* 0x000fe80000100a00 */
[----:B------:R-:W-:Y:S04]  /*9c690*/  STL [R1], R2 ;  /* 0x0000000201007387 */ /* 0x000fe80000100800 */
[----:B------:R-:W-:Y:S04]  /*9c6a0*/  STL [R1+0x8840], R25 ;  /* 0x0088401901007387 */ /* 0x000fe80000100800 */
[----:B------:R-:W-:Y:S04]  /*9c6b0*/  STL [R1+0x4], R3 ;  /* 0x0000040301007387 */ /* 0x000fe80000100800 */
[----:B------:R-:W2:Y:S01]  /*9c6c0*/  LDL.LU R36, [R1+0x1390] ;  /* 0x0013900001247983 */ /* 0x000ea20000300800 */
[----:B---3--:R-:W-:-:S15]  /*9c6d0*/  HMMA.16816.F32 R4, R28, R2, R56 ;  /* 0x000000021c04723c */ /* 0x008fde0000001838 */
[----:B------:R-:W-:-:S04]  /*9c6e0*/  NOP ;  /* 0x0000000000007918 */ /* 0x000fc80000000000 */
        /* <DEDUP_REMOVED lines=23> */
[----:B------:R-:W3:Y:S04]  /*9c860*/  LDL R58, [R1+0x15e8] ;  /* 0x0015e800013a7983 */ /* 0x000ee80000100800 */
[----:B------:R-:W3:Y:S04]  /*9c870*/  LDL R59, [R1+0x15ec] ;  /* 0x0015ec00013b7983 */ /* 0x000ee80000100800 */
[----:B------:R-:W3:Y:S04]  /*9c880*/  LDL R56, [R1+0x15f8] ;  /* 0x0015f80001387983 */ /* 0x000ee80000100800 */
[----:B------:R-:W3:Y:S04]  /*9c890*/  LDL.LU R24, [R1+0x12d0] ;  /* 0x0012d00001187983 */ /* 0x000ee80000300800 */
[----:B------:R-:W3:Y:S04]  /*9c8a0*/  LDL.LU R25, [R1+0x12d4] ;  /* 0x0012d40001197983 */ /* 0x000ee80000300800 */
[----:B------:R-:W3:Y:S04]  /*9c8b0*/  LDL.LU R26, [R1+0x12d8] ;  /* 0x0012d800011a7983 */ /* 0x000ee80000300800 */
[----:B------:R-:W3:Y:S04]  /*9c8c0*/  LDL.LU R27, [R1+0x12dc] ;  /* 0x0012dc00011b7983 */ /* 0x000ee80000300800 */
[----:B------:R-:W3:Y:S04]  /*9c8d0*/  LDL R57, [R1+0x15fc] ;  /* 0x0015fc0001397983 */ /* 0x000ee80000100800 */
[----:B------:R-:W3:Y:S04]  /*9c8e0*/  LDL R54, [R1+0x1608] ;  /* 0x0016080001367983 */ /* 0x000ee80000100800 */
[----:B------:R-:W3:Y:S04]  /*9c8f0*/  LDL R55, [R1+0x160c] ;  /* 0x00160c0001377983 */ /* 0x000ee80000100800 */
[----:B------:R-:W4:Y:S04]  /*9c900*/  LDL R52, [R1+0x1618] ;  /* 0x0016180001347983 */ /* 0x000f280000100800 */
[----:B------:R-:W4:Y:S04]  /*9c910*/  LDL.LU R32, [R1+0x1300] ;  /* 0x0013000001207983 */ /* 0x000f280000300800 */
[----:B------:R-:W4:Y:S04]  /*9c920*/  LDL.LU R33, [R1+0x1304] ;  /* 0x0013040001217983 */ /* 0x000f280000300800 */
[----:B------:R-:W4:Y:S04]  /*9c930*/  LDL.LU R34, [R1+0x1308] ;  /* 0x0013080001227983 */ /* 0x000f280000300800 */
[----:B------:R-:W4:Y:S04]  /*9c940*/  LDL.LU R35, [R1+0x130c] ;  /* 0x00130c0001237983 */ /* 0x000f280000300800 */
[----:B------:R-:W4:Y:S04]  /*9c950*/  LDL R53, [R1+0x161c] ;  /* 0x00161c0001357983 */ /* 0x000f280000100800 */
[----:B------:R-:W4:Y:S04]  /*9c960*/  LDL R50, [R1+0x1628] ;  /* 0x0016280001327983 */ /* 0x000f280000100800 */
[----:B------:R-:W4:Y:S04]  /*9c970*/  LDL R51, [R1+0x162c] ;  /* 0x00162c0001337983 */ /* 0x000f280000100800 */
[----:B------:R-:W4:Y:S04]  /*9c980*/  LDL R48, [R1+0x1638] ;  /* 0x0016380001307983 */ /* 0x000f280000100800 */
[----:B------:R-:W4:Y:S04]  /*9c990*/  LDL.LU R16, [R1+0x1340] ;  /* 0x0013400001107983 */ /* 0x000f280000300800 */
[----:B------:R-:W4:Y:S04]  /*9c9a0*/  LDL.LU R17, [R1+0x1344] ;  /* 0x0013440001117983 */ /* 0x000f280000300800 */
[----:B------:R-:W4:Y:S04]  /*9c9b0*/  LDL.LU R18, [R1+0x1348] ;  /* 0x0013480001127983 */ /* 0x000f280000300800 */
[----:B------:R-:W4:Y:S04]  /*9c9c0*/  LDL.LU R19, [R1+0x134c] ;  /* 0x00134c0001137983 */ /* 0x000f280000300800 */
[----:B------:R-:W4:Y:S01]  /*9c9d0*/  LDL R49, [R1+0x163c] ;  /* 0x00163c0001317983 */ /* 0x000f220000100800 */
[----:B------:R-:W-:-:S02]  /*9c9e0*/  F2FP.F16.E4M3.UNPACK_B R60, R60 ;  /* 0x0000003cff3c723e */ /* 0x000fc400020006ff */
[----:B------:R-:W-:Y:S01]  /*9c9f0*/  F2FP.F16.E4M3.UNPACK_B R61, R61 ;  /* 0x0000003dff3d723e */ /* 0x000fe200020006ff */
[----:B------:R-:W4:Y:S04]  /*9ca00*/  LDL R46, [R1+0x1648] ;  /* 0x00164800012e7983 */ /* 0x000f280000100800 */
[----:B------:R-:W4:Y:S04]  /*9ca10*/  LDL R47, [R1+0x164c] ;  /* 0x00164c00012f7983 */ /* 0x000f280000100800 */
[----:B------:R-:W4:Y:S04]  /*9ca20*/  LDL R44, [R1+0x1658] ;  /* 0x00165800012c7983 */ /* 0x000f280000100800 */
[----:B------:R-:W4:Y:S04]  /*9ca30*/  LDL.LU R8, [R1+0x1380] ;  /* 0x0013800001087983 */ /* 0x000f280000300800 */
[----:B------:R-:W4:Y:S04]  /*9ca40*/  LDL.LU R9, [R1+0x1384] ;  /* 0x0013840001097983 */ /* 0x000f280000300800 */
[----:B------:R-:W4:Y:S04]  /*9ca50*/  LDL.LU R10, [R1+0x1388] ;  /* 0x00138800010a7983 */ /* 0x000f280000300800 */
[----:B------:R-:W4:Y:S04]  /*9ca60*/  LDL.LU R11, [R1+0x138c] ;  /* 0x00138c00010b7983 */ /* 0x000f280000300800 */
[----:B------:R-:W4:Y:S04]  /*9ca70*/  LDL R45, [R1+0x165c] ;  /* 0x00165c00012d7983 */ /* 0x000f280000100800 */
[----:B------:R-:W4:Y:S01]  /*9ca80*/  LDL R43, [R1+0x1668] ;  /* 0x00166800012b7983 */ /* 0x000f220000100800 */
[----:B--2---:R-:W-:-:S15]  /*9ca90*/  HMMA.16816.F32 R36, R28, R60, R36 ;  /* 0x0000003c1c24723c */ /* 0x004fde0000001824 */
[----:B------:R-:W-:-:S04]  /*9caa0*/  NOP ;  /* 0x0000000000007918 */ /* 0x000fc80000000000 */
[----:B------:R-:W-:Y:S04]  /*9cab0*/  STL.64 [R1+0xe90], R36 ;  /* 0x000e902401007387 */ /* 0x000fe80000100a00 */
[----:B------:R0:W-:Y:S04]  /*9cac0*/  STL.64 [R1+0xe98], R38 ;  /* 0x000e982601007387 */ /* 0x0001e80000100a00 */
[----:B0-----:R-:W2:Y:S04]  /*9cad0*/  LDL.LU.64 R38, [R1+0x8850] ;  /* 0x0088500001267983 */ /* 0x001ea80000300a00 */
[----:B------:R-:W2:Y:S01]  /*9cae0*/  LDL.LU.64 R36, [R1+0x8848] ;  /* 0x0088480001247983 */ /* 0x000ea20000300a00 */
[----:B---3--:R-:W-:-:S02]  /*9caf0*/  F2FP.F16.E4M3.UNPACK_B R58, R58 ;  /* 0x0000003aff3a723e */ /* 0x008fc400020006ff */
[----:B------:R-:W-:Y:S02]  /*9cb00*/  F2FP.F16.E4M3.UNPACK_B R59, R59 ;  /* 0x0000003bff3b723e */ /* 0x000fe400020006ff */
[----:B------:R-:W-:Y:S02]  /*9cb10*/  F2FP.F16.E4M3.UNPACK_B R56, R56 ;  /* 0x00000038ff38723e */ /* 0x000fe400020006ff */
[----:B------:R-:W-:-:S03]  /*9cb20*/  F2FP.F16.E4M3.UNPACK_B R57, R57 ;  /* 0x00000039ff39723e */ /* 0x000fc600020006ff */
[C---:B------:R-:W-:Y:S08]  /*9cb30*/  HMMA.16816.F32 R24, R28.reuse, R58, R24 ;  /* 0x0000003a1c18723c */ /* 0x040ff00000001818 */
[----:B------:R-:W-:Y:S01]  /*9cb40*/  HMMA.16816.F32 R4, R28, R56, R4 ;  /* 0x000000381c04723c */ /* 0x000fe20000001804 */
[----:B------:R-:W-:Y:S02]  /*9cb50*/  F2FP.F16.E4M3.UNPACK_B R54, R54 ;  /* 0x00000036ff36723e */ /* 0x000fe400020006ff */
[----:B------:R-:W-:-:S08]  /*9cb60*/  F2FP.F16.E4M3.UNPACK_B R55, R55 ;  /* 0x00000037ff37723e */ /* 0x000fd000020006ff */
        /* <DEDUP_REMOVED lines=8> */
[----:B------:R-:W-:-:S02]  /*9cbf0*/  F2FP.F16.E4M3.UNPACK_B R52, R52 ;  /* 0x00000034ff34723e */ /* 0x000fc400020006ff */
[----:B------:R-:W-:-:S15]  /*9cc00*/  F2FP.F16.E4M3.UNPACK_B R53, R53 ;  /* 0x00000035ff35723e */ /* 0x000fde00020006ff */
[----:B------:R-:W-:Y:S01]  /*9cc10*/  NOP ;  /* 0x0000000000007918 */ /* 0x000fe20000000000 */
[----:B------:R-:W-:Y:S04]  /*9cc20*/  STL.64 [R1+0xfb0], R4 ;  /* 0x000fb00401007387 */ /* 0x000fe80000100a00 */
[----:B------:R0:W-:Y:S02]  /*9cc30*/  STL.64 [R1+0xfb8], R6 ;  /* 0x000fb80601007387 */ /* 0x0001e40000100a00 */
[C---:B0-----:R-:W-:Y:S01]  /*9cc40*/  HMMA.16816.F32 R4, R28.reuse, R52, R20 ;  /* 0x000000341c04723c */ /* 0x041fe20000001814 */
[----:B------:R-:W-:Y:S02]  /*9cc50*/  F2FP.F16.E4M3.UNPACK_B R50, R50 ;  /* 0x00000032ff32723e */ /* 0x000fe400020006ff */
[----:B------:R-:W-:Y:S01]  /*9cc60*/  F2FP.F16.E4M3.UNPACK_B R51, R51 ;  /* 0x00000033ff33723e */ /* 0x000fe200020006ff */
[----:B------:R-:W-:Y:S04]  /*9cc70*/  STL.64 [R1+0x87f0], R54 ;  /* 0x0087f03601007387 */ /* 0x000fe80000100a00 */
[----:B------:R-:W-:Y:S11]  /*9cc80*/  STL.64 [R1+0x87e8], R52 ;  /* 0x0087e83401007387 */ /* 0x000ff60000100a00 */
[----:B------:R-:W-:Y:S04]  /*9cc90*/  STL.64 [R1+0x1020], R4 ;  /* 0x0010200401007387 */ /* 0x000fe80000100a00 */
[----:B------:R0:W-:Y:S02]  /*9cca0*/  STL.64 [R1+0x1028], R6 ;  /* 0x0010280601007387 */ /* 0x0001e40000100a00 */
[----:B0-----:R-:W-:Y:S01]  /*9ccb0*/  HMMA.16816.F32 R4, R28, R50, R16 ;  /* 0x000000321c04723c */ /* 0x001fe20000001810 */
        /* <DEDUP_REMOVED lines=26> */
[----:B------:R-:W-:-:S03]  /*9ce60*/  F2FP.F16.E4M3.UNPACK_B R42, R43 ;  /* 0x0000002bff2a723e */ /* 0x000fc600020006ff */
        /* <DEDUP_REMOVED lines=14> */
[----:B------:R-:W2:Y:S04]  /*9cf50*/  LDL R43, [R1+0x166c] ;  /* 0x00166c00012b7983 */ /* 0x000ea80000100800 */
[----:B------:R-:W3:Y:S04]  /*9cf60*/  LDL R40, [R1+0x1678] ;  /* 0x0016780001287983 */ /* 0x000ee80000100800 */
[----:B------:R-:W3:Y:S04]  /*9cf70*/  LDL R41, [R1+0x167c] ;  /* 0x00167c0001297983 */ /* 0x000ee80000100800 */
        /* <DEDUP_REMOVED lines=9> */
[----:B------:R-:W4:Y:S04]  /*9d010*/  LDL R35, [R1+0x16ac] ;  /* 0x0016ac0001237983 */ /* 0x000f280000100800 */
        /* <DEDUP_REMOVED lines=21> */
[----:B--2---:R-:W-:-:S07]  /*9d170*/  F2FP.F16.E4M3.UNPACK_B R43, R43 ;  /* 0x0000002bff2b723e */ /* 0x004fce00020006ff */
[----:B------:R-:W-:-:S15]  /*9d180*/  HMMA.16816.F32 R16, R28, R42, R16 ;  /* 0x0000002a1c10723c */ /* 0x000fde0000001810 */
        /* <DEDUP_REMOVED lines=8> */
[----:B------:R-:W-:Y:S01]  /*9d210*/  F2FP.F16.E4M3.UNPACK_B R39, R39 ;  /* 0x00000027ff27723e */ /* 0x000fe200020006ff */
[----:B------:R-:W-:Y:S04]  /*9d220*/  STL.64 [R1+0x8790], R42 ;  /* 0x0087902a01007387 */ /* 0x000fe80000100a00 */
[----:B------:R0:W-:Y:S01]  /*9d230*/  STL.64 [R1+0x8788], R40 ;  /* 0x0087882801007387 */ /* 0x0001e20000100a00 */
[----:B------:R-:W-:-:S02]  /*9d240*/  F2FP.F16.E4M3.UNPACK_B R36, R36 ;  /* 0x00000024ff24723e */ /* 0x000fc400020006ff */
[----:B------:R-:W-:Y:S02]  /*9d250*/  F2FP.F16.E4M3.UNPACK_B R37, R37 ;  /* 0x00000025ff25723e */ /* 0x000fe400020006ff */
[----:B------:R-:W-:Y:S02]  /*9d260*/  F2FP.F16.E4M3.UNPACK_B R34, R34 ;  /* 0x00000022ff22723e */ /* 0x000fe400020006ff */
[----:B----4-:R-:W-:Y:S02]  /*9d270*/  F2FP.F16.E4M3.UNPACK_B R35, R35 ;  /* 0x00000023ff23723e */ /* 0x010fe400020006ff */
[----:B------:R-:W-:Y:S02]  /*9d280*/  F2FP.F16.E4M3.UNPACK_B R2, R24 ;  /* 0x00000018ff02723e */ /* 0x000fe400020006ff */
[----:B------:R-:W-:Y:S02]  /*9d290*/  F2FP.F16.E4M3.UNPACK_B R3, R10 ;  /* 0x0000000aff03723e */ /* 0x000fe400020006ff */
[----:B------:R-:W-:-:S02]  /*9d2a0*/  F2FP.F16.E4M3.UNPACK_B R4, R11 ;  /* 0x0000000bff04723e */ /* 0x000fc400020006ff */
[----:B------:R-:W-:-:S03]  /*9d2b0*/  F2FP.F16.E4M3.UNPACK_B R5, R8 ;  /* 0x00000008ff05723e */ /* 0x000fc600020006ff */
[----:B------:R-:W-:Y:S01]  /*9d2c0*/  HMMA.16816.F32 R20, R28, R2, R20 ;  /* 0x000000021c14723c */ /* 0x000fe20000001814 */
[----:B------:R-:W-:Y:S02]  /*9d2d0*/  F2FP.F16.E4M3.UNPACK_B R6, R6 ;  /* 0x00000006ff06723e */ /* 0x000fe400020006ff */
[----:B------:R-:W-:-:S05]  /*9d2e0*/  F2FP.F16.E4M3.UNPACK_B R7, R7 ;  /* 0x00000007ff07723e */ /* 0x000fca00020006ff */
        /* <DEDUP_REMOVED lines=18> */
[----:B------:R-:W-:Y:S01]  /*9d410*/  F2FP.F16.E4M3.UNPACK_B R8, R9 ;  /* 0x00000009ff08723e */ /* 0x000fe200020006ff */
        /* <DEDUP_REMOVED lines=25> */
[----:B---3--:R-:W3:Y:S04]  /*9d5b0*/  LDL R12, [R1+0x1708] ;  /* 0x00170800010c7983 */ /* 0x008ee80000100800 */
[----:B------:R-:W3:Y:S04]  /*9d5c0*/  LDL R13, [R1+0x170c] ;  /* 0x00170c00010d7983 */ /* 0x000ee80000100800 */
[----:B----4-:R-:W4:Y:S04]  /*9d5d0*/  LDL R14, [R1+0x1718] ;  /* 0x00171800010e7983 */ /* 0x010f280000100800 */
        /* <DEDUP_REMOVED lines=28> */
[----:B--2---:R-:W-:-:S02]  /*9d7a0*/  F2FP.F16.E4M3.UNPACK_B R9, R9 ;  /* 0x00000009ff09723e */ /* 0x004fc400020006ff */
[----:B------:R-:W-:Y:S02]  /*9d7b0*/  F2FP.F16.E4M3.UNPACK_B R10, R10 ;  /* 0x0000000aff0a723e */ /* 0x000fe400020006ff */
[----:B------:R-:W-:-:S03]  /*9d7c0*/  F2FP.F16.E4M3.UNPACK_B R11, R11 ;  /* 0x0000000bff0b723e */ /* 0x000fc600020006ff */
[----:B------:R-:W-:Y:S01]  /*9d7d0*/  HMMA.16816.F32 R32, R28, R8, R32 ;  /* 0x000000081c20723c */ /* 0x000fe20000001820 */
[----:B---3--:R-:W-:Y:S02]  /*9d7e0*/  F2FP.F16.E4M3.UNPACK_B R12, R12 ;  /* 0x0000000cff0c723e */ /* 0x008fe400020006ff */
[----:B------:R-:W-:-:S15]  /*9d7f0*/  F2FP.F16.E4M3.UNPACK_B R13, R13 ;  /* 0x0000000dff0d723e */ /* 0x000fde00020006ff */
[----:B------:R-:W-:Y:S01]  /*9d800*/  NOP ;  /* 0x0000000000007918 */ /* 0x000fe20000000000 */
[----:B------:R-:W-:Y:S04]  /*9d810*/  STL.64 [R1+0x1290], R32 ;  /* 0x0012902001007387 */ /* 0x000fe80000100a00 */
[----:B------:R0:W-:Y:S04]  /*9d820*/  STL.64 [R1+0x1298], R34 ;  /* 0x0012982201007387 */ /* 0x0001e80000100a00 */
[----:B0-----:R-:W2:Y:S04]  /*9d830*/  LDL.LU.64 R34, [R1+0x8828] ;  /* 0x0088280001227983 */ /* 0x001ea80000300a00 */
[----:B------:R-:W-:Y:S01]  /*9d840*/  STL [R1+0x8780], R11 ;  /* 0x0087800b01007387 */ /* 0x000fe20000100800 */
[----:B----4-:R-:W-:-:S02]  /*9d850*/  F2FP.F16.E4M3.UNPACK_B R14, R14 ;  /* 0x0000000eff0e723e */ /* 0x010fc400020006ff */
[----:B------:R-:W-:Y:S02]  /*9d860*/  F2FP.F16.E4M3.UNPACK_B R15, R15 ;  /* 0x0000000fff0f723e */ /* 0x000fe400020006ff */
[----:B------:R-:W-:Y:S02]  /*9d870*/  F2FP.F16.E4M3.UNPACK_B R16, R16 ;  /* 0x00000010ff10723e */ /* 0x000fe400020006ff */
[----:B------:R-:W-:Y:S02]  /*9d880*/  F2FP.F16.E4M3.UNPACK_B R17, R17 ;  /* 0x00000011ff11723e */ /* 0x000fe400020006ff */
[----:B------:R-:W-:Y:S02]  /*9d890*/  F2FP.F16.E4M3.UNPACK_B R18, R18 ;  /* 0x00000012ff12723e */ /* 0x000fe400020006ff */
[----:B------:R-:W-:Y:S01]  /*9d8a0*/  F2FP.F16.E4M3.UNPACK_B R19, R19 ;  /* 0x00000013ff13723e */ /* 0x000fe200020006ff */
        /* <DEDUP_REMOVED lines=46> */
[----:B------:R-:W4:Y:S04]  /*9db90*/  LDL R25, [R1+0x176c] ;  /* 0x00176c0001197983 */ /* 0x000f280000100800 */
        /* <DEDUP_REMOVED lines=37> */
[----:B------:R-:W-:-:S02]  /*9ddf0*/  F2FP.F16.E4M3.UNPACK_B R24, R24 ;  /* 0x00000018ff18723e */ /* 0x000fc400020006ff */
[----:B----4-:R-:W-:-:S07]  /*9de00*/  F2FP.F16.E4M3.UNPACK_B R25, R25 ;  /* 0x00000019ff19723e */ /* 0x010fce00020006ff */
[----:B---3--:R-:W-:-:S15]  /*9de10*/  HMMA.16816.F32 R52, R28, R24, R52 ;  /* 0x000000181c34723c */ /* 0x008fde0000001834 */
[----:B------:R-:W-:-:S04]  /*9de20*/  NOP ;  /* 0x0000000000007918 */ /* 0x000fc80000000000 */
[----:B------:R-:W-:Y:S04]  /*9de30*/  STL.64 [R1+0x1520], R52 ;  /* 0x0015203401007387 */ /* 0x000fe80000100a00 */
[----:B------:R0:W-:Y:S04]  /*9de40*/  STL.64 [R1+0x1528], R54 ;  /* 0x0015283601007387 */ /* 0x0001e80000100a00 */
[----:B0-----:R-:W3:Y:S04]  /*9de50*/  LDL.LU.64 R54, [R1+0x8820] ;  /* 0x0088200001367983 */ /* 0x001ee80000300a00 */
[----:B------:R-:W3:Y:S01]  /*9de60*/  LDL.LU.64 R52, [R1+0x8818] ;  /* 0x0088180001347983 */ /* 0x000ee20000300a00 */
[----:B--2---:R-:W-:-:S02]  /*9de70*/  F2FP.F16.E4M3.UNPACK_B R26, R26 ;  /* 0x0000001aff1a723e */ /* 0x004fc400020006ff */
[----:B------:R-:W-:Y:S02]  /*9de80*/  F2FP.F16.E4M3.UNPACK_B R27, R27 ;  /* 0x0000001bff1b723e */ /* 0x000fe400020006ff */
[----:B------:R-:W-:Y:S02]  /*9de90*/  F2FP.F16.E4M3.UNPACK_B R32, R32 ;  /* 0x00000020ff20723e */ /* 0x000fe400020006ff */
[----:B------:R-:W-:Y:S01]  /*9dea0*/  F2FP.F16.E4M3.UNPACK_B R33, R33 ;  /* 0x00000021ff21723e */ /* 0x000fe200020006ff */
        /* <DEDUP_REMOVED lines=615> */
[C---:B---3--:R-:W-:Y:S02]  /*a0520*/  HMMA.16816.F32 R8, R28.reuse, R20, R4 ;  /* 0x000000141c08723c */ /* 0x048fe40000001804 */
[----:B------:R-:W-:Y:S06]  /*a0530*/  STL.64 [R1+0x8528], R22 ;  /* 0x0085281601007387 */ /* 0x000fec0000100a00 */
[C---:B------:R-:W-:Y:S11]  /*a0540*/  HMMA.16816.F32 R4, R28.reuse, R22, R36 ;  /* 0x000000161c04723c */ /* 0x040ff60000001824 */
[----:B------:R-:W-:Y:S04]  /*a0550*/  STL.64 [R1+0x1070], R8 ;  /* 0x0010700801007387 */ /* 0x000fe80000100a00 */
[----:B------:R0:W-:Y:S02]  /*a0560*/  STL.64 [R1+0x1078], R10 ;  /* 0x0010780a01007387 */ /* 0x0001e40000100a00 */
[C---:B0-----:R-:W-:Y:S02]  /*a0570*/  HMMA.16816.F32 R8, R28.reuse, R24, R40 ;  /* 0x000000181c08723c */ /* 0x041fe40000001828 */
[----:B------:R-:W-:Y:S04]  /*a0580*/  STL.64 [R1+0x8520], R20 ;  /* 0x0085201401007387 */ /* 0x000fe80000100a00 */
[----:B------:R-:W-:Y:S04]  /*a0590*/  STL.64 [R1+0x1060], R4 ;  /* 0x0010600401007387 */ /* 0x000fe80000100a00 */
[----:B------:R0:W-:Y:S04]  /*a05a0*/  STL.64 [R1+0x1068], R6 ;  /* 0x0010680601007387 */ /* 0x0001e80000100a00 */
[----:B------:R-:W-:Y:S05]  /*a05b0*/  STL.64 [R1+0x8548], R26 ;  /* 0x0085481a01007387 */ /* 0x000fea0000100a00 */
[----:B------:R-:W-:Y:S01]  /*a05c0*/  STL.64 [R1+0x1040], R8 ;  /* 0x0010400801007387 */ /* 0x000fe20000100a00 */
[C---:B0-----:R-:W-:Y:S03]  /*a05d0*/  HMMA.16816.F32 R4, R28.reuse, R26, R44 ;  /* 0x0000001a1c04723c */ /* 0x041fe6000000182c */
[----:B------:R0:W-:Y:S05]  /*a05e0*/  STL.64 [R1+0x1048], R10 ;  /* 0x0010480a01007387 */ /* 0x0001ea0000100a00 */
[----:B0-----:R-:W-:Y:S01]  /*a05f0*/  HMMA.16816.F32 R8, R28, R32, R56 ;  /* 0x000000201c08723c */ /* 0x001fe20000001838 */
[----:B------:R-:W-:Y:S10]  /*a0600*/  STL.64 [R1+0x8540], R24 ;  /* 0x0085401801007387 */ /* 0x000ff40000100a00 */
        /* <DEDUP_REMOVED lines=19> */
[----:B------:R-:W3:Y:S01]  /*a0740*/  LDL.LU R23, [R1+0x44c] ;  /* 0x00044c0001177983 */ /* 0x000ee20000300800 */
[----:B------:R-:W-:-:S02]  /*a0750*/  IMAD R3, R52, 0x100, R51 ;  /* 0x0000010034037824 */ /* 0x000fc400078e0233 */
[----:B------:R-:W-:Y:S02]  /*a0760*/  IMAD R60, R60, 0x100, R53 ;  /* 0x000001003c3c7824 */ /* 0x000fe400078e0235 */
[----:B------:R-:W-:Y:S02]  /*a0770*/  IMAD R61, R61, 0x100, R54 ;  /* 0x000001003d3d7824 */ /* 0x000fe400078e0236 */
[----:B------:R-:W-:Y:S01]  /*a0780*/  IMAD R0, R0, 0x100, R55 ;  /* 0x0000010000007824 */ /* 0x000fe200078e0237 */
[----:B------:R-:W-:Y:S02]  /*a0790*/  F2FP.F16.E4M3.UNPACK_B R28, R3 ;  /* 0x00000003ff1c723e */ /* 0x000fe400020006ff */
[----:B------:R-:W-:Y:S02]  /*a07a0*/  F2FP.F16.E4M3.UNPACK_B R29, R60 ;  /* 0x0000003cff1d723e */ /* 0x000fe400020006ff */
[----:B------:R-:W-:Y:S01]  /*a07b0*/  F2FP.F16.E4M3.UNPACK_B R30, R61 ;  /* 0x0000003dff1e723e */ /* 0x000fe200020006ff */
        /* <DEDUP_REMOVED lines=10> */
[----:B------:R-:W3:Y:S04]  /*a0860*/  LDL R46, [R1] ;  /* 0x00000000012e7983 */ /* 0x000ee80000100800 */
[----:B------:R-:W3:Y:S04]  /*a0870*/  LDL R47, [R1+0x4] ;  /* 0x00000400012f7983 */ /* 0x000ee80000100800 */
[----:B------:R-:W3:Y:S04]  /*a0880*/  LDL R44, [R1+0x8] ;  /* 0x00000800012c7983 */ /* 0x000ee80000100800 */
[----:B------:R-:W3:Y:S04]  /*a0890*/  LDL R45, [R1+0xc] ;  /* 0x00000c00012d7983 */ /* 0x000ee80000100800 */
[----:B------:R-:W3:Y:S04]  /*a08a0*/  LDL.LU R36, [R1+0x4c0] ;  /* 0x0004c00001247983 */ /* 0x000ee80000300800 */
[----:B------:R-:W3:Y:S04]  /*a08b0*/  LDL.LU R37, [R1+0x4c4] ;  /* 0x0004c40001257983 */ /* 0x000ee80000300800 */
[----:B------:R-:W3:Y:S04]  /*a08c0*/  LDL.LU R38, [R1+0x4c8] ;  /* 0x0004c80001267983 */ /* 0x000ee80000300800 */
[----:B------:R-:W3:Y:S04]  /*a08d0*/  LDL.LU R39, [R1+0x4cc] ;  /* 0x0004cc0001277983 */ /* 0x000ee80000300800 */
[----:B0-----:R-:W4:Y:S04]  /*a08e0*/  LDL R6, [R1+0x10] ;  /* 0x0000100001067983 */ /* 0x001f280000100800 */
[----:B------:R-:W4:Y:S04]  /*a08f0*/  LDL R7, [R1+0x14] ;  /* 0x0000140001077983 */ /* 0x000f280000100800 */
[----:B-1----:R-:W4:Y:S04]  /*a0900*/  LDL.LU R12, [R1+0x4d0] ;  /* 0x0004d000010c7983 */ /* 0x002f280000300800 */
[----:B------:R-:W4:Y:S04]  /*a0910*/  LDL.LU R13, [R1+0x4d4] ;  /* 0x0004d400010d7983 */ /* 0x000f280000300800 */
[----:B------:R-:W4:Y:S04]  /*a0920*/  LDL.LU R14, [R1+0x4d8] ;  /* 0x0004d800010e7983 */ /* 0x000f280000300800 */
[----:B------:R-:W4:Y:S04]  /*a0930*/  LDL.LU R15, [R1+0x4dc] ;  /* 0x0004dc00010f7983 */ /* 0x000f280000300800 */
[----:B------:R-:W4:Y:S04]  /*a0940*/  LDL R4, [R1+0x18] ;  /* 0x0000180001047983 */ /* 0x000f280000100800 */
[----:B------:R-:W4:Y:S04]  /*a0950*/  LDL R5, [R1+0x1c] ;  /* 0x00001c0001057983 */ /* 0x000f280000100800 */
[----:B--2---:R-:W4:Y:S04]  /*a0960*/  LDL.LU R20, [R1+0x4e0] ;  /* 0x0004e00001147983 */ /* 0x004f280000300800 */
        /* <DEDUP_REMOVED lines=23> */
[----:B------:R0:W-:Y:S04]  /*a0ae0*/  STL [R1+0x84e4], R32 ;  /* 0x0084e42001007387 */ /* 0x0001e80000100800 */
[----:B------:R1:W-:Y:S04]  /*a0af0*/  STL [R1+0x84e0], R33 ;  /* 0x0084e02101007387 */ /* 0x0003e80000100800 */
[----:B------:R1:W-:Y:S04]  /*a0b00*/  STL.64 [R1+0x8550], R34 ;  /* 0x0085502201007387 */ /* 0x0003e80000100a00 */
[----:B0-----:R-:W2:Y:S04]  /*a0b10*/  LDL.LU R32, [R1+0x460] ;  /* 0x0004600001207983 */ /* 0x001ea80000300800 */
[----:B-1----:R-:W2:Y:S04]  /*a0b20*/  LDL.LU R33, [R1+0x464] ;  /* 0x0004640001217983 */ /* 0x002ea80000300800 */
[----:B------:R-:W2:Y:S04]  /*a0b30*/  LDL.LU R34, [R1+0x468] ;  /* 0x0004680001227983 */ /* 0x000ea80000300800 */
[----:B------:R-:W2:Y:S04]  /*a0b40*/  LDL.LU R35, [R1+0x46c] ;  /* 0x00046c0001237983 */ /* 0x000ea80000300800 */
[----:B------:R-:W2:Y:S04]  /*a0b50*/  LDL.LU R3, [R1+0x8600] ;  /* 0x0086000001037983 */ /* 0x000ea80000300800 */
[----:B------:R-:W2:Y:S04]  /*a0b60*/  LDL.LU R60, [R1+0x85fc] ;  /* 0x0085fc00013c7983 */ /* 0x000ea80000300800 */
[----:B------:R-:W2:Y:S01]  /*a0b70*/  LDL.LU R61, [R1+0x85f8] ;  /* 0x0085f800013d7983 */ /* 0x000ea20000300800 */
[----:B------:R-:W-:-:S07]  /*a0b80*/  F2FP.F16.E4M3.UNPACK_B R31, R0 ;  /* 0x00000000ff1f723e */ /* 0x000fce00020006ff */
[C---:B---3--:R-:W-:Y:S08]  /*a0b90*/  HMMA.16816.F32 R36, R28.reuse, R44, R36 ;  /* 0x0000002c1c24723c */ /* 0x048ff00000001824 */
[C---:B----4-:R-:W-:Y:S08]  /*a0ba0*/  HMMA.16816.F32 R20, R28.reuse, R4, R20 ;  /* 0x000000041c14723c */ /* 0x050ff00000001814 */
[C---:B------:R-:W-:Y:S08]  /*a0bb0*/  HMMA.16816.F32 R4, R28.reuse, R6, R12 ;  /* 0x000000061c04723c */ /* 0x040ff0000000180c */
[C---:B--2---:R-:W-:Y:S03]  /*a0bc0*/  HMMA.16816.F32 R44, R28.reuse, R46, R40 ;  /* 0x0000002e1c2c723c */ /* 0x044fe60000001828 */
[----:B------:R-:W-:Y:S04]  /*a0bd0*/  STL.64 [R1+0x1000], R20 ;  /* 0x0010001401007387 */ /* 0x000fe80000100a00 */
        /* <DEDUP_REMOVED lines=14> */
[----:B------:R-:W4:Y:S01]  /*a0cc0*/  LDL.LU.64 R40, [R1+0x85a8] ;  /* 0x0085a80001287983 */ /* 0x000f220000300a00 */
[C---:B------:R-:W-:Y:S03]  /*a0cd0*/  HMMA.16816.F32 R56, R28.reuse, R60, R56 ;  /* 0x0000003c1c38723c */ /* 0x040fe60000001838 */
        /* <DEDUP_REMOVED lines=26> */
[C---:B------:R-:W-:Y:S08]  /*a0e80*/  HMMA.16816.F32 R16, R28.reuse, R46, R16 ;  /* 0x0000002e1c10723c */ /* 0x040ff00000001810 */
[C---:B------:R-:W-:Y:S08]  /*a0e90*/  HMMA.16816.F32 R12, R28.reuse, R44, R12 ;  /* 0x0000002c1c0c723c */ /* 0x040ff0000000180c */
[C---:B------:R-:W-:Y:S08]  /*a0ea0*/  HMMA.16816.F32 R8, R28.reuse, R42, R8 ;  /* 0x0000002a1c08723c */ /* 0x040ff00000001808 */
[C---:B----4-:R-:W-:Y:S08]  /*a0eb0*/  HMMA.16816.F32 R4, R28.reuse, R40, R4 ;  /* 0x000000281c04723c */ /* 0x050ff00000001804 */
[C---:B--2---:R-:W-:Y:S08]  /*a0ec0*/  HMMA.16816.F32 R24, R28.reuse, R50, R24 ;  /* 0x000000321c18723c */ /* 0x044ff00000001818 */
[C---:B---3--:R-:W-:Y:S08]  /*a0ed0*/  HMMA.16816.F32 R20, R28.reuse, R48, R20 ;  /* 0x000000301c14723c */ /* 0x048ff00000001814 */
[C---:B------:R-:W-:Y:S01]  /*a0ee0*/  HMMA.16816.F32 R32, R28.reuse, R52, R32 ;  /* 0x000000341c20723c */ /* 0x040fe20000001820 */
[----:B------:R-:W-:Y:S07]  /*a0ef0*/  STL.64 [R1+0x84c0], R54 ;  /* 0x0084c03601007387 */ /* 0x000fee0000100a00 */
[----:B------:R-:W-:-:S15]  /*a0f00*/  HMMA.16816.F32 R56, R28, R54, R56 ;  /* 0x000000361c38723c */ /* 0x000fde0000001838 */
[----:B------:R-:W-:-:S04]  /*a0f10*/  NOP ;  /* 0x0000000000007918 */ /* 0x000fc80000000000 */
        /* <DEDUP_REMOVED lines=18> */
[----:B------:R-:W-:Y:S04]  /*a1040*/  STL.64 [R1+0xf10], R8 ;  /* 0x000f100801007387 */ /* 0x000fe80000100a00 */
[----:B------:R-:W-:Y:S04]  /*a1050*/  STL.64 [R1+0xf18], R10 ;  /* 0x000f180a01007387 */ /* 0x000fe80000100a00 */
[----:B------:R-:W-:Y:S04]  /*a1060*/  STL.64 [R1+0xf00], R4 ;  /* 0x000f000401007387 */ /* 0x000fe80000100a00 */
[----:B------:R-:W-:Y:S04]  /*a1070*/  STL.64 [R1+0xf08], R6 ;  /* 0x000f080601007387 */ /* 0x000fe80000100a00 */
[----:B------:R-:W2:Y:S04]  /*a1080*/  LDL.LU R53, [R1+0x314] ;  /* 0x0003140001357983 */ /* 0x000ea80000300800 */
[----:B------:R-:W3:Y:S04]  /*a1090*/  LDL.LU R54, [R1+0x318] ;  /* 0x0003180001367983 */ /* 0x000ee80000300800 */
[----:B------:R-:W3:Y:S04]  /*a10a0*/  LDL.LU R55, [R1+0x31c] ;  /* 0x00031c0001377983 */ /* 0x000ee80000300800 */
[----:B---3--:R-:W-:Y:S04]  /*a10b0*/  STL.64 [R1+0x8560], R54 ;  /* 0x0085603601007387 */ /* 0x008fe80000100a00 */
[----:B--2---:R0:W-:Y:S04]  /*a10c0*/  STL.64 [R1+0x8558], R52 ;  /* 0x0085583401007387 */ /* 0x0041e80000100a00 */
        /* <DEDUP_REMOVED lines=56> */
[----:B------:R-:W2:Y:S04]  /*a1450*/  LDL.LU.64 R52, [R1+0x8558] ;  /* 0x0085580001347983 */ /* 0x000ea80000300a00 */
[----:B------:R-:W-:Y:S04]  /*a1460*/  STL.64 [R1+0xed0], R32 ;  /* 0x000ed02001007387 */ /* 0x000fe80000100a00 */
[----:B------:R0:W-:Y:S04]  /*a1470*/  STL.64 [R1+0xed8], R34 ;  /* 0x000ed82201007387 */ /* 0x0001e80000100a00 */
[----:B0-----:R-:W3:Y:S01]  /*a1480*/  LDL.LU.64 R34, [R1+0x8550] ;  /* 0x0085500001227983 */ /* 0x001ee20000300a00 */
[C---:B----4-:R-:W-:Y:S03]  /*a1490*/  HMMA.16816.F32 R4, R28.reuse, R2, R4 ;  /* 0x000000021c04723c */ /* 0x050fe60000001804 */
[----:B------:R-:W-:Y:S04]  /*a14a0*/  STL.64 [R1+0x8460], R38 ;  /* 0x0084602601007387 */ /* 0x000fe80000100a00 */
[----:B------:R0:W-:Y:S04]  /*a14b0*/  STL.64 [R1+0x8458], R36 ;  /* 0x0084582401007387 */ /* 0x0001e80000100a00 */
[----:B0-----:R-:W4:Y:S04]  /*a14c0*/  LDL.LU R36, [R1+0x350] ;  /* 0x0003500001247983 */ /* 0x001f280000300800 */
[----:B------:R-:W4:Y:S04]  /*a14d0*/  LDL.LU R37, [R1+0x354] ;  /* 0x0003540001257983 */ /* 0x000f280000300800 */
[----:B------:R-:W4:Y:S04]  /*a14e0*/  LDL.LU R38, [R1+0x358] ;  /* 0x0003580001267983 */ /* 0x000f280000300800 */
[----:B------:R-:W4:Y:S01]  /*a14f0*/  LDL.LU R39, [R1+0x35c] ;  /* 0x00035c0001277983 */ /* 0x000f220000300800 */
[----:B---3--:R-:W-:-:S15]  /*a1500*/  HMMA.16816.F32 R24, R28, R34, R24 ;  /* 0x000000221c18723c */ /* 0x008fde0000001818 */
[----:B------:R-:W-:-:S04]  /*a1510*/  NOP ;  /* 0x0000000000007918 */ /* 0x000fc80000000000 */
[----:B------:R-:W-:Y:S04]  /*a1520*/  STL.64 [R1+0xec0], R24 ;  /* 0x000ec01801007387 */ /* 0x000fe80000100a00 */
[----:B------:R0:W-:Y:S04]  /*a1530*/  STL.64 [R1+0xec8], R26 ;  /* 0x000ec81a01007387 */ /* 0x0001e80000100a00 */
[----:B0-----:R-:W3:Y:S04]  /*a1540*/  LDL.LU.64 R26, [R1+0x8548] ;  /* 0x00854800011a7983 */ /* 0x001ee80000300a00 */
[----:B------:R-:W2:Y:S04]  /*a1550*/  LDL.LU.64 R24, [R1+0x8540] ;  /* 0x0085400001187983 */ /* 0x000ea80000300a00 */
[----:B------:R-:W-:Y:S04]  /*a1560*/  STL [R1+0x84ec], R35 ;  /* 0x0084ec2301007387 */ /* 0x000fe80000100800 */
        /* <DEDUP_REMOVED lines=43> */
[----:B------:R3:W-:Y:S04]  /*a1820*/  STL.64 [R1+0xe48], R10 ;  /* 0x000e480a01007387 */ /* 0x0007e80000100a00 */
[----:B------:R-:W-:Y:S04]  /*a1830*/  STL.64 [R1+0x8448], R12 ;  /* 0x0084480c01007387 */ /* 0x000fe80000100a00 */
[----:B------:R-:W-:Y:S01]  /*a1840*/  STL.64 [R1+0xe30], R4 ;  /* 0x000e300401007387 */ /* 0x000fe20000100a00 */
[C---:B---3--:R-:W-:Y:S03]  /*a1850*/  HMMA.16816.F32 R8, R28.reuse, R16, R36 ;  /* 0x000000101c08723c */ /* 0x048fe60000001824 */
        /* <DEDUP_REMOVED lines=69> */
[----:B------:R-:W-:Y:S04]  /*a1cb0*/  STL.64 [R1+0x83f0], R26 ;  /* 0x0083f01a01007387 */ /* 0x000fe80000100a00 */
[----:B------:R0:W-:Y:S04]  /*a1cc0*/  STL.64 [R1+0x83e8], R24 ;  /* 0x0083e81801007387 */ /* 0x0001e80000100a00 */
[----:B0-----:R-:W3:Y:S04]  /*a1cd0*/  LDL.LU R24, [R1+0x2d0] ;  /* 0x0002d00001187983 */ /* 0x001ee80000300800 */
[----:B------:R-:W3:Y:S04]  /*a1ce0*/  LDL.LU R25, [R1+0x2d4] ;  /* 0x0002d40001197983 */ /* 0x000ee80000300800 */
[----:B------:R-:W3:Y:S04]  /*a1cf0*/  LDL.LU R26, [R1+0x2d8] ;  /* 0x0002d800011a7983 */ /* 0x000ee80000300800 */
[----:B------:R-:W3:Y:S01]  /*a1d00*/  LDL.LU R27, [R1+0x2dc] ;  /* 0x0002dc00011b7983 */ /* 0x000ee20000300800 */
[----:B--2---:R-:W-:-:S03]  /*a1d10*/  IMAD R61, R61, 0x100, R35 ;  /* 0x000001003d3d7824 */ /* 0x004fc600078e0223 */
[----:B------:R-:W2:Y:S01]  /*a1d20*/  LDL.LU R35, [R1+0x84ec] ;  /* 0x0084ec0001237983 */ /* 0x000ea20000300800 */
[----:B------:R-:W-:-:S03]  /*a1d30*/  IMAD R21, R21, 0x100, R60 ;  /* 0x0000010015157824 */ /* 0x000fc600078e023c */
[----:B------:R-:W2:Y:S01]  /*a1d40*/  LDL.LU R60, [R1+0x84e8] ;  /* 0x0084e800013c7983 */ /* 0x000ea20000300800 */
[----:B------:R-:W-:-:S03]  /*a1d50*/  IMAD R20, R20, 0x100, R32 ;  /* 0x0000010014147824 */ /* 0x000fc600078e0220 */
[----:B------:R-:W2:Y:S01]  /*a1d60*/  LDL.LU R32, [R1+0x84e4] ;  /* 0x0084e40001207983 */ /* 0x000ea20000300800 */
[----:B------:R-:W-:-:S03]  /*a1d70*/  IMAD R0, R0, 0x100, R33 ;  /* 0x0000010000007824 */ /* 0x000fc600078e0221 */
[----:B------:R-:W2:Y:S02]  /*a1d80*/  LDL.LU R33, [R1+0x84e0] ;  /* 0x0084e00001217983 */ /* 0x000ea40000300800 */
[----:B--2---:R-:W-:Y:S02]  /*a1d90*/  HMMA.16816.F32 R28, R28, R32, R48 ;  /* 0x000000201c1c723c */ /* 0x004fe40000001830 */
[----:B------:R-:W2:Y:S04]  /*a1da0*/  LDL.LU.64 R50, [R1+0x84d8] ;  /* 0x0084d80001327983 */ /* 0x000ea80000300a00 */
[----:B------:R-:W2:Y:S04]  /*a1db0*/  LDL.LU.64 R48, [R1+0x84d0] ;  /* 0x0084d00001307983 */ /* 0x000ea80000300a00 */
[----:B------:R0:W-:Y:S04]  /*a1dc0*/  STL.64 [R1+0x8490], R34 ;  /* 0x0084902201007387 */ /* 0x0001e80000100a00 */
[----:B0-----:R-:W2:Y:S05]  /*a1dd0*/  LDL.64 R34, [R1+0x10] ;  /* 0x0000100001227983 */ /* 0x001eaa0000100a00 */
[----:B------:R0:W-:Y:S04]  /*a1de0*/  STL.64 [R1+0xda0], R28 ;  /* 0x000da01c01007387 */ /* 0x0001e80000100a00 */
[----:B------:R1:W-:Y:S01]  /*a1df0*/  STL.64 [R1+0xda8], R30 ;  /* 0x000da81e01007387 */ /* 0x0003e20000100a00 */
[----:B0-----:R-:W-:-:S02]  /*a1e00*/  F2FP.F16.E4M3.UNPACK_B R28, R61 ;  /* 0x0000003dff1c723e */ /* 0x001fc400020006ff */
[----:B------:R-:W-:Y:S02]  /*a1e10*/  F2FP.F16.E4M3.UNPACK_B R29, R21 ;  /* 0x00000015ff1d723e */ /* 0x000fe400020006ff */
[----:B-1----:R-:W-:Y:S02]  /*a1e20*/  F2FP.F16.E4M3.UNPACK_B R30, R20 ;  /* 0x00000014ff1e723e */ /* 0x002fe400020006ff */
[----:B------:R-:W-:-:S07]  /*a1e30*/  F2FP.F16.E4M3.UNPACK_B R31, R0 ;  /* 0x00000000ff1f723e */ /* 0x000fce00020006ff */
[----:B------:R-:W-:Y:S01]  /*a1e40*/  HMMA.16816.F32 R52, R28, R22, R52 ;  /* 0x000000161c34723c */ /* 0x000fe20000001834 */
[----:B------:R-:W-:Y:S04]  /*a1e50*/  STL.64 [R1+0x8488], R32 ;  /* 0x0084882001007387 */ /* 0x000fe80000100a00 */
[----:B------:R-:W3:-:S14]  /*a1e60*/  LDL.LU R61, [R1+0x84c8] ;  /* 0x0084c800013d7983 */ /* 0x000edc0000300800 */
        /* <DEDUP_REMOVED lines=9> */
[----:B------:R-:W4:Y:S01]  /*a1f00*/  LDL.LU.64 R56, [R1+0x84a8] ;  /* 0x0084a80001387983 */ /* 0x000f220000300a00 */
[----:B------:R-:W-:-:S02]  /*a1f10*/  IMAD.MOV.U32 R20, RZ, RZ, R22 ;  /* 0x000000ffff147224 */ /* 0x000fc400078e0016 */
[----:B------:R-:W-:Y:S02]  /*a1f20*/  IMAD.MOV.U32 R22, RZ, RZ, R34 ;  /* 0x000000ffff167224 */ /* 0x000fe400078e0022 */
[----:B------:R-:W-:Y:S02]  /*a1f30*/  IMAD.MOV.U32 R21, RZ, RZ, R35 ;  /* 0x000000ffff157224 */ /* 0x000fe400078e0023 */
[C---:B---3--:R-:W-:Y:S01]  /*a1f40*/  HMMA.16816.F32 R32, R28.reuse, R12, R24 ;  /* 0x0000000c1c20723c */ /* 0x048fe20000001818 */
[----:B------:R-:W-:Y:S02]  /*a1f50*/  IMAD.MOV.U32 R0, RZ, RZ, R23 ;  /* 0x000000ffff007224 */ /* 0x000fe400078e0017 */
[----:B------:R-:W-:Y:S02]  /*a1f60*/  IMAD.MOV.U32 R24, RZ, RZ, R12 ;  /* 0x000000ffff187224 */ /* 0x000fe400078e000c */
[----:B------:R-:W-:Y:S02]  /*a1f70*/  IMAD.MOV.U32 R23, RZ, RZ, R13 ;  /* 0x000000ffff177224 */ /* 0x000fe400078e000d */
[----:B------:R-:W-:Y:S01]  /*a1f80*/  IMAD.MOV.U32 R26, RZ, RZ, R14 ;  /* 0x000000ffff1a7224 */ /* 0x000fe200078e000e */
[----:B------:R-:W-:Y:S01]  /*a1f90*/  HMMA.16816.F32 R16, R28, R14, R16 ;  /* 0x0000000e1c10723c */ /* 0x000fe20000001810 */
[----:B------:R-:W-:-:S07]  /*a1fa0*/  IMAD.MOV.U32 R25, RZ, RZ, R15 ;  /* 0x000000ffff197224 */ /* 0x000fce00078e000f */
[C---:B------:R-:W-:Y:S03]  /*a1fb0*/  HMMA.16816.F32 R12, R28.reuse, R60, R8 ;  /* 0x0000003c1c0c723c */ /* 0x040fe60000001808 */
[----:B------:R-:W-:Y:S04]  /*a1fc0*/  STL.64 [R1+0xd70], R32 ;  /* 0x000d702001007387 */ /* 0x000fe80000100a00 */
[----:B------:R-:W-:Y:S04]  /*a1fd0*/  STL.64 [R1+0xd78], R34 ;  /* 0x000d782201007387 */ /* 0x000fe80000100a00 */
[----:B------:R-:W-:Y:S04]  /*a1fe0*/  STL.64 [R1+0xd60], R16 ;  /* 0x000d601001007387 */ /* 0x000fe80000100a00 */
[----:B------:R-:W-:Y:S04]  /*a1ff0*/  STL.64 [R1+0xd68], R18 ;  /* 0x000d681201007387 */ /* 0x000fe80000100a00 */
[----:B------:R-:W-:Y:S04]  /*a2000*/  STL.64 [R1+0xd40], R12 ;  /* 0x000d400c01007387 */ /* 0x000fe80000100a00 */
[----:B------:R-:W-:Y:S01]  /*a2010*/  STL.64 [R1+0xd48], R14 ;  /* 0x000d480e01007387 */ /* 0x000fe20000100a00 */
[C---:B--2---:R-:W-:Y:S08]  /*a2020*/  HMMA.16816.F32 R8, R28.reuse, R58, R4 ;  /* 0x0000003a1c08723c */ /* 0x044ff00000001804 */
[C---:B----4-:R-:W-:Y:S01]  /*a2030*/  HMMA.16816.F32 R4, R28.reuse, R56, R36 ;  /* 0x000000381c04723c */ /* 0x050fe20000001824 */
[----:B------:R-:W-:Y:S10]  /*a2040*/  STL.64 [R1+0x83d0], R58 ;  /* 0x0083d03a01007387 */ /* 0x000ff40000100a00 */
[----:B------:R-:W-:Y:S04]  /*a2050*/  STL.64 [R1+0xd30], R8 ;  /* 0x000d300801007387 */ /* 0x000fe80000100a00 */
[----:B------:R0:W-:Y:S04]  /*a2060*/  STL.64 [R1+0xd38], R10 ;  /* 0x000d380a01007387 */ /* 0x0001e80000100a00 */
[----:B------:R1:W-:Y:S04]  /*a2070*/  STL.64 [R1+0x83c8], R56 ;  /* 0x0083c83801007387 */ /* 0x0003e80000100a00 */
[----:B------:R-:W-:Y:S01]  /*a2080*/  STL.64 [R1+0xd20], R4 ;  /* 0x000d200401007387 */ /* 0x000fe20000100a00 */
[C---:B0-----:R-:W-:Y:S03]  /*a2090*/  HMMA.16816.F32 R8, R28.reuse, R54, R40 ;  /* 0x000000361c08723c */ /* 0x041fe60000001828 */
[----:B------:R0:W-:Y:S04]  /*a20a0*/  STL.64 [R1+0xd28], R6 ;  /* 0x000d280601007387 */ /* 0x0001e80000100a00 */
[----:B-1----:R-:W2:Y:S01]  /*a20b0*/  LDL.LU R56, [R1+0x170] ;  /* 0x0001700001387983 */ /* 0x002ea20000300800 */
[C---:B0-----:R-:W-:Y:S11]  /*a20c0*/  HMMA.16816.F32 R4, R28.reuse, R52, R44 ;  /* 0x000000341c04723c */ /* 0x041ff6000000182c */
[----:B------:R-:W-:Y:S04]  /*a20d0*/  STL.64 [R1+0xd10], R8 ;  /* 0x000d100801007387 */ /* 0x000fe80000100a00 */
[----:B------:R-:W-:Y:S04]  /*a20e0*/  STL.64 [R1+0xd18], R10 ;  /* 0x000d180a01007387 */ /* 0x000fe80000100a00 */
[----:B------:R0:W-:Y:S04]  /*a20f0*/  STL.64 [R1+0xd00], R4 ;  /* 0x000d000401007387 */ /* 0x0001e80000100a00 */
[----:B------:R1:W-:Y:S04]  /*a2100*/  STL.64 [R1+0xd08], R6 ;  /* 0x000d080601007387 */ /* 0x0003e80000100a00 */
[----:B------:R-:W2:Y:S04]  /*a2110*/  LDL.LU R57, [R1+0x174] ;  /* 0x0001740001397983 */ /* 0x000ea80000300800 */
[----:B------:R-:W2:Y:S04]  /*a2120*/  LDL.LU R58, [R1+0x178] ;  /* 0x00017800013a7983 */ /* 0x000ea80000300800 */
[----:B------:R-:W2:Y:S04]  /*a2130*/  LDL.LU R59, [R1+0x17c] ;  /* 0x00017c00013b7983 */ /* 0x000ea80000300800 */
[----:B0-----:R-:W3:Y:S04]  /*a2140*/  LDL.LU R4, [R1+0x250] ;  /* 0x0002500001047983 */ /* 0x001ee80000300800 */
[----:B------:R-:W3:Y:S04]  /*a2150*/  LDL.LU R5, [R1+0x254] ;  /* 0x0002540001057983 */ /* 0x000ee80000300800 */
[----:B-1----:R-:W3:Y:S04]  /*a2160*/  LDL.LU R6, [R1+0x258] ;  /* 0x0002580001067983 */ /* 0x002ee80000300800 */
        /* <DEDUP_REMOVED lines=39> */
[----:B0-----:R-:W2:Y:S04]  /*a23e0*/  LDL.LU.64 R46, [R1+0x84a0] ;  /* 0x0084a000012e7983 */ /* 0x001ea80000300a00 */
[----:B------:R-:W4:Y:S01]  /*a23f0*/  LDL.LU.64 R44, [R1+0x8498] ;  /* 0x00849800012c7983 */ /* 0x000f220000300a00 */
[----:B---3--:R-:W-:-:S15]  /*a2400*/  HMMA.16816.F32 R4, R28, R48, R4 ;  /* 0x000000301c04723c */ /* 0x008fde0000001804 */
[----:B------:R-:W-:-:S04]  /*a2410*/  NOP ;  /* 0x0000000000007918 */ /* 0x000fc80000000000 */
[----:B------:R0:W-:Y:S04]  /*a2420*/  STL.64 [R1+0xce0], R4 ;  /* 0x000ce00401007387 */ /* 0x0001e80000100a00 */
[----:B------:R1:W-:Y:S04]  /*a2430*/  STL.64 [R1+0xce8], R6 ;  /* 0x000ce80601007387 */ /* 0x0003e80000100a00 */
[----:B0-----:R-:W3:Y:S04]  /*a2440*/  LDL.LU R4, [R1+0x1e0] ;  /* 0x0001e00001047983 */ /* 0x001ee80000300800 */
[----:B------:R-:W3:Y:S04]  /*a2450*/  LDL.LU R5, [R1+0x1e4] ;  /* 0x0001e40001057983 */ /* 0x000ee80000300800 */
[----:B-1----:R-:W3:Y:S04]  /*a2460*/  LDL.LU R6, [R1+0x1e8] ;  /* 0x0001e80001067983 */ /* 0x002ee80000300800 */
        /* <DEDUP_REMOVED lines=8> */
[C---:B----4-:R-:W-:Y:S11]  /*a24f0*/  HMMA.16816.F32 R40, R28.reuse, R44, R40 ;  /* 0x0000002c1c28723c */ /* 0x050ff60000001828 */
[----:B------:R-:W-:Y:S04]  /*a2500*/  STL.64 [R1+0xcd0], R32 ;  /* 0x000cd02001007387 */ /* 0x000fe80000100a00 */
[----:B------:R0:W-:Y:S04]  /*a2510*/  STL.64 [R1+0xcd8], R34 ;  /* 0x000cd82201007387 */ /* 0x0001e80000100a00 */
[----:B0-----:R-:W3:Y:S04]  /*a2520*/  LDL.LU.64 R34, [R1+0x8490] ;  /* 0x0084900001227983 */ /* 0x001ee80000300a00 */
        /* <DEDUP_REMOVED lines=20> */
[----:B------:R-:W4:Y:S01]  /*a2670*/  LDL.LU.64 R36, [R1+0x8458] ;  /* 0x0084580001247983 */ /* 0x000f220000300a00 */
[C---:B---3--:R-:W-:Y:S03]  /*a2680*/  HMMA.16816.F32 R4, R28.reuse, R34, R4 ;  /* 0x000000221c04723c */ /* 0x048fe60000001804 */
        /* <DEDUP_REMOVED lines=25> */
[----:B------:R-:W2:Y:S04]  /*a2820*/  LDL.LU.64 R4, [R1+0x8428] ;  /* 0x0084280001047983 */ /* 0x000ea80000300a00 */
[----:B------:R-:W-:Y:S04]  /*a2830*/  STL.64 [R1+0x83e0], R34 ;  /* 0x0083e02201007387 */ /* 0x000fe80000100a00 */
[----:B------:R0:W-:Y:S04]  /*a2840*/  STL.64 [R1+0x83d8], R32 ;  /* 0x0083d82001007387 */ /* 0x0001e80000100a00 */
[----:B0-----:R-:W3:Y:S04]  /*a2850*/  LDL.LU R32, [R1+0x1d0] ;  /* 0x0001d00001207983 */ /* 0x001ee80000300800 */
[----:B------:R-:W3:Y:S04]  /*a2860*/  LDL.LU R33, [R1+0x1d4] ;  /* 0x0001d40001217983 */ /* 0x000ee80000300800 */
[----:B------:R-:W3:Y:S04]  /*a2870*/  LDL.LU R34, [R1+0x1d8] ;  /* 0x0001d80001227983 */ /* 0x000ee80000300800 */
[----:B------:R-:W3:Y:S01]  /*a2880*/  LDL.LU R35, [R1+0x1dc] ;  /* 0x0001dc0001237983 */ /* 0x000ee20000300800 */
[C---:B--2---:R-:W-:Y:S08]  /*a2890*/  HMMA.16816.F32 R36, R28.reuse, R4, R36 ;  /* 0x000000041c24723c */ /* 0x044ff00000001824 */
[----:B---3--:R-:W-:-:S15]  /*a28a0*/  HMMA.16816.F32 R32, R28, R2, R32 ;  /* 0x000000021c20723c */ /* 0x008fde0000001820 */
[----:B------:R-:W-:-:S04]  /*a28b0*/  NOP ;  /* 0x0000000000007918 */ /* 0x000fc80000000000 */
        /* <DEDUP_REMOVED lines=9> */
[C---:B0-----:R-:W-:Y:S08]  /*a2950*/  HMMA.16816.F32 R4, R28.reuse, R10, R48 ;  /* 0x0000000a1c04723c */ /* 0x041ff00000001830 */
[----:B-1----:R-:W-:Y:S01]  /*a2960*/  HMMA.16816.F32 R32, R28, R8, R44 ;  /* 0x000000081c20723c */ /* 0x002fe2000000182c */
[----:B------:R-:W-:-:S15]  /*a2970*/  STL.64 [R1+0x8370], R10 ;  /* 0x0083700a01007387 */ /* 0x000fde0000100a00 */
[----:B------:R-:W-:-:S03]  /*a2980*/  NOP ;  /* 0x0000000000007918 */ /* 0x000fc60000000000 */
[----:B------:R-:W-:Y:S04]  /*a2990*/  STL.64 [R1+0x890], R32 ;  /* 0x0008902001007387 */ /* 0x000fe80000100a00 */
[----:B------:R-:W-:Y:S04]  /*a29a0*/  STL.64 [R1+0x898], R34 ;  /* 0x0008982201007387 */ /* 0x000fe80000100a00 */
[----:B------:R4:W-:Y:S04]  /*a29b0*/  STL.64 [R1+0x8368], R8 ;  /* 0x0083680801007387 */ /* 0x0009e80000100a00 */
[----:B------:R-:W-:Y:S04]  /*a29c0*/  STL.64 [R1+0x870], R4 ;  /* 0x0008700401007387 */ /* 0x000fe80000100a00 */
[----:B------:R0:W-:Y:S01]  /*a29d0*/  STL.64 [R1+0x878], R6 ;  /* 0x0008780601007387 */ /* 0x0001e20000100a00 */
[C---:B----4-:R-:W-:Y:S03]  /*a29e0*/  HMMA.16816.F32 R8, R28.reuse, R12, R52 ;  /* 0x0000000c1c08723c */ /* 0x050fe60000001834 */
[----:B------:R-:W2:Y:S05]  /*a29f0*/  LDL.LU R48, [R1+0xc0] ;  /* 0x0000c00001307983 */ /* 0x000eaa0000300800 */
[----:B0-----:R-:W-:Y:S11]  /*a2a00*/  HMMA.16816.F32 R4, R28, R14, R56 ;  /* 0x0000000e1c04723c */ /* 0x001ff60000001838 */
        /* <DEDUP_REMOVED lines=12> */
[----:B------:R-:W3:Y:S01]  /*a2ad0*/  LDL.LU R43, [R1+0xdc] ;  /* 0x0000dc00012b7983 */ /* 0x000ee20000300800 */
[----:B0-----:R-:W-:-:S02]  /*a2ae0*/  IMAD.MOV.U32 R4, RZ, RZ, R20 ;  /* 0x000000ffff047224 */ /* 0x001fc400078e0014 */
[----:B-1----:R-:W-:Y:S02]  /*a2af0*/  IMAD.MOV.U32 R7, RZ, RZ, R21 ;  /* 0x000000ffff077224 */ /* 0x002fe400078e0015 */
[----:B------:R-:W-:Y:S02]  /*a2b00*/  IMAD.MOV.U32 R6, RZ, RZ, R22 ;  /* 0x000000ffff067224 */ /* 0x000fe400078e0016 */
[----:B------:R-:W-:Y:S01]  /*a2b10*/  IMAD.MOV.U32 R45, RZ, RZ, R23 ;  /* 0x000000ffff2d7224 */ /* 0x000fe200078e0017 */
        /* <DEDUP_REMOVED lines=10> */
[----:B0-----:R-:W4:Y:S04]  /*a2bc0*/  LDL.LU R40, [R1+0x160] ;  /* 0x0001600001287983 */ /* 0x001f280000300800 */
[----:B------:R-:W4:Y:S04]  /*a2bd0*/  LDL.LU R41, [R1+0x164] ;  /* 0x0001640001297983 */ /* 0x000f280000300800 */
[----:B------:R-:W4:Y:S04]  /*a2be0*/  LDL.LU R42, [R1+0x168] ;  /* 0x00016800012a7983 */ /* 0x000f280000300800 */
[----:B------:R-:W4:Y:S01]  /*a2bf0*/  LDL.LU R43, [R1+0x16c] ;  /* 0x00016c00012b7983 */ /* 0x000f220000300800 */
[----:B------:R-:W-:-:S02]  /*a2c00*/  IMAD.MOV.U32 R44, RZ, RZ, R24 ;  /* 0x000000ffff2c7224 */ /* 0x000fc400078e0018 */
[----:B------:R-:W-:Y:S01]  /*a2c10*/  IMAD.MOV.U32 R47, RZ, RZ, R25 ;  /* 0x000000ffff2f7224 */ /* 0x000fe200078e0019 */
[----:B------:R-:W2:Y:S01]  /*a2c20*/  LDL.LU R24, [R1+0x130] ;  /* 0x0001300001187983 */ /* 0x000ea20000300800 */
[----:B------:R-:W-:-:S03]  /*a2c30*/  IMAD.MOV.U32 R46, RZ, RZ, R26 ;  /* 0x000000ffff2e7224 */ /* 0x000fc600078e001a */
        /* <DEDUP_REMOVED lines=37> */
[----:B------:R-:W3:Y:S04]  /*a2e90*/  LDL.LU.64 R40, [R1+0x8418] ;  /* 0x0084180001287983 */ /* 0x000ee80000300a00 */
[----:B------:R-:W-:Y:S04]  /*a2ea0*/  STL.64 [R1+0x7e0], R20 ;  /* 0x0007e01401007387 */ /* 0x000fe80000100a00 */
[----:B------:R0:W-:Y:S04]  /*a2eb0*/  STL.64 [R1+0x7e8], R22 ;  /* 0x0007e81601007387 */ /* 0x0001e80000100a00 */
[----:B0-----:R-:W2:Y:S04]  /*a2ec0*/  LDL.LU.64 R22, [R1+0x8410] ;  /* 0x0084100001167983 */ /* 0x001ea80000300a00 */
[----:B------:R-:W4:Y:S04]  /*a2ed0*/  LDL.LU.64 R20, [R1+0x8408] ;  /* 0x0084080001147983 */ /* 0x000f280000300a00 */
[----:B------:R0:W-:Y:S04]  /*a2ee0*/  STL.64 [R1+0x8320], R18 ;  /* 0x0083201201007387 */ /* 0x0001e80000100a00 */
[----:B0-----:R-:W3:Y:S04]  /*a2ef0*/  LDL.LU R18, [R1+0x21fc] ;  /* 0x0021fc0001127983 */ /* 0x001ee80000300800 */
[----:B------:R-:W3:Y:S04]  /*a2f00*/  LDL.LU R19, [R1+0x2218] ;  /* 0x0022180001137983 */ /* 0x000ee80000300800 */
[----:B------:R0:W-:Y:S04]  /*a2f10*/  STL.64 [R1+0x8318], R16 ;  /* 0x0083181001007387 */ /* 0x0001e80000100a00 */
[----:B0-----:R-:W3:Y:S04]  /*a2f20*/  LDL.LU R17, [R1+0x2204] ;  /* 0x0022040001117983 */ /* 0x001ee80000300800 */
        /* <DEDUP_REMOVED lines=29> */
[----:B------:R0:W-:Y:S04]  /*a3100*/  STL.64 [R1+0x8310], R26 ;  /* 0x0083101a01007387 */ /* 0x0001e80000100a00 */
[----:B0-----:R-:W2:Y:S04]  /*a3110*/  LDL.LU R26, [R1+0x2208] ;  /* 0x00220800011a7983 */ /* 0x001ea80000300800 */
[----:B------:R-:W2:Y:S04]  /*a3120*/  LDL.LU R27, [R1+0x2210] ;  /* 0x00221000011b7983 */ /* 0x000ea80000300800 */
[----:B------:R0:W-:Y:S04]  /*a3130*/  STL.64 [R1+0x8308], R24 ;  /* 0x0083081801007387 */ /* 0x0001e80000100a00 */
[----:B0-----:R-:W2:Y:S01]  /*a3140*/  LDL.LU R25, [R1+0x2200] ;  /* 0x0022000001197983 */ /* 0x001ea20000300800 */
[----:B---3--:R-:W-:Y:S01]  /*a3150*/  IMAD R0, R0, 0x100, R19 ;  /* 0x0000010000007824 */ /* 0x008fe200078e0213 */
[----:B----4-:R-:W-:Y:S04]  /*a3160*/  HMMA.16816.F32 R20, R28, R32, R20 ;  /* 0x000000201c14723c */ /* 0x010fe80000001814 */
[----:B------:R-:W-:Y:S01]  /*a3170*/  F2FP.F16.E4M3.UNPACK_B R31, R0 ;  /* 0x00000000ff1f723e */ /* 0x000fe200020006ff */
[----:B--2---:R-:W-:Y:S04]  /*a3180*/  STL.64 [R1+0x83b0], R34 ;  /* 0x0083b02201007387 */ /* 0x004fe80000100a00 */
[----:B------:R-:W-:Y:S01]  /*a3190*/  STL.64 [R1+0x83a8], R32 ;  /* 0x0083a82001007387 */ /* 0x000fe20000100a00 */
[----:B------:R-:W-:-:S02]  /*a31a0*/  IMAD R17, R17, 0x100, R26 ;  /* 0x0000010011117824 */ /* 0x000fc400078e021a */
[----:B------:R-:W-:-:S03]  /*a31b0*/  IMAD R16, R16, 0x100, R27 ;  /* 0x0000010010107824 */ /* 0x000fc600078e021b */
[----:B------:R-:W-:Y:S02]  /*a31c0*/  F2FP.F16.E4M3.UNPACK_B R29, R17 ;  /* 0x00000011ff1d723e */ /* 0x000fe400020006ff */
[----:B------:R-:W-:Y:S01]  /*a31d0*/  F2FP.F16.E4M3.UNPACK_B R30, R16 ;  /* 0x00000010ff1e723e */ /* 0x000fe200020006ff */
[----:B------:R-:W-:-:S05]  /*a31e0*/  IMAD R18, R18, 0x100, R25 ;  /* 0x0000010012127824 */ /* 0x000fca00078e0219 */
[----:B------:R-:W-:-:S07]  /*a31f0*/  F2FP.F16.E4M3.UNPACK_B R28, R18 ;  /* 0x00000012ff1c723e */ /* 0x000fce00020006ff */
[C---:B------:R-:W-:Y:S08]  /*a3200*/  HMMA.16816.F32 R16, R28.reuse, R4, R12 ;  /* 0x000000041c10723c */ /* 0x040ff0000000180c */
[C---:B------:R-:W-:Y:S08]  /*a3210*/  HMMA.16816.F32 R8, R28.reuse, R6, R8 ;  /* 0x000000061c08723c */ /* 0x040ff00000001808 */
[C---:B------:R-:W-:Y:S08]  /*a3220*/  HMMA.16816.F32 R12, R28.reuse, R44, R36 ;  /* 0x0000002c1c0c723c */ /* 0x040ff00000001824 */
[C---:B------:R-:W-:Y:S01]  /*a3230*/  HMMA.16816.F32 R4, R28.reuse, R46, R40 ;  /* 0x0000002e1c04723c */ /* 0x040fe20000001828 */
        /* <DEDUP_REMOVED lines=10> */
[----:B------:R-:W-:Y:S04]  /*a32e0*/  STL.64 [R1+0x680], R4 ;  /* 0x0006800401007387 */ /* 0x000fe80000100a00 */
[----:B------:R0:W-:Y:S02]  /*a32f0*/  STL.64 [R1+0x688], R6 ;  /* 0x0006880601007387 */ /* 0x0001e40000100a00 */
[C---:B0-----:R-:W-:Y:S06]  /*a3300*/  HMMA.16816.F32 R4, R28.reuse, R58, R52 ;  /* 0x0000003a1c04723c */ /* 0x041fec0000001834 */
[----:B------:R0:W-:Y:S04]  /*a3310*/  STL.64 [R1+0x660], R8 ;  /* 0x0006600801007387 */ /* 0x0001e80000100a00 */
[----:B------:R1:W-:Y:S04]  /*a3320*/  STL.64 [R1+0x668], R10 ;  /* 0x0006680a01007387 */ /* 0x0003e80000100a00 */
[----:B------:R-:W2:Y:S05]  /*a3330*/  LDL.LU R20, [R1+0x690] ;  /* 0x0006900001147983 */ /* 0x000eaa0000300800 */
        /* <DEDUP_REMOVED lines=121> */
[----:B--2---:R-:W-:-:S15]  /*a3ad0*/  HMMA.16816.F32 R40, R28, R38, R40 ;  /* 0x000000261c28723c */ /* 0x004fde0000001828 */
[----:B------:R-:W-:-:S04]  /*a3ae0*/  NOP ;  /* 0x0000000000007918 */ /* 0x000fc80000000000 */
[----:B------:R-:W-:Y:S04]  /*a3af0*/  STL.64 [R1+0x530], R40 ;  /* 0x0005302801007387 */ /* 0x000fe80000100a00 */
[----:B------:R4:W-:Y:S02]  /*a3b00*/  STL.64 [R1+0x538], R42 ;  /* 0x0005382a01007387 */ /* 0x0009e40000100a00 */
[C---:B----4-:R-:W-:Y:S02]  /*a3b10*/  HMMA.16816.F32 R40, R28.reuse, R36, R44 ;  /* 0x000000241c28723c */ /* 0x050fe4000000182c */
[----:B------:R-:W-:Y:S04]  /*a3b20*/  STL.64 [R1+0x8290], R38 ;  /* 0x0082902601007387 */ /* 0x000fe80000100a00 */
[----:B------:R0:W-:Y:S02]  /*a3b30*/  STL.64 [R1+0x8288], R36 ;  /* 0x0082882401007387 */ /* 0x0001e40000100a00 */
[C---:B0-----:R-:W-:Y:S11]  /*a3b40*/  HMMA.16816.F32 R36, R28.reuse, R34, R52 ;  /* 0x000000221c24723c */ /* 0x041ff60000001834 */
[----:B------:R-:W-:Y:S04]  /*a3b50*/  STL.64 [R1+0x520], R40 ;  /* 0x0005202801007387 */ /* 0x000fe80000100a00 */
[----:B------:R-:W-:Y:S04]  /*a3b60*/  STL.64 [R1+0x528], R42 ;  /* 0x0005282a01007387 */ /* 0x000fe80000100a00 */
[----:B------:R-:W-:Y:S04]  /*a3b70*/  STL.64 [R1+0x8330], R34 ;  /* 0x0083302201007387 */ /* 0x000fe80000100a00 */
[----:B------:R0:W-:Y:S02]  /*a3b80*/  STL.64 [R1+0x8328], R32 ;  /* 0x0083282001007387 */ /* 0x0001e40000100a00 */
[C---:B0-----:R-:W-:Y:S02]  /*a3b90*/  HMMA.16816.F32 R32, R28.reuse, R2, R56 ;  /* 0x000000021c20723c */ /* 0x041fe40000001838 */
[----:B------:R-:W-:Y:S04]  /*a3ba0*/  STL.64 [R1+0x510], R36 ;  /* 0x0005102401007387 */ /* 0x000fe80000100a00 */
[----:B------:R-:W-:Y:S02]  /*a3bb0*/  STL.64 [R1+0x518], R38 ;  /* 0x0005182601007387 */ /* 0x000fe40000100a00 */
[C---:B------:R-:W-:Y:S11]  /*a3bc0*/  HMMA.16816.F32 R20, R28.reuse, R6, R20 ;  /* 0x000000061c14723c */ /* 0x040ff60000001814 */
[----:B------:R-:W-:Y:S04]  /*a3bd0*/  STL.64 [R1+0x500], R32 ;  /* 0x0005002001007387 */ /* 0x000fe80000100a00 */
[----:B------:R-:W-:Y:S04]  /*a3be0*/  STL.64 [R1+0x508], R34 ;  /* 0x0005082201007387 */ /* 0x000fe80000100a00 */
[----:B------:R-:W-:Y:S04]  /*a3bf0*/  STL.64 [R1+0x8250], R6 ;  /* 0x0082500601007387 */ /* 0x000fe80000100a00 */
[----:B------:R-:W-:Y:S04]  /*a3c00*/  STL.64 [R1+0x4f0], R24 ;  /* 0x0004f01801007387 */ /* 0x000fe80000100a00 */
[----:B------:R-:W-:Y:S04]  /*a3c10*/  STL.64 [R1+0x4f8], R26 ;  /* 0x0004f81a01007387 */ /* 0x000fe80000100a00 */
[----:B------:R0:W-:Y:S02]  /*a3c20*/  STL.64 [R1+0x8248], R4 ;  /* 0x0082480401007387 */ /* 0x0001e40000100a00 */
[C---:B0-----:R-:W-:Y:S02]  /*a3c30*/  HMMA.16816.F32 R4, R28.reuse, R8, R16 ;  /* 0x000000081c04723c */ /* 0x041fe40000001810 */
[----:B------:R-:W-:Y:S04]  /*a3c40*/  STL.64 [R1+0x4e0], R20 ;  /* 0x0004e01401007387 */ /* 0x000fe80000100a00 */
[----:B------:R-:W-:Y:S04]  /*a3c50*/  STL.64 [R1+0x4e8], R22 ;  /* 0x0004e81601007387 */ /* 0x000fe80000100a00 */
[----:B------:R-:W2:Y:S09]  /*a3c60*/  LDL.LU R36, [R1+0x7b0] ;  /* 0x0007b00001247983 */ /* 0x000eb20000300800 */
[----:B------:R0:W-:Y:S04]  /*a3c70*/  STL.64 [R1+0x4d0], R4 ;  /* 0x0004d00401007387 */ /* 0x0001e80000100a00 */
[----:B------:R1:W-:Y:S04]  /*a3c80*/  STL.64 [R1+0x4d8], R6 ;  /* 0x0004d80601007387 */ /* 0x0003e80000100a00 */
        /* <DEDUP_REMOVED lines=39> */
[----:B---3--:R-:W-:-:S15]  /*a3f00*/  HMMA.16816.F32 R56, R28, R10, R56 ;  /* 0x0000000a1c38723c */ /* 0x008fde0000001838 */
[----:B------:R-:W-:-:S04]  /*a3f10*/  NOP ;  /* 0x0000000000007918 */ /* 0x000fc80000000000 */
[----:B------:R0:W-:Y:S04]  /*a3f20*/  STL.64 [R1+0x4c0], R56 ;  /* 0x0004c03801007387 */ /* 0x0001e80000100a00 */
[----:B------:R1:W-:Y:S04]  /*a3f30*/  STL.64 [R1+0x4c8], R58 ;  /* 0x0004c83a01007387 */ /* 0x0003e80000100a00 */
[----:B0-----:R-:W3:Y:S01]  /*a3f40*/  LDL.LU R56, [R1+0x7d0] ;  /* 0x0007d00001387983 */ /* 0x001ee20000300800 */
[C---:B--2---:R-:W-:Y:S03]  /*a3f50*/  HMMA.16816.F32 R16, R28.reuse, R14, R16 ;  /* 0x0000000e1c10723c */ /* 0x044fe60000001810 */
[----:B------:R-:W3:Y:S04]  /*a3f60*/  LDL.LU R57, [R1+0x7d4] ;  /* 0x0007d40001397983 */ /* 0x000ee80000300800 */
[----:B-1----:R-:W3:Y:S04]  /*a3f70*/  LDL.LU R58, [R1+0x7d8] ;  /* 0x0007d800013a7983 */ /* 0x002ee80000300800 */
[----:B------:R-:W3:Y:S04]  /*a3f80*/  LDL.LU R59, [R1+0x7dc] ;  /* 0x0007dc00013b7983 */ /* 0x000ee80000300800 */
[----:B------:R-:W3:Y:S01]  /*a3f90*/  LDL.LU.64 R60, [R1+0x18] ;  /* 0x00001800013c7983 */ /* 0x000ee20000300a00 */
[C---:B----4-:R-:W-:Y:S03]  /*a3fa0*/  HMMA.16816.F32 R32, R28.reuse, R12, R32 ;  /* 0x0000000c1c20723c */ /* 0x050fe60000001820 */
        /* <DEDUP_REMOVED lines=33> */
[----:B------:R-:W-:Y:S01]  /*a41c0*/  IMAD R0, R0, 0x100, R51 ;  /* 0x0000010000007824 */ /* 0x000fe200078e0233 */
[C---:B---3--:R-:W-:Y:S08]  /*a41d0*/  HMMA.16816.F32 R4, R28.reuse, R24, R4 ;  /* 0x000000181c04723c */ /* 0x048ff00000001804 */
        /* <DEDUP_REMOVED lines=8> */
[----:B------:R-:W-:Y:S04]  /*a4260*/  STL.64 [R1+0x468], R10 ;  /* 0x0004680a01007387 */ /* 0x000fe80000100a00 */
[----:B------:R-:W-:Y:S04]  /*a4270*/  STL [R1+0x8204], R24 ;  /* 0x0082041801007387 */ /* 0x000fe80000100800 */
[----:B------:R-:W-:Y:S04]  /*a4280*/  STL [R1+0x8200], R25 ;  /* 0x0082001901007387 */ /* 0x000fe80000100800 */
[----:B------:R-:W-:Y:S04]  /*a4290*/  STL.64 [R1+0x450], R4 ;  /* 0x0004500401007387 */ /* 0x000fe80000100a00 */
[----:B------:R0:W-:Y:S02]  /*a42a0*/  STL.64 [R1+0x458], R6 ;  /* 0x0004580601007387 */ /* 0x0001e40000100a00 */
[C---:B0-----:R-:W-:Y:S02]  /*a42b0*/  HMMA.16816.F32 R4, R28.reuse, R26, R36 ;  /* 0x0000001a1c04723c */ /* 0x041fe40000001824 */
[----:B------:R-:W-:Y:S04]  /*a42c0*/  STL [R1+0x820c], R26 ;  /* 0x00820c1a01007387 */ /* 0x000fe80000100800 */
[----:B------:R-:W-:Y:S02]  /*a42d0*/  STL [R1+0x8208], R27 ;  /* 0x0082081b01007387 */ /* 0x000fe40000100800 */
[----:B------:R-:W-:Y:S01]  /*a42e0*/  HMMA.16816.F32 R8, R28, R32, R52 ;  /* 0x000000201c08723c */ /* 0x000fe20000001834 */
[----:B------:R-:W-:-:S10]  /*a42f0*/  F2FP.F16.E4M3.UNPACK_B R31, R0 ;  /* 0x00000000ff1f723e */ /* 0x000fd400020006ff */
[----:B------:R0:W-:Y:S04]  /*a4300*/  STL.64 [R1+0x440], R4 ;  /* 0x0004400401007387 */ /* 0x0001e80000100a00 */
[----:B------:R1:W-:Y:S01]  /*a4310*/  STL.64 [R1+0x448], R6 ;  /* 0x0004480601007387 */ /* 0x0003e20000100a00 */
[----:B0-----:R-:W-:Y:S02]  /*a4320*/  IMAD R5, R46, 0x100, R45 ;  /* 0x000001002e057824 */ /* 0x001fe400078e022d */
[----:B------:R-:W-:Y:S02]  /*a4330*/  IMAD R4, R50, 0x100, R47 ;  /* 0x0000010032047824 */ /* 0x000fe400078e022f */
[----:B-1----:R-:W-:Y:S01]  /*a4340*/  IMAD R6, R44, 0x100, R43 ;  /* 0x000001002c067824 */ /* 0x002fe200078e022b */
[----:B------:R-:W-:-:S02]  /*a4350*/  F2FP.F16.E4M3.UNPACK_B R29, R5 ;  /* 0x00000005ff1d723e */ /* 0x000fc400020006ff */
[----:B------:R-:W-:Y:S02]  /*a4360*/  F2FP.F16.E4M3.UNPACK_B R30, R4 ;  /* 0x00000004ff1e723e */ /* 0x000fe400020006ff */
[----:B------:R-:W-:-:S07]  /*a4370*/  F2FP.F16.E4M3.UNPACK_B R28, R6 ;  /* 0x00000006ff1c723e */ /* 0x000fce00020006ff */
[----:B------:R-:W-:Y:S01]  /*a4380*/  HMMA.16816.F32 R4, R28, R60, R56 ;  /* 0x0000003c1c04723c */ /* 0x000fe20000001838 */
[----:B------:R-:W-:Y:S04]  /*a4390*/  STL [R1+0x81d4], R32 ;  /* 0x0081d42001007387 */ /* 0x000fe80000100800 */
[----:B------:R-:W-:Y:S04]  /*a43a0*/  STL [R1+0x81d0], R33 ;  /* 0x0081d02101007387 */ /* 0x000fe80000100800 */
[----:B------:R-:W-:Y:S04]  /*a43b0*/  STL.64 [R1+0x240], R8 ;  /* 0x0002400801007387 */ /* 0x000fe80000100a00 */
[----:B------:R-:W-:Y:S06]  /*a43c0*/  STL.64 [R1+0x248], R10 ;  /* 0x0002480a01007387 */ /* 0x000fec0000100a00 */
[----:B------:R0:W-:Y:S04]  /*a43d0*/  STL.64 [R1+0x430], R4 ;  /* 0x0004300401007387 */ /* 0x0001e80000100a00 */
[----:B------:R1:W-:Y:S04]  /*a43e0*/  STL.64 [R1+0x438], R6 ;  /* 0x0004380601007387 */ /* 0x0003e80000100a00 */
[----:B0-----:R-:W2:Y:S04]  /*a43f0*/  LDL.LU R4, [R1+0x900] ;  /* 0x0009000001047983 */ /* 0x001ea80000300800 */
[----:B------:R-:W2:Y:S04]  /*a4400*/  LDL.LU R5, [R1+0x904] ;  /* 0x0009040001057983 */ /* 0x000ea80000300800 */
[----:B-1----:R-:W2:Y:S04]  /*a4410*/  LDL.LU R6, [R1+0x908] ;  /* 0x0009080001067983 */ /* 0x002ea80000300800 */
        /* <DEDUP_REMOVED lines=9> */
[----:B------:R-:W4:Y:S04]  /*a44b0*/  LDL.LU.64 R32, [R1+0x10] ;  /* 0x0000100001207983 */ /* 0x000f280000300a00 */
[----:B------:R-:W3:Y:S01]  /*a44c0*/  LDL.LU.64 R50, [R1+0x8] ;  /* 0x0000080001327983 */ /* 0x000ee20000300a00 */
[----:B------:R-:W-:-:S03]  /*a44d0*/  IMAD.MOV.U32 R24, RZ, RZ, R60 ;  /* 0x000000ffff187224 */ /* 0x000fc600078e003c */
[----:B------:R-:W2:Y:S01]  /*a44e0*/  LDL.LU R52, [R1+0x830] ;  /* 0x0008300001347983 */ /* 0x000ea20000300800 */
[----:B------:R-:W-:-:S03]  /*a44f0*/  IMAD.MOV.U32 R25, RZ, RZ, R61 ;  /* 0x000000ffff197224 */ /* 0x000fc600078e003d */
[----:B------:R-:W2:Y:S04]  /*a4500*/  LDL.LU R53, [R1+0x834] ;  /* 0x0008340001357983 */ /* 0x000ea80000300800 */
[----:B------:R-:W2:Y:S04]  /*a4510*/  LDL.LU R54, [R1+0x838] ;  /* 0x0008380001367983 */ /* 0x000ea80000300800 */
[----:B------:R-:W2:Y:S04]  /*a4520*/  LDL.LU R55, [R1+0x83c] ;  /* 0x00083c0001377983 */ /* 0x000ea80000300800 */
[----:B------:R-:W2:Y:S04]  /*a4530*/  LDL.LU.64 R60, [R1] ;  /* 0x00000000013c7983 */ /* 0x000ea80000300a00 */
        /* <DEDUP_REMOVED lines=24> */
[----:B------:R-:W-:Y:S01]  /*a46c0*/  STL [R1+0x8210], R24 ;  /* 0x0082101801007387 */ /* 0x000fe20000100800 */
[C---:B----4-:R-:W-:Y:S08]  /*a46d0*/  HMMA.16816.F32 R40, R28.reuse, R32, R40 ;  /* 0x000000201c28723c */ /* 0x050ff00000001828 */
[C---:B---3--:R-:W-:Y:S08]  /*a46e0*/  HMMA.16816.F32 R44, R28.reuse, R50, R44 ;  /* 0x000000321c2c723c */ /* 0x048ff0000000182c */
[----:B--2---:R-:W-:Y:S03]  /*a46f0*/  HMMA.16816.F32 R52, R28, R60, R52 ;  /* 0x0000003c1c34723c */ /* 0x004fe60000001834 */
[----:B------:R-:W-:Y:S04]  /*a4700*/  STL.64 [R1+0x420], R40 ;  /* 0x0004202801007387 */ /* 0x000fe80000100a00 */
[----:B------:R0:W-:Y:S01]  /*a4710*/  STL.64 [R1+0x428], R42 ;  /* 0x0004282a01007387 */ /* 0x0001e20000100a00 */
[----:B------:R-:W-:-:S02]  /*a4720*/  IMAD.MOV.U32 R26, RZ, RZ, R32 ;  /* 0x000000ffff1a7224 */ /* 0x000fc400078e0020 */
[----:B------:R-:W-:Y:S02]  /*a4730*/  IMAD.MOV.U32 R32, RZ, RZ, R50 ;  /* 0x000000ffff207224 */ /* 0x000fe400078e0032 */
[----:B------:R-:W-:Y:S01]  /*a4740*/  IMAD.MOV.U32 R0, RZ, RZ, R51 ;  /* 0x000000ffff007224 */ /* 0x000fe200078e0033 */
[----:B0-----:R-:W2:Y:S04]  /*a4750*/  LDL.LU.64 R42, [R1+0x82f0] ;  /* 0x0082f000012a7983 */ /* 0x001ea80000300a00 */
[----:B------:R-:W3:Y:S04]  /*a4760*/  LDL.LU.64 R40, [R1+0x82e8] ;  /* 0x0082e80001287983 */ /* 0x000ee80000300a00 */
[----:B------:R-:W-:Y:S04]  /*a4770*/  STL.64 [R1+0x410], R44 ;  /* 0x0004102c01007387 */ /* 0x000fe80000100a00 */
[----:B------:R0:W-:Y:S01]  /*a4780*/  STL.64 [R1+0x418], R46 ;  /* 0x0004182e01007387 */ /* 0x0001e20000100a00 */
[----:B------:R-:W-:-:S02]  /*a4790*/  IMAD.MOV.U32 R27, RZ, RZ, R33 ;  /* 0x000000ffff1b7224 */ /* 0x000fc400078e0021 */
[----:B------:R-:W-:Y:S02]  /*a47a0*/  IMAD.MOV.U32 R24, RZ, RZ, R60 ;  /* 0x000000ffff187224 */ /* 0x000fe400078e003c */
[----:B------:R-:W-:Y:S01]  /*a47b0*/  IMAD.MOV.U32 R33, RZ, RZ, R61 ;  /* 0x000000ffff217224 */ /* 0x000fe200078e003d */
[----:B0-----:R-:W4:Y:S04]  /*a47c0*/  LDL.LU.64 R46, [R1+0x82e0] ;  /* 0x0082e000012e7983 */ /* 0x001f280000300a00 */
[----:B------:R-:W2:Y:S04]  /*a47d0*/  LDL.LU.64 R44, [R1+0x82d8] ;  /* 0x0082d800012c7983 */ /* 0x000ea80000300a00 */
[----:B------:R-:W2:Y:S04]  /*a47e0*/  LDL.LU.64 R50, [R1+0x82d0] ;  /* 0x0082d00001327983 */ /* 0x000ea80000300a00 */
[----:B------:R-:W-:Y:S04]  /*a47f0*/  STL.64 [R1+0x400], R52 ;  /* 0x0004003401007387 */ /* 0x000fe80000100a00 */
[----:B------:R0:W-:Y:S04]  /*a4800*/  STL.64 [R1+0x408], R54 ;  /* 0x0004083601007387 */ /* 0x0001e80000100a00 */
[----:B0-----:R-:W2:Y:S04]  /*a4810*/  LDL.LU.64 R54, [R1+0x82c8] ;  /* 0x0082c80001367983 */ /* 0x001ea80000300a00 */
[----:B------:R-:W2:Y:S04]  /*a4820*/  LDL.LU.64 R52, [R1+0x82c0] ;  /* 0x0082c00001347983 */ /* 0x000ea80000300a00 */
[----:B------:R-:W2:Y:S04]  /*a4830*/  LDL.LU.64 R60, [R1+0x82b8] ;  /* 0x0082b800013c7983 */ /* 0x000ea80000300a00 */
[----:B------:R-:W-:Y:S04]  /*a4840*/  STL.64 [R1+0x8280], R34 ;  /* 0x0082802201007387 */ /* 0x000fe80000100a00 */
[----:B------:R0:W-:Y:S04]  /*a4850*/  STL.64 [R1+0x8278], R32 ;  /* 0x0082782001007387 */ /* 0x0001e80000100a00 */
[----:B0-----:R-:W3:Y:S04]  /*a4860*/  LDL.LU R32, [R1+0x880] ;  /* 0x0008800001207983 */ /* 0x001ee80000300800 */
        /* <DEDUP_REMOVED lines=13> */
[----:B0-----:R-:W3:Y:S04]  /*a4940*/  LDL.LU.64 R58, [R1+0x82b0] ;  /* 0x0082b000013a7983 */ /* 0x001ee80000300a00 */
[----:B------:R-:W2:Y:S04]  /*a4950*/  LDL.LU.64 R56, [R1+0x82a8] ;  /* 0x0082a80001387983 */ /* 0x000ea80000300a00 */
[----:B------:R-:W-:Y:S04]  /*a4960*/  STL [R1+0x81b8], R60 ;  /* 0x0081b83c01007387 */ /* 0x000fe80000100800 */
[----:B------:R-:W-:Y:S01]  /*a4970*/  STL [R1+0x81b4], R61 ;  /* 0x0081b43d01007387 */ /* 0x000fe20000100800 */
[C---:B------:R-:W-:Y:S08]  /*a4980*/  HMMA.16816.F32 R20, R28.reuse, R54, R20 ;  /* 0x000000361c14723c */ /* 0x040ff00000001814 */
[C---:B------:R-:W-:Y:S08]  /*a4990*/  HMMA.16816.F32 R16, R28.reuse, R52, R16 ;  /* 0x000000341c10723c */ /* 0x040ff00000001810 */
[C---:B------:R-:W-:Y:S08]  /*a49a0*/  HMMA.16816.F32 R12, R28.reuse, R50, R12 ;  /* 0x000000321c0c723c */ /* 0x040ff0000000180c */
[C---:B------:R-:W-:Y:S08]  /*a49b0*/  HMMA.16816.F32 R8, R28.reuse, R48, R8 ;  /* 0x000000301c08723c */ /* 0x040ff00000001808 */
[----:B---3--:R-:W-:-:S15]  /*a49c0*/  HMMA.16816.F32 R24, R28, R58, R24 ;  /* 0x0000003a1c18723c */ /* 0x008fde0000001818 */
[----:B------:R-:W-:-:S04]  /*a49d0*/  NOP ;  /* 0x0000000000007918 */ /* 0x000fc80000000000 */
[----:B------:R-:W-:Y:S04]  /*a49e0*/  STL.64 [R1+0x3e0], R24 ;  /* 0x0003e01801007387 */ /* 0x000fe80000100a00 */
[----:B------:R2:W-:Y:S02]  /*a49f0*/  STL.64 [R1+0x3e8], R26 ;  /* 0x0003e81a01007387 */ /* 0x0005e40000100a00 */
[----:B--2---:R-:W-:Y:S02]  /*a4a00*/  HMMA.16816.F32 R24, R28, R56, R32 ;  /* 0x000000381c18723c */ /* 0x004fe40000001820 */
[----:B------:R-:W-:Y:S04]  /*a4a10*/  STL.64 [R1+0x8148], R58 ;  /* 0x0081483a01007387 */ /* 0x000fe80000100a00 */
[----:B------:R0:W-:-:S13]  /*a4a20*/  STL.64 [R1+0x8140], R56 ;  /* 0x0081403801007387 */ /* 0x0001da0000100a00 */
        /* <DEDUP_REMOVED lines=15> */
[C---:B----4-:R-:W-:Y:S08]  /*a4b20*/  HMMA.16816.F32 R8, R28.reuse, R46, R4 ;  /* 0x0000002e1c08723c */ /* 0x050ff00000001804 */
[C---:B------:R-:W-:Y:S11]  /*a4b30*/  HMMA.16816.F32 R4, R28.reuse, R44, R36 ;  /* 0x0000002c1c04723c */ /* 0x040ff60000001824 */
[----:B------:R0:W-:Y:S04]  /*a4b40*/  STL.64 [R1+0x380], R8 ;  /* 0x0003800801007387 */ /* 0x0001e80000100a00 */
[----:B------:R1:W-:Y:S04]  /*a4b50*/  STL.64 [R1+0x388], R10 ;  /* 0x0003880a01007387 */ /* 0x0003e80000100a00 */
[----:B------:R-:W-:Y:S04]  /*a4b60*/  STL.64 [R1+0x370], R4 ;  /* 0x0003700401007387 */ /* 0x000fe80000100a00 */
[----:B------:R-:W-:Y:S04]  /*a4b70*/  STL.64 [R1+0x378], R6 ;  /* 0x0003780601007387 */ /* 0x000fe80000100a00 */
        /* <DEDUP_REMOVED lines=65> */
[----:B------:R-:W3:Y:S04]  /*a4f90*/  LDL.LU.64 R36, [R1+0x8288] ;  /* 0x0082880001247983 */ /* 0x000ee80000300a00 */
        /* <DEDUP_REMOVED lines=10> */
[----:B0-----:R-:W4:Y:S01]  /*a5040*/  LDL.LU.64 R34, [R1+0x8280] ;  /* 0x0082800001227983 */ /* 0x001f220000300a00 */
[C---:B---3--:R-:W-:Y:S03]  /*a5050*/  HMMA.16816.F32 R24, R28.reuse, R36, R24 ;  /* 0x000000241c18723c */ /* 0x048fe60000001818 */
[----:B------:R-:W3:Y:S05]  /*a5060*/  LDL.LU.64 R32, [R1+0x8278] ;  /* 0x0082780001207983 */ /* 0x000eea0000300a00 */
[C---:B------:R-:W-:Y:S11]  /*a5070*/  HMMA.16816.F32 R4, R28.reuse, R2, R4 ;  /* 0x000000021c04723c */ /* 0x040ff60000001804 */
        /* <DEDUP_REMOVED lines=15> */
[----:B------:R-:W2:Y:S04]  /*a5170*/  LDL.LU.64 R20, [R1+0x8258] ;  /* 0x0082580001147983 */ /* 0x000ea80000300a00 */
[----:B------:R-:W-:Y:S04]  /*a5180*/  STL [R1+0x81dc], R34 ;  /* 0x0081dc2201007387 */ /* 0x000fe80000100800 */
[----:B------:R-:W-:Y:S04]  /*a5190*/  STL [R1+0x81d8], R35 ;  /* 0x0081d82301007387 */ /* 0x000fe80000100800 */
[----:B------:R-:W-:Y:S04]  /*a51a0*/  STL.64 [R1+0x310], R4 ;  /* 0x0003100401007387 */ /* 0x000fe80000100a00 */
[----:B------:R0:W-:Y:S04]  /*a51b0*/  STL.64 [R1+0x318], R6 ;  /* 0x0003180601007387 */ /* 0x0001e80000100a00 */
[----:B0-----:R-:W2:Y:S04]  /*a51c0*/  LDL.LU.64 R6, [R1+0x8250] ;  /* 0x0082500001067983 */ /* 0x001ea80000300a00 */
[----:B------:R-:W3:Y:S04]  /*a51d0*/  LDL.LU.64 R4, [R1+0x8248] ;  /* 0x0082480001047983 */ /* 0x000ee80000300a00 */
[----:B------:R-:W-:Y:S01]  /*a51e0*/  STL [R1+0x81bc], R3 ;  /* 0x0081bc0301007387 */ /* 0x000fe20000100800 */
        /* <DEDUP_REMOVED lines=10> */
[----:B------:R-:W2:Y:S04]  /*a5290*/  LDL.LU.64 R8, [R1+0x8228] ;  /* 0x0082280001087983 */ /* 0x000ea80000300a00 */
        /* <DEDUP_REMOVED lines=11> */
[----:B------:R-:W2:Y:S01]  /*a5350*/  LDL.LU.64 R12, [R1+0x8218] ;  /* 0x00821800010c7983 */ /* 0x000ea20000300a00 */
[----:B---3--:R-:W-:Y:S03]  /*a5360*/  HMMA.16816.F32 R4, R28, R10, R4 ;  /* 0x0000000a1c04723c */ /* 0x008fe60000001804 */
[----:B------:R-:W-:Y:S04]  /*a5370*/  STL.64 [R1+0x80c0], R10 ;  /* 0x0080c00a01007387 */ /* 0x000fe80000100a00 */
[----:B------:R2:W-:-:S12]  /*a5380*/  STL.64 [R1+0x80b8], R8 ;  /* 0x0080b80801007387 */ /* 0x0005d80000100a00 */
[----:B------:R-:W-:Y:S04]  /*a5390*/  STL.64 [R1+0x2d0], R4 ;  /* 0x0002d00401007387 */ /* 0x000fe80000100a00 */
[----:B------:R0:W-:Y:S01]  /*a53a0*/  STL.64 [R1+0x2d8], R6 ;  /* 0x0002d80601007387 */ /* 0x0001e20000100a00 */
[C---:B--2---:R-:W-:Y:S08]  /*a53b0*/  HMMA.16816.F32 R8, R28.reuse, R12, R36 ;  /* 0x0000000c1c08723c */ /* 0x044ff00000001824 */
[C---:B0-----:R-:W-:Y:S01]  /*a53c0*/  HMMA.16816.F32 R4, R28.reuse, R14, R40 ;  /* 0x0000000e1c04723c */ /* 0x041fe20000001828 */
[----:B------:R-:W-:Y:S10]  /*a53d0*/  STL.64 [R1+0x80a0], R14 ;  /* 0x0080a00e01007387 */ /* 0x000ff40000100a00 */
[----:B------:R-:W-:Y:S04]  /*a53e0*/  STL.64 [R1+0x2c0], R8 ;  /* 0x0002c00801007387 */ /* 0x000fe80000100a00 */
[----:B------:R0:W-:Y:S02]  /*a53f0*/  STL.64 [R1+0x2c8], R10 ;  /* 0x0002c80a01007387 */ /* 0x0001e40000100a00 */
[C---:B0-----:R-:W-:Y:S02]  /*a5400*/  HMMA.16816.F32 R8, R28.reuse, R16, R44 ;  /* 0x000000101c08723c */ /* 0x041fe4000000182c */
[----:B------:R-:W-:Y:S04]  /*a5410*/  STL.64 [R1+0x8098], R12 ;  /* 0x0080980c01007387 */ /* 0x000fe80000100a00 */
[----:B------:R-:W-:Y:S04]  /*a5420*/  STL.64 [R1+0x2b0], R4 ;  /* 0x0002b00401007387 */ /* 0x000fe80000100a00 */
[----:B------:R0:W-:Y:S04]  /*a5430*/  STL.64 [R1+0x2b8], R6 ;  /* 0x0002b80601007387 */ /* 0x0001e80000100a00 */
[----:B------:R-:W-:Y:S01]  /*a5440*/  STL.64 [R1+0x8080], R18 ;  /* 0x0080801201007387 */ /* 0x000fe20000100a00 */
[C---:B0-----:R-:W-:Y:S08]  /*a5450*/  HMMA.16816.F32 R4, R28.reuse, R18, R48 ;  /* 0x000000121c04723c */ /* 0x041ff00000001830 */
[C---:B------:R-:W-:Y:S01]  /*a5460*/  HMMA.16816.F32 R12, R28.reuse, R20, R52 ;  /* 0x000000141c0c723c */ /* 0x040fe20000001834 */
[----:B------:R-:W-:Y:S04]  /*a5470*/  STL.64 [R1+0x2a0], R8 ;  /* 0x0002a00801007387 */ /* 0x000fe80000100a00 */
[----:B------:R4:W-:Y:S03]  /*a5480*/  STL.64 [R1+0x2a8], R10 ;  /* 0x0002a80a01007387 */ /* 0x0009e60000100a00 */
[----:B----4-:R-:W-:Y:S01]  /*a5490*/  HMMA.16816.F32 R8, R28, R22, R56 ;  /* 0x000000161c08723c */ /* 0x010fe20000001838 */
[----:B------:R-:W-:Y:S04]  /*a54a0*/  STL.64 [R1+0x8078], R16 ;  /* 0x0080781001007387 */ /* 0x000fe80000100a00 */
[----:B------:R0:W-:Y:S04]  /*a54b0*/  STL.64 [R1+0x290], R4 ;  /* 0x0002900401007387 */ /* 0x0001e80000100a00 */
[----:B------:R1:W-:Y:S04]  /*a54c0*/  STL.64 [R1+0x298], R6 ;  /* 0x0002980601007387 */ /* 0x0003e80000100a00 */
[----:B0-----:R-:W2:Y:S04]  /*a54d0*/  LDL.LU R4, [R1+0xbd0] ;  /* 0x000bd00001047983 */ /* 0x001ea80000300800 */
[----:B------:R0:W-:Y:S04]  /*a54e0*/  STL.64 [R1+0x280], R12 ;  /* 0x0002800c01007387 */ /* 0x0001e80000100a00 */
[----:B------:R3:W-:Y:S04]  /*a54f0*/  STL.64 [R1+0x288], R14 ;  /* 0x0002880e01007387 */ /* 0x0007e80000100a00 */
[----:B------:R4:W-:Y:S04]  /*a5500*/  STL.64 [R1+0x270], R8 ;  /* 0x0002700801007387 */ /* 0x0009e80000100a00 */
[----:B------:R0:W-:Y:S04]  /*a5510*/  STL.64 [R1+0x278], R10 ;  /* 0x0002780a01007387 */ /* 0x0001e80000100a00 */
[----:B------:R-:W2:Y:S04]  /*a5520*/  LDL.LU R5, [R1+0xbd4] ;  /* 0x000bd40001057983 */ /* 0x000ea80000300800 */
[----:B-1----:R-:W2:Y:S04]  /*a5530*/  LDL.LU R6, [R1+0xbd8] ;  /* 0x000bd80001067983 */ /* 0x002ea80000300800 */
[----:B------:R-:W2:Y:S04]  /*a5540*/  LDL.LU R7, [R1+0xbdc] ;  /* 0x000bdc0001077983 */ /* 0x000ea80000300800 */
[----:B--2---:R-:W-:Y:S04]  /*a5550*/  STL.64 [R1+0x8188], R6 ;  /* 0x0081880601007387 */ /* 0x004fe80000100a00 */
[----:B------:R-:W-:Y:S04]  /*a5560*/  STL.64 [R1+0x8180], R4 ;  /* 0x0081800401007387 */ /* 0x000fe80000100a00 */
[----:B0-----:R-:W2:Y:S04]  /*a5570*/  LDL.LU R12, [R1+0xc00] ;  /* 0x000c0000010c7983 */ /* 0x001ea80000300800 */
[----:B------:R-:W2:Y:S04]  /*a5580*/  LDL.LU R13, [R1+0xc04] ;  /* 0x000c0400010d7983 */ /* 0x000ea80000300800 */
[----:B---3--:R-:W3:Y:S04]  /*a5590*/  LDL.LU R14, [R1+0xc08] ;  /* 0x000c0800010e7983 */ /* 0x008ee80000300800 */
        /* <DEDUP_REMOVED lines=8> */
[----:B--2---:R-:W-:Y:S04]  /*a5620*/  STL.64 [R1+0x81a0], R16 ;  /* 0x0081a01001007387 */ /* 0x004fe80000100a00 */
[----:B----4-:R-:W2:Y:S04]  /*a5630*/  LDL.LU R8, [R1+0xbe0] ;  /* 0x000be00001087983 */ /* 0x010ea80000300800 */
        /* <DEDUP_REMOVED lines=15> */
[----:B------:R-:W-:-:S02]  /*a5730*/  IMAD.MOV.U32 R46, RZ, RZ, R24 ;  /* 0x000000ffff2e7224 */ /* 0x000fc400078e0018 */
        /* <DEDUP_REMOVED lines=16> */
[----:B0-----:R-:W2:Y:S04]  /*a5840*/  LDL.LU R52, [R1+0xac0] ;  /* 0x000ac00001347983 */ /* 0x001ea80000300800 */
[----:B------:R-:W2:Y:S04]  /*a5850*/  LDL.LU R53, [R1+0xac4] ;  /* 0x000ac40001357983 */ /* 0x000ea80000300800 */
[----:B------:R-:W2:Y:S04]  /*a5860*/  LDL.LU R54, [R1+0xac8] ;  /* 0x000ac80001367983 */ /* 0x000ea80000300800 */
        /* <DEDUP_REMOVED lines=11> */
[----:B------:R-:W2:Y:S01]  /*a5920*/  LDL.LU R61, [R1+0x224c] ;  /* 0x00224c00013d7983 */ /* 0x000ea20000300800 */
[----:B------:R-:W-:-:S03]  /*a5930*/  IMAD.MOV.U32 R45, RZ, RZ, R0 ;  /* 0x000000ffff2d7224 */ /* 0x000fc600078e0000 */
[----:B------:R-:W2:Y:S04]  /*a5940*/  LDL.LU R33, [R1+0x2258] ;  /* 0x0022580001217983 */ /* 0x000ea80000300800 */
[----:B------:R-:W2:Y:S04]  /*a5950*/  LDL.LU R0, [R1+0x2254] ;  /* 0x0022540001007983 */ /* 0x000ea80000300800 */
[----:B------:R-:W2:Y:S04]  /*a5960*/  LDL.LU R8, [R1+0xab0] ;  /* 0x000ab00001087983 */ /* 0x000ea80000300800 */
[----:B------:R-:W2:Y:S04]  /*a5970*/  LDL.LU R9, [R1+0xab4] ;  /* 0x000ab40001097983 */ /* 0x000ea80000300800 */
[----:B------:R-:W2:Y:S04]  /*a5980*/  LDL.LU R10, [R1+0xab8] ;  /* 0x000ab800010a7983 */ /* 0x000ea80000300800 */
[----:B------:R-:W2:Y:S01]  /*a5990*/  LDL.LU R11, [R1+0xabc] ;  /* 0x000abc00010b7983 */ /* 0x000ea20000300800 */
[----:B------:R-:W-:-:S02]  /*a59a0*/  IMAD.MOV.U32 R6, RZ, RZ, R26 ;  /* 0x000000ffff067224 */ /* 0x000fc400078e001a */
[----:B------:R-:W-:Y:S01]  /*a59b0*/  IMAD.MOV.U32 R7, RZ, RZ, R27 ;  /* 0x000000ffff077224 */ /* 0x000fe200078e001b */
[----:B------:R-:W2:Y:S04]  /*a59c0*/  LDL.LU R26, [R1+0x820c] ;  /* 0x00820c00011a7983 */ /* 0x000ea80000300800 */
[----:B------:R-:W2:Y:S01]  /*a59d0*/  LDL.LU R27, [R1+0x8208] ;  /* 0x00820800011b7983 */ /* 0x000ea20000300800 */
[----:B------:R-:W-:Y:S02]  /*a59e0*/  IMAD.MOV.U32 R5, RZ, RZ, R25 ;  /* 0x000000ffff057224 */ /* 0x000fe400078e0019 */
[----:B---3--:R-:W-:Y:S02]  /*a59f0*/  IMAD.MOV.U32 R4, RZ, RZ, R24 ;  /* 0x000000ffff047224 */ /* 0x008fe400078e0018 */
        /* <DEDUP_REMOVED lines=16> */
[----:B--2---:R-:W-:Y:S01]  /*a5b00*/  HMMA.16816.F32 R52, R28, R26, R52 ;  /* 0x0000001a1c34723c */ /* 0x004fe20000001834 */
[----:B------:R-:W-:-:S02]  /*a5b10*/  IMAD R3, R3, 0x100, R34 ;  /* 0x0000010003037824 */ /* 0x000fc400078e0222 */
[----:B------:R-:W-:Y:S02]  /*a5b20*/  IMAD R60, R60, 0x100, R35 ;  /* 0x000001003c3c7824 */ /* 0x000fe400078e0223 */
[----:B------:R-:W-:Y:S02]  /*a5b30*/  IMAD R61, R61, 0x100, R32 ;  /* 0x000001003d3d7824 */ /* 0x000fe400078e0220 */
[----:B------:R-:W-:Y:S01]  /*a5b40*/  IMAD R0, R0, 0x100, R33 ;  /* 0x0000010000007824 */ /* 0x000fe200078e0221 */
        /* <DEDUP_REMOVED lines=9> */
[----:B------:R-:W3:Y:S04]  /*a5be0*/  LDL.LU.64 R52, [R1+0x81e0] ;  /* 0x0081e00001347983 */ /* 0x000ee80000300a00 */
[----:B------:R-:W-:Y:S04]  /*a5bf0*/  STL.64 [R1+0x80b0], R26 ;  /* 0x0080b01a01007387 */ /* 0x000fe80000100a00 */
[----:B------:R0:W-:Y:S04]  /*a5c00*/  STL.64 [R1+0x80a8], R24 ;  /* 0x0080a81801007387 */ /* 0x0001e80000100a00 */
[----:B0-----:R-:W2:Y:S04]  /*a5c10*/  LDL.LU R24, [R1+0xc30] ;  /* 0x000c300001187983 */ /* 0x001ea80000300800 */
[----:B------:R-:W2:Y:S04]  /*a5c20*/  LDL.LU R25, [R1+0xc34] ;  /* 0x000c340001197983 */ /* 0x000ea80000300800 */
[----:B------:R-:W2:Y:S04]  /*a5c30*/  LDL.LU R26, [R1+0xc38] ;  /* 0x000c3800011a7983 */ /* 0x000ea80000300800 */
[----:B------:R-:W2:Y:S04]  /*a5c40*/  LDL.LU R27, [R1+0xc3c] ;  /* 0x000c3c00011b7983 */ /* 0x000ea80000300800 */
[----:B------:R-:W2:Y:S04]  /*a5c50*/  LDL.LU R34, [R1+0x81dc] ;  /* 0x0081dc0001227983 */ /* 0x000ea80000300800 */
[----:B------:R-:W2:Y:S04]  /*a5c60*/  LDL.LU R35, [R1+0x81d8] ;  /* 0x0081d80001237983 */ /* 0x000ea80000300800 */
[----:B------:R-:W2:Y:S04]  /*a5c70*/  LDL.LU R32, [R1+0x81d4] ;  /* 0x0081d40001207983 */ /* 0x000ea80000300800 */
[----:B------:R-:W2:Y:S02]  /*a5c80*/  LDL.LU R33, [R1+0x81d0] ;  /* 0x0081d00001217983 */ /* 0x000ea40000300800 */
[----:B--2---:R-:W-:Y:S02]  /*a5c90*/  HMMA.16816.F32 R28, R28, R32, R8 ;  /* 0x000000201c1c723c */ /* 0x004fe40000001808 */
[----:B------:R-:W2:Y:S04]  /*a5ca0*/  LDL.LU.64 R10, [R1+0x81c8] ;  /* 0x0081c800010a7983 */ /* 0x000ea80000300a00 */
[----:B------:R-:W2:Y:S04]  /*a5cb0*/  LDL.LU.64 R8, [R1+0x81c0] ;  /* 0x0081c00001087983 */ /* 0x000ea80000300a00 */
[----:B------:R-:W-:Y:S04]  /*a5cc0*/  STL.64 [R1+0x8100], R34 ;  /* 0x0081002201007387 */ /* 0x000fe80000100a00 */
[----:B------:R0:W-:Y:S05]  /*a5cd0*/  STL.64 [R1+0x80f8], R32 ;  /* 0x0080f82001007387 */ /* 0x0001ea0000100a00 */
[----:B------:R1:W-:Y:S04]  /*a5ce0*/  STL.64 [R1+0x230], R28 ;  /* 0x0002301c01007387 */ /* 0x0003e80000100a00 */
[----:B------:R1:W-:Y:S04]  /*a5cf0*/  STL.64 [R1+0x238], R30 ;  /* 0x0002381e01007387 */ /* 0x0003e80000100a00 */
[----:B0-----:R-:W2:Y:S04]  /*a5d00*/  LDL.LU R32, [R1+0xc40] ;  /* 0x000c400001207983 */ /* 0x001ea80000300800 */
[----:B------:R-:W2:Y:S04]  /*a5d10*/  LDL.LU R33, [R1+0xc44] ;  /* 0x000c440001217983 */ /* 0x000ea80000300800 */
[----:B------:R-:W2:Y:S04]  /*a5d20*/  LDL.LU R34, [R1+0xc48] ;  /* 0x000c480001227983 */ /* 0x000ea80000300800 */
[----:B------:R-:W2:Y:S01]  /*a5d30*/  LDL.LU R35, [R1+0xc4c] ;  /* 0x000c4c0001237983 */ /* 0x000ea20000300800 */
[----:B-1----:R-:W-:-:S02]  /*a5d40*/  F2FP.F16.E4M3.UNPACK_B R28, R3 ;  /* 0x00000003ff1c723e */ /* 0x002fc400020006ff */
[----:B------:R-:W-:Y:S01]  /*a5d50*/  F2FP.F16.E4M3.UNPACK_B R29, R60 ;  /* 0x0000003cff1d723e */ /* 0x000fe200020006ff */
[----:B------:R-:W2:Y:S04]  /*a5d60*/  LDL.LU R3, [R1+0x81bc] ;  /* 0x0081bc0001037983 */ /* 0x000ea80000300800 */
[----:B------:R-:W2:Y:S01]  /*a5d70*/  LDL.LU R60, [R1+0x81b8] ;  /* 0x0081b800013c7983 */ /* 0x000ea20000300800 */
[----:B------:R-:W-:-:S03]  /*a5d80*/  F2FP.F16.E4M3.UNPACK_B R30, R61 ;  /* 0x0000003dff1e723e */ /* 0x000fc600020006ff */
[----:B------:R-:W2:Y:S01]  /*a5d90*/  LDL.LU R61, [R1+0x81b4] ;  /* 0x0081b400013d7983 */ /* 0x000ea20000300800 */
[----:B------:R-:W-:-:S03]  /*a5da0*/  F2FP.F16.E4M3.UNPACK_B R31, R0 ;  /* 0x00000000ff1f723e */ /* 0x000fc600020006ff */
[----:B------:R-:W3:Y:S04]  /*a5db0*/  LDL.LU R0, [R1+0x81b0] ;  /* 0x0081b00001007983 */ /* 0x000ee80000300800 */
[C---:B----4-:R-:W-:Y:S08]  /*a5dc0*/  HMMA.16816.F32 R16, R28.reuse, R4, R16 ;  /* 0x000000041c10723c */ /* 0x050ff00000001810 */
[C---:B------:R-:W-:Y:S08]  /*a5dd0*/  HMMA.16816.F32 R4, R28.reuse, R6, R12 ;  /* 0x000000061c04723c */ /* 0x040ff0000000180c */
[C---:B------:R-:W-:Y:S08]  /*a5de0*/  HMMA.16816.F32 R36, R28.reuse, R44, R36 ;  /* 0x0000002c1c24723c */ /* 0x040ff00000001824 */
[C---:B------:R-:W-:Y:S01]  /*a5df0*/  HMMA.16816.F32 R44, R28.reuse, R46, R40 ;  /* 0x0000002e1c2c723c */ /* 0x040fe20000001828 */
[----:B------:R-:W-:Y:S04]  /*a5e00*/  STL.64 [R1+0x220], R16 ;  /* 0x0002201001007387 */ /* 0x000fe80000100a00 */
[----:B------:R0:W-:Y:S04]  /*a5e10*/  STL.64 [R1+0x228], R18 ;  /* 0x0002281201007387 */ /* 0x0001e80000100a00 */
[----:B0-----:R-:W4:Y:S04]  /*a5e20*/  LDL.LU.64 R18, [R1+0x81a8] ;  /* 0x0081a80001127983 */ /* 0x001f280000300a00 */
[----:B------:R-:W4:Y:S04]  /*a5e30*/  LDL.LU.64 R16, [R1+0x81a0] ;  /* 0x0081a00001107983 */ /* 0x000f280000300a00 */
[----:B------:R-:W3:Y:S04]  /*a5e40*/  LDL.LU.64 R14, [R1+0x8198] ;  /* 0x00819800010e7983 */ /* 0x000ee80000300a00 */
[----:B------:R-:W3:Y:S04]  /*a5e50*/  LDL.LU.64 R12, [R1+0x8190] ;  /* 0x00819000010c7983 */ /* 0x000ee80000300a00 */
[----:B------:R-:W-:Y:S04]  /*a5e60*/  STL.64 [R1+0x210], R4 ;  /* 0x0002100401007387 */ /* 0x000fe80000100a00 */
[----:B------:R0:W-:Y:S04]  /*a5e70*/  STL.64 [R1+0x218], R6 ;  /* 0x0002180601007387 */ /* 0x0001e80000100a00 */
[----:B0-----:R-:W3:Y:S04]  /*a5e80*/  LDL.LU.64 R6, [R1+0x8188] ;  /* 0x0081880001067983 */ /* 0x001ee80000300a00 */
[----:B------:R-:W3:Y:S04]  /*a5e90*/  LDL.LU.64 R4, [R1+0x8180] ;  /* 0x0081800001047983 */ /* 0x000ee80000300a00 */
[----:B------:R-:W-:Y:S04]  /*a5ea0*/  STL.64 [R1+0x200], R36 ;  /* 0x0002002401007387 */ /* 0x000fe80000100a00 */
[----:B------:R0:W-:Y:S04]  /*a5eb0*/  STL.64 [R1+0x208], R38 ;  /* 0x0002082601007387 */ /* 0x0001e80000100a00 */
[----:B0-----:R-:W3:Y:S04]  /*a5ec0*/  LDL.LU.64 R38, [R1+0x8178] ;  /* 0x0081780001267983 */ /* 0x001ee80000300a00 */
[----:B------:R-:W3:Y:S04]  /*a5ed0*/  LDL.LU.64 R36, [R1+0x8170] ;  /* 0x0081700001247983 */ /* 0x000ee80000300a00 */
[----:B------:R-:W3:Y:S04]  /*a5ee0*/  LDL.LU.64 R42, [R1+0x8168] ;  /* 0x00816800012a7983 */ /* 0x000ee80000300a00 */
[----:B------:R-:W3:Y:S04]  /*a5ef0*/  LDL.LU.64 R40, [R1+0x8160] ;  /* 0x0081600001287983 */ /* 0x000ee80000300a00 */
[----:B------:R-:W-:Y:S04]  /*a5f00*/  STL.64 [R1+0x1f0], R44 ;  /* 0x0001f02c01007387 */ /* 0x000fe80000100a00 */
[----:B------:R0:W-:Y:S04]  /*a5f10*/  STL.64 [R1+0x1f8], R46 ;  /* 0x0001f82e01007387 */ /* 0x0001e80000100a00 */
[----:B0-----:R-:W4:Y:S04]  /*a5f20*/  LDL.LU.64 R46, [R1+0x8158] ;  /* 0x00815800012e7983 */ /* 0x001f280000300a00 */
[----:B------:R-:W3:Y:S01]  /*a5f30*/  LDL.LU.64 R44, [R1+0x8150] ;  /* 0x00815000012c7983 */ /* 0x000ee20000300a00 */
[----:B--2---:R-:W-:-:S15]  /*a5f40*/  HMMA.16816.F32 R56, R28, R60, R56 ;  /* 0x0000003c1c38723c */ /* 0x004fde0000001838 */
[----:B------:R-:W-:-:S04]  /*a5f50*/  NOP ;  /* 0x0000000000007918 */ /* 0x000fc80000000000 */
        /* <DEDUP_REMOVED lines=10> */
[----:B------:R-:W3:Y:S04]  /*a6000*/  LDL.LU.64 R54, [R1+0x8128] ;  /* 0x0081280001367983 */ /* 0x000ee80000300a00 */
[----:B------:R-:W3:Y:S04]  /*a6010*/  LDL.LU.64 R52, [R1+0x8120] ;  /* 0x0081200001347983 */ /* 0x000ee80000300a00 */
[----:B------:R0:W-:Y:S04]  /*a6020*/  STL.64 [R1+0x1c0], R56 ;  /* 0x0001c03801007387 */ /* 0x0001e80000100a00 */
[----:B------:R1:W-:Y:S04]  /*a6030*/  STL.64 [R1+0x1c8], R58 ;  /* 0x0001c83a01007387 */ /* 0x0003e80000100a00 */
[----:B0-----:R-:W3:Y:S04]  /*a6040*/  LDL.LU R56, [R1+0xc50] ;  /* 0x000c500001387983 */ /* 0x001ee80000300800 */
[----:B------:R-:W3:Y:S04]  /*a6050*/  LDL.LU R57, [R1+0xc54] ;  /* 0x000c540001397983 */ /* 0x000ee80000300800 */
[----:B-1----:R-:W3:Y:S04]  /*a6060*/  LDL.LU R58, [R1+0xc58] ;  /* 0x000c5800013a7983 */ /* 0x002ee80000300800 */
[----:B------:R-:W3:Y:S01]  /*a6070*/  LDL.LU R59, [R1+0xc5c] ;  /* 0x000c5c00013b7983 */ /* 0x000ee20000300800 */
[C---:B----4-:R-:W-:Y:S08]  /*a6080*/  HMMA.16816.F32 R16, R28.reuse, R46, R16 ;  /* 0x0000002e1c10723c */ /* 0x050ff00000001810 */
[C---:B------:R-:W-:Y:S08]  /*a6090*/  HMMA.16816.F32 R12, R28.reuse, R44, R12 ;  /* 0x0000002c1c0c723c */ /* 0x040ff0000000180c */
[C---:B------:R-:W-:Y:S08]  /*a60a0*/  HMMA.16816.F32 R8, R28.reuse, R42, R8 ;  /* 0x0000002a1c08723c */ /* 0x040ff00000001808 */
[C---:B------:R-:W-:Y:S08]  /*a60b0*/  HMMA.16816.F32 R4, R28.reuse, R40, R4 ;  /* 0x000000281c04723c */ /* 0x040ff00000001804 */
[C---:B--2---:R-:W-:Y:S08]  /*a60c0*/  HMMA.16816.F32 R24, R28.reuse, R50, R24 ;  /* 0x000000321c18723c */ /* 0x044ff00000001818 */
[C---:B---3--:R-:W-:Y:S08]  /*a60d0*/  HMMA.16816.F32 R32, R28.reuse, R52, R32 ;  /* 0x000000341c20723c */ /* 0x048ff00000001820 */
[C---:B------:R-:W-:Y:S08]  /*a60e0*/  HMMA.16816.F32 R20, R28.reuse, R48, R20 ;  /* 0x000000301c14723c */ /* 0x040ff00000001814 */
        /* <DEDUP_REMOVED lines=13> */
[----:B------:R3:W-:Y:S04]  /*a61c0*/  STL.64 [R1+0x168], R14 ;  /* 0x0001680e01007387 */ /* 0x0007e80000100a00 */
[----:B------:R-:W4:Y:S04]  /*a61d0*/  LDL.LU R44, [R1+0xad0] ;  /* 0x000ad000012c7983 */ /* 0x000f280000300800 */
[----:B------:R0:W-:Y:S04]  /*a61e0*/  STL.64 [R1+0x150], R8 ;  /* 0x0001500801007387 */ /* 0x0001e80000100a00 */
[----:B------:R0:W-:Y:S04]  /*a61f0*/  STL.64 [R1+0x158], R10 ;  /* 0x0001580a01007387 */ /* 0x0001e80000100a00 */
[----:B------:R0:W-:Y:S04]  /*a6200*/  STL.64 [R1+0x140], R4 ;  /* 0x0001400401007387 */ /* 0x0001e80000100a00 */
[----:B------:R0:W-:Y:S04]  /*a6210*/  STL.64 [R1+0x148], R6 ;  /* 0x0001480601007387 */ /* 0x0001e80000100a00 */
[----:B------:R-:W4:Y:S04]  /*a6220*/  LDL.LU R45, [R1+0xad4] ;  /* 0x000ad400012d7983 */ /* 0x000f280000300800 */
[----:B------:R-:W2:Y:S04]  /*a6230*/  LDL.LU R46, [R1+0xad8] ;  /* 0x000ad800012e7983 */ /* 0x000ea80000300800 */
[----:B------:R-:W2:Y:S04]  /*a6240*/  LDL.LU R47, [R1+0xadc] ;  /* 0x000adc00012f7983 */ /* 0x000ea80000300800 */
[----:B--2---:R-:W-:Y:S04]  /*a6250*/  STL.64 [R1+0x80d0], R46 ;  /* 0x0080d02e01007387 */ /* 0x004fe80000100a00 */
[----:B----4-:R-:W-:Y:S04]  /*a6260*/  STL.64 [R1+0x80c8], R44 ;  /* 0x0080c82c01007387 */ /* 0x010fe80000100a00 */
[----:B------:R-:W2:Y:S04]  /*a6270*/  LDL.LU R40, [R1+0xae0] ;  /* 0x000ae00001287983 */ /* 0x000ea80000300800 */
[----:B------:R-:W2:Y:S04]  /*a6280*/  LDL.LU R41, [R1+0xae4] ;  /* 0x000ae40001297983 */ /* 0x000ea80000300800 */
[----:B------:R-:W4:Y:S04]  /*a6290*/  LDL.LU R42, [R1+0xae8] ;  /* 0x000ae800012a7983 */ /* 0x000f280000300800 */
[----:B------:R-:W4:Y:S04]  /*a62a0*/  LDL.LU R43, [R1+0xaec] ;  /* 0x000aec00012b7983 */ /* 0x000f280000300800 */
[----:B----4-:R-:W-:Y:S04]  /*a62b0*/  STL.64 [R1+0x80f0], R42 ;  /* 0x0080f02a01007387 */ /* 0x010fe80000100a00 */
[----:B--2---:R-:W-:Y:S04]  /*a62c0*/  STL.64 [R1+0x80e8], R40 ;  /* 0x0080e82801007387 */ /* 0x004fe80000100a00 */
[----:B0-----:R-:W2:Y:S04]  /*a62d0*/  LDL.LU R16, [R1+0xb30] ;  /* 0x000b300001107983 */ /* 0x001ea80000300800 */
[----:B------:R-:W2:Y:S04]  /*a62e0*/  LDL.LU R17, [R1+0xb34] ;  /* 0x000b340001117983 */ /* 0x000ea80000300800 */
[----:B-1----:R-:W4:Y:S04]  /*a62f0*/  LDL.LU R18, [R1+0xb38] ;  /* 0x000b380001127983 */ /* 0x002f280000300800 */
[----:B------:R-:W4:Y:S04]  /*a6300*/  LDL.LU R19, [R1+0xb3c] ;  /* 0x000b3c0001137983 */ /* 0x000f280000300800 */
[----:B----4-:R-:W-:Y:S04]  /*a6310*/  STL.64 [R1+0x8110], R18 ;  /* 0x0081101201007387 */ /* 0x010fe80000100a00 */
[----:B--2---:R0:W-:Y:S04]  /*a6320*/  STL.64 [R1+0x8108], R16 ;  /* 0x0081081001007387 */ /* 0x0041e80000100a00 */
[----:B------:R-:W2:Y:S04]  /*a6330*/  LDL.LU R12, [R1+0xb50] ;  /* 0x000b5000010c7983 */ /* 0x000ea80000300800 */
[----:B------:R-:W2:Y:S04]  /*a6340*/  LDL.LU R13, [R1+0xb54] ;  /* 0x000b5400010d7983 */ /* 0x000ea80000300800 */
[----:B---3--:R-:W2:Y:S04]  /*a6350*/  LDL.LU R14, [R1+0xb58] ;  /* 0x000b5800010e7983 */ /* 0x008ea80000300800 */
        /* <DEDUP_REMOVED lines=47> */
[----:B------:R-:W3:Y:S01]  /*a6650*/  LDL.LU R61, [R1+0x159c] ;  /* 0x00159c00013d7983 */ /* 0x000ee20000300800 */
[C---:B--2---:R-:W-:Y:S08]  /*a6660*/  HMMA.16816.F32 R16, R28.reuse, R38, R16 ;  /* 0x000000261c10723c */ /* 0x044ff00000001810 */
[C---:B------:R-:W-:Y:S11]  /*a6670*/  HMMA.16816.F32 R36, R28.reuse, R36, R32 ;  /* 0x000000241c24723c */ /* 0x040ff60000001820 */
[----:B------:R-:W-:Y:S04]  /*a6680*/  STL.64 [R1+0x130], R16 ;  /* 0x0001301001007387 */ /* 0x000fe80000100a00 */
[----:B------:R0:W-:Y:S04]  /*a6690*/  STL.64 [R1+0x138], R18 ;  /* 0x0001381201007387 */ /* 0x0001e80000100a00 */
[----:B0-----:R-:W2:Y:S04]  /*a66a0*/  LDL.LU.64 R18, [R1+0x8110] ;  /* 0x0081100001127983 */ /* 0x001ea80000300a00 */
[----:B------:R-:W2:Y:S04]  /*a66b0*/  LDL.LU.64 R16, [R1+0x8108] ;  /* 0x0081080001107983 */ /* 0x000ea80000300a00 */
[----:B------:R-:W3:Y:S01]  /*a66c0*/  LDL.LU.64 R34, [R1+0x8100] ;  /* 0x0081000001227983 */ /* 0x000ee20000300a00 */
[C---:B----4-:R-:W-:Y:S03]  /*a66d0*/  HMMA.16816.F32 R4, R28.reuse, R2, R4 ;  /* 0x000000021c04723c */ /* 0x050fe60000001804 */
[----:B------:R-:W4:Y:S04]  /*a66e0*/  LDL.LU.64 R32, [R1+0x80f8] ;  /* 0x0080f80001207983 */ /* 0x000f280000300a00 */
[----:B------:R0:W-:Y:S04]  /*a66f0*/  STL.64 [R1+0x120], R36 ;  /* 0x0001202401007387 */ /* 0x0001e80000100a00 */
[----:B------:R1:W-:Y:S04]  /*a6700*/  STL.64 [R1+0x128], R38 ;  /* 0x0001282601007387 */ /* 0x0003e80000100a00 */
[----:B0-----:R-:W2:Y:S04]  /*a6710*/  LDL.LU R36, [R1+0xaf0] ;  /* 0x000af00001247983 */ /* 0x001ea80000300800 */
[----:B------:R-:W2:Y:S04]  /*a6720*/  LDL.LU R37, [R1+0xaf4] ;  /* 0x000af40001257983 */ /* 0x000ea80000300800 */
[----:B-1----:R-:W2:Y:S04]  /*a6730*/  LDL.LU R38, [R1+0xaf8] ;  /* 0x000af80001267983 */ /* 0x002ea80000300800 */
[----:B------:R-:W2:Y:S01]  /*a6740*/  LDL.LU R39, [R1+0xafc] ;  /* 0x000afc0001277983 */ /* 0x000ea20000300800 */
[----:B---3--:R-:W-:-:S15]  /*a6750*/  HMMA.16816.F32 R40, R28, R34, R40 ;  /* 0x000000221c28723c */ /* 0x008fde0000001828 */
        /* <DEDUP_REMOVED lines=16> */
[----:B------:R-:W2:Y:S04]  /*a6860*/  LDL.LU.64 R8, [R1+0x80b8] ;  /* 0x0080b80001087983 */ /* 0x000ea80000300a00 */
[----:B------:R0:W-:Y:S04]  /*a6870*/  STL.64 [R1+0xe0], R4 ;  /* 0x0000e00401007387 */ /* 0x0001e80000100a00 */
[----:B------:R1:W-:Y:S04]  /*a6880*/  STL.64 [R1+0xe8], R6 ;  /* 0x0000e80601007387 */ /* 0x0003e80000100a00 */
[----:B0-----:R-:W3:Y:S04]  /*a6890*/  LDL.LU R4, [R1+0xb00] ;  /* 0x000b000001047983 */ /* 0x001ee80000300800 */
[----:B------:R-:W3:Y:S04]  /*a68a0*/  LDL.LU R5, [R1+0xb04] ;  /* 0x000b040001057983 */ /* 0x000ee80000300800 */
[----:B-1----:R-:W3:Y:S01]  /*a68b0*/  LDL.LU R6, [R1+0xb08] ;  /* 0x000b080001067983 */ /* 0x002ee20000300800 */
[C---:B--2---:R-:W-:Y:S08]  /*a68c0*/  HMMA.16816.F32 R24, R28.reuse, R8, R24 ;  /* 0x000000081c18723c */ /* 0x044ff00000001818 */
[----:B------:R-:W-:Y:S11]  /*a68d0*/  HMMA.16816.F32 R8, R28, R10, R12 ;  /* 0x0000000a1c08723c */ /* 0x000ff6000000180c */
[----:B------:R-:W-:Y:S04]  /*a68e0*/  STL.64 [R1+0xd0], R24 ;  /* 0x0000d01801007387 */ /* 0x000fe80000100a00 */
[----:B------:R0:W-:Y:S04]  /*a68f0*/  STL.64 [R1+0xd8], R26 ;  /* 0x0000d81a01007387 */ /* 0x0001e80000100a00 */
[----:B0-----:R-:W2:Y:S04]  /*a6900*/  LDL.LU.64 R26, [R1+0x80b0] ;  /* 0x0080b000011a7983 */ /* 0x001ea80000300a00 */
[----:B------:R-:W2:Y:S04]  /*a6910*/  LDL.LU.64 R24, [R1+0x80a8] ;  /* 0x0080a80001187983 */ /* 0x000ea80000300a00 */
[----:B------:R-:W2:Y:S04]  /*a6920*/  LDL.LU.64 R14, [R1+0x80a0] ;  /* 0x0080a000010e7983 */ /* 0x000ea80000300a00 */
[----:B------:R-:W2:Y:S01]  /*a6930*/  LDL.LU.64 R12, [R1+0x8098] ;  /* 0x00809800010c7983 */ /* 0x000ea20000300a00 */
[----:B------:R-:W-:-:S03]  /*a6940*/  IMAD.MOV.U32 R7, RZ, RZ, R0 ;  /* 0x000000ffff077224 */ /* 0x000fc600078e0000 */
[----:B------:R0:W-:Y:S04]  /*a6950*/  STL.64 [R1+0xc0], R8 ;  /* 0x0000c00801007387 */ /* 0x0001e80000100a00 */
[----:B------:R1:W-:Y:S01]  /*a6960*/  STL [R1+0xc8], R10 ;  /* 0x0000c80a01007387 */ /* 0x0003e20000100800 */
[----:B------:R-:W-:-:S03]  /*a6970*/  IMAD.MOV.U32 R0, RZ, RZ, R11 ;  /* 0x000000ffff007224 */ /* 0x000fc600078e000b */
[----:B0-----:R-:W3:Y:S04]  /*a6980*/  LDL.LU R8, [R1+0xb10] ;  /* 0x000b100001087983 */ /* 0x001ee80000300800 */
[----:B------:R-:W3:Y:S04]  /*a6990*/  LDL.LU R9, [R1+0xb14] ;  /* 0x000b140001097983 */ /* 0x000ee80000300800 */
[----:B-1----:R-:W3:Y:S04]  /*a69a0*/  LDL.LU R10, [R1+0xb18] ;  /* 0x000b1800010a7983 */ /* 0x002ee80000300800 */
[----:B------:R-:W3:Y:S04]  /*a69b0*/  LDL.LU R11, [R1+0xb1c] ;  /* 0x000b1c00010b7983 */ /* 0x000ee80000300800 */
[----:B------:R0:W-:Y:S01]  /*a69c0*/  STL [R1+0x7888], R0 ;  /* 0x0078880001007387 */ /* 0x0001e20000100800 */
[C---:B--2---:R-:W-:Y:S08]  /*a69d0*/  HMMA.16816.F32 R20, R28.reuse, R12, R20 ;  /* 0x0000000c1c14723c */ /* 0x044ff00000001814 */
[----:B------:R-:W-:Y:S11]  /*a69e0*/  HMMA.16816.F32 R12, R28, R14, R16 ;  /* 0x0000000e1c0c723c */ /* 0x000ff60000001810 */
[----:B------:R-:W-:Y:S04]  /*a69f0*/  STL.64 [R1+0xb0], R20 ;  /* 0x0000b01401007387 */ /* 0x000fe80000100a00 */
[----:B------:R1:W-:Y:S04]  /*a6a00*/  STL.64 [R1+0xb8], R22 ;  /* 0x0000b81601007387 */ /* 0x0003e80000100a00 */
[----:B0-----:R-:W-:Y:S01]  /*a6a10*/  IMAD.MOV.U32 R0, RZ, RZ, R15 ;  /* 0x000000ffff007224 */ /* 0x001fe200078e000f */
[----:B-1----:R-:W2:Y:S04]  /*a6a20*/  LDL.LU.64 R22, [R1+0x8090] ;  /* 0x0080900001167983 */ /* 0x002ea80000300a00 */
[----:B------:R-:W2:Y:S04]  /*a6a30*/  LDL.LU.64 R20, [R1+0x8088] ;  /* 0x0080880001147983 */ /* 0x000ea80000300a00 */
[----:B------:R-:W3:Y:S04]  /*a6a40*/  LDL.LU.64 R18, [R1+0x8080] ;  /* 0x0080800001127983 */ /* 0x000ee80000300a00 */
[----:B------:R-:W2:Y:S04]  /*a6a50*/  LDL.LU.64 R16, [R1+0x8078] ;  /* 0x0080780001107983 */ /* 0x000ea80000300a00 */
[----:B------:R0:W-:Y:S04]  /*a6a60*/  STL.64 [R1+0xa0], R12 ;  /* 0x0000a00c01007387 */ /* 0x0001e80000100a00 */
[----:B------:R1:W-:Y:S04]  /*a6a70*/  STL [R1+0xa8], R14 ;  /* 0x0000a80e01007387 */ /* 0x0003e80000100800 */
[----:B0-----:R-:W2:Y:S04]  /*a6a80*/  LDL.LU R12, [R1+0xb20] ;  /* 0x000b2000010c7983 */ /* 0x001ea80000300800 */
[----:B------:R-:W2:Y:S04]  /*a6a90*/  LDL.LU R13, [R1+0xb24] ;  /* 0x000b2400010d7983 */ /* 0x000ea80000300800 */
[----:B-1----:R-:W2:Y:S04]  /*a6aa0*/  LDL.LU R14, [R1+0xb28] ;  /* 0x000b2800010e7983 */ /* 0x002ea80000300800 */
[----:B------:R-:W2:Y:S04]  /*a6ab0*/  LDL.LU R15, [R1+0xb2c] ;  /* 0x000b2c00010f7983 */ /* 0x000ea80000300800 */
[----:B------:R0:W-:Y:S01]  /*a6ac0*/  STL [R1+0x78d0], R0 ;  /* 0x0078d00001007387 */ /* 0x0001e20000100800 */
[----:B------:R-:W-:-:S02]  /*a6ad0*/  IMAD R2, R49, 0x100, R48 ;  /* 0x0000010031027824 */ /* 0x000fc400078e0230 */
[----:B------:R-:W-:Y:S01]  /*a6ae0*/  IMAD R3, R51, 0x100, R50 ;  /* 0x0000010033037824 */ /* 0x000fe200078e0232 */
[C---:B---3--:R-:W-:Y:S08]  /*a6af0*/  HMMA.16816.F32 R8, R28.reuse, R18, R8 ;  /* 0x000000121c08723c */ /* 0x048ff00000001808 */
[----:B--2---:R-:W-:Y:S11]  /*a6b00*/  HMMA.16816.F32 R12, R28, R16, R12 ;  /* 0x000000101c0c723c */ /* 0x004ff6000000180c */
[----:B------:R-:W-:Y:S01]  /*a6b10*/  STL.64 [R1+0x80], R8 ;  /* 0x0000800801007387 */ /* 0x000fe20000100a00 */
[----:B0-----:R-:W-:-:S07]  /*a6b20*/  IMAD.MOV.U32 R0, RZ, RZ, R11 ;  /* 0x000000ffff007224 */ /* 0x001fce00078e000b */
[----:B------:R-:W-:Y:S04]  /*a6b30*/  STL.64 [R1+0x90], R12 ;  /* 0x0000900c01007387 */ /* 0x000fe80000100a00 */
[----:B------:R-:W-:Y:S04]  /*a6b40*/  STL.64 [R1+0x98], R14 ;  /* 0x0000980e01007387 */ /* 0x000fe80000100a00 */
[----:B------:R0:W-:Y:S02]  /*a6b50*/  STL [R1+0x88], R10 ;  /* 0x0000880a01007387 */ /* 0x0001e40000100800 */
[C---:B0-----:R-:W-:Y:S08]  /*a6b60*/  HMMA.16816.F32 R8, R28.reuse, R20, R4 ;  /* 0x000000141c08723c */ /* 0x041ff00000001804 */
[----:B------:R-:W-:Y:S01]  /*a6b70*/  HMMA.16816.F32 R4, R28, R22, R36 ;  /* 0x000000161c04723c */ /* 0x000fe20000001824 */
[----:B------:R-:W-:-:S15]  /*a6b80*/  STL [R1+0x78d4], R0 ;  /* 0x0078d40001007387 */ /* 0x000fde0000100800 */
[----:B------:R-:W-:-:S03]  /*a6b90*/  NOP ;  /* 0x0000000000007918 */ /* 0x000fc60000000000 */
[----:B------:R-:W-:Y:S04]  /*a6ba0*/  STL.64 [R1+0x60], R4 ;  /* 0x0000600401007387 */ /* 0x000fe80000100a00 */
[----:B------:R-:W-:Y:S04]  /*a6bb0*/  STL.64 [R1+0x70], R8 ;  /* 0x0000700801007387 */ /* 0x000fe80000100a00 */
[----:B------:R0:W-:Y:S02]  /*a6bc0*/  STL.64 [R1+0x78], R10 ;  /* 0x0000780a01007387 */ /* 0x0001e40000100a00 */
[C---:B0-----:R-:W-:Y:S01]  /*a6bd0*/  HMMA.16816.F32 R8, R28.reuse, R24, R40 ;  /* 0x000000181c08723c */ /* 0x041fe20000001828 */
[----:B------:R-:W-:Y:S01]  /*a6be0*/  IMAD.MOV.U32 R0, RZ, RZ, R7 ;  /* 0x000000ffff007224 */ /* 0x000fe200078e0007 */
[----:B------:R0:W-:Y:S04]  /*a6bf0*/  STL [R1+0x68], R6 ;  /* 0x0000680601007387 */ /* 0x0001e80000100800 */
[----:B------:R-:W-:Y:S02]  /*a6c00*/  STL [R1+0x7908], R0 ;  /* 0x0079080001007387 */ /* 0x000fe40000100800 */
[C---:B0-----:R-:W-:Y:S11]  /*a6c10*/  HMMA.16816.F32 R4, R28.reuse, R26, R44 ;  /* 0x0000001a1c04723c */ /* 0x041ff6000000182c */
[----:B------:R-:W-:Y:S04]  /*a6c20*/  STL.64 [R1+0x50], R8 ;  /* 0x0000500801007387 */ /* 0x000fe80000100a00 */
[----:B------:R4:W-:Y:S02]  /*a6c30*/  STL.64 [R1+0x58], R10 ;  /* 0x0000580a01007387 */ /* 0x0009e40000100a00 */
[----:B----4-:R-:W-:Y:S02]  /*a6c40*/  HMMA.16816.F32 R8, R28, R32, R56 ;  /* 0x000000201c08723c */ /* 0x010fe40000001838 */
[----:B------:R-:W-:Y:S04]  /*a6c50*/  STL.64 [R1+0x40], R4 ;  /* 0x0000400401007387 */ /* 0x000fe80000100a00 */
[----:B------:R-:W-:Y:S01]  /*a6c60*/  STL.64 [R1+0x48], R6 ;  /* 0x0000480601007387 */ /* 0x000fe20000100a00 */
[----:B------:R-:W-:-:S02]  /*a6c70*/  F2FP.F16.E4M3.UNPACK_B R18, R60.H1 ;  /* 0x0000003cff12723e */ /* 0x000fc400030006ff */
[----:B------:R-:W-:-:S10]  /*a6c80*/  F2FP.F16.E4M3.UNPACK_B R19, R61.H1 ;  /* 0x0000003dff13723e */ /* 0x000fd400030006ff */
[----:B------:R0:W-:Y:S04]  /*a6c90*/  STL.64 [R1+0x30], R8 ;  /* 0x0000300801007387 */ /* 0x0001e80000100a00 */
[----:B------:R1:W-:Y:S04]  /*a6ca0*/  STL.64 [R1+0x38], R10 ;  /* 0x0000380a01007387 */ /* 0x0003e80000100a00 */
[----:B------:R-:W2:Y:S04]  /*a6cb0*/  LDL.LU R44, [R1+0xf70] ;  /* 0x000f7000012c7983 */ /* 0x000ea80000300800 */
[----:B------:R-:W2:Y:S04]  /*a6cc0*/  LDL.LU R45, [R1+0xf74] ;  /* 0x000f7400012d7983 */ /* 0x000ea80000300800 */
[----:B------:R-:W-:Y:S04]  /*a6cd0*/  STL [R1+0x18], R18 ;  /* 0x0000181201007387 */ /* 0x000fe80000100800 */
[----:B------:R-:W2:Y:S04]  /*a6ce0*/  LDL.LU R46, [R1+0xf78] ;  /* 0x000f7800012e7983 */ /* 0x000ea80000300800 */
[----:B------:R-:W-:Y:S04]  /*a6cf0*/  STL [R1+0x1c], R19 ;  /* 0x00001c1301007387 */ /* 0x000fe80000100800 */
        /* <DEDUP_REMOVED lines=37> */
[----:B------:R-:W-:-:S03]  /*a6f50*/  IMAD R5, R55, 0x100, R54 ;  /* 0x0000010037057824 */ /* 0x000fc600078e0236 */
[----:B------:R-:W4:Y:S04]  /*a6f60*/  LDL.LU R54, [R1+0x1608] ;  /* 0x0016080001367983 */ /* 0x000f280000300800 */
[----:B------:R-:W4:Y:S04]  /*a6f70*/  LDL.LU R48, [R1+0xfb0] ;  /* 0x000fb00001307983 */ /* 0x000f280000300800 */
[----:B------:R-:W4:Y:S04]  /*a6f80*/  LDL.LU R49, [R1+0xfb4] ;  /* 0x000fb40001317983 */ /* 0x000f280000300800 */
[----:B------:R-:W4:Y:S04]  /*a6f90*/  LDL.LU R50, [R1+0xfb8] ;  /* 0x000fb80001327983 */ /* 0x000f280000300800 */
[----:B------:R-:W4:Y:S04]  /*a6fa0*/  LDL.LU R51, [R1+0xfbc] ;  /* 0x000fbc0001337983 */ /* 0x000f280000300800 */
[----:B------:R-:W4:Y:S01]  /*a6fb0*/  LDL.LU R55, [R1+0x160c] ;  /* 0x00160c0001377983 */ /* 0x000f220000300800 */
[----:B------:R-:W-:Y:S01]  /*a6fc0*/  IMAD R4, R53, 0x100, R52 ;  /* 0x0000010035047824 */ /* 0x000fe200078e0234 */
[----:B------:R-:W-:-:S02]  /*a6fd0*/  F2FP.F16.E4M3.UNPACK_B R28, R2 ;  /* 0x00000002ff1c723e */ /* 0x000fc400020006ff */
[----:B------:R-:W-:Y:S02]  /*a6fe0*/  F2FP.F16.E4M3.UNPACK_B R29, R3 ;  /* 0x00000003ff1d723e */ /* 0x000fe400020006ff */
[----:B------:R-:W-:Y:S01]  /*a6ff0*/  F2FP.F16.E4M3.UNPACK_B R31, R5 ;  /* 0x00000005ff1f723e */ /* 0x000fe200020006ff */
[----:B------:R-:W4:Y:S01]  /*a7000*/  LDL.LU R52, [R1+0x1618] ;  /* 0x0016180001347983 */ /* 0x000f220000300800 */
[----:B------:R-:W-:-:S03]  /*a7010*/  F2FP.F16.E4M3.UNPACK_B R30, R4 ;  /* 0x00000004ff1e723e */ /* 0x000fc600020006ff */
[----:B------:R-:W4:Y:S04]  /*a7020*/  LDL.LU R53, [R1+0x161c] ;  /* 0x00161c0001357983 */ /* 0x000f280000300800 */
[----:B--2---:R-:W-:Y:S01]  /*a7030*/  HMMA.16816.F32 R24, R28, R18, R24 ;  /* 0x000000121c18723c */ /* 0x004fe20000001818 */
[----:B---3--:R-:W-:Y:S02]  /*a7040*/  F2FP.F16.E4M3.UNPACK_B R16, R16.H1 ;  /* 0x00000010ff10723e */ /* 0x008fe400030006ff */
[----:B----4-:R-:W-:-:S15]  /*a7050*/  F2FP.F16.E4M3.UNPACK_B R17, R17.H1 ;  /* 0x00000011ff11723e */ /* 0x010fde00030006ff */
[----:B------:R-:W-:Y:S01]  /*a7060*/  NOP ;  /* 0x0000000000007918 */ /* 0x000fe20000000000 */
[----:B------:R-:W-:Y:S04]  /*a7070*/  STL.64 [R1+0x590], R24 ;  /* 0x0005901801007387 */ /* 0x000fe80000100a00 */
[----:B------:R-:W-:Y:S04]  /*a7080*/  STL.64 [R1+0x598], R26 ;  /* 0x0005981a01007387 */ /* 0x000fe80000100a00 */
[----:B------:R0:W-:Y:S02]  /*a7090*/  STL.64 [R1+0x10], R16 ;  /* 0x0000101001007387 */ /* 0x0001e40000100a00 */
[----:B0-----:R-:W-:Y:S01]  /*a70a0*/  HMMA.16816.F32 R16, R28, R16, R20 ;  /* 0x000000101c10723c */ /* 0x001fe20000001814 */
[----:B------:R-:W-:-:S02]  /*a70b0*/  F2FP.F16.E4M3.UNPACK_B R4, R6.H1 ;  /* 0x00000006ff04723e */ /* 0x000fc400030006ff */
[----:B------:R-:W-:-:S15]  /*a70c0*/  F2FP.F16.E4M3.UNPACK_B R5, R7.H1 ;  /* 0x00000007ff05723e */ /* 0x000fde00030006ff */
[----:B------:R-:W-:Y:S01]  /*a70d0*/  NOP ;  /* 0x0000000000007918 */ /* 0x000fe20000000000 */
[----:B------:R-:W-:Y:S04]  /*a70e0*/  STL.64 [R1+0x5b0], R16 ;  /* 0x0005b01001007387 */ /* 0x000fe80000100a00 */
[----:B------:R-:W-:Y:S04]  /*a70f0*/  STL.64 [R1+0x5b8], R18 ;  /* 0x0005b81201007387 */ /* 0x000fe80000100a00 */
[----:B------:R0:W-:Y:S02]  /*a7100*/  STL.64 [R1+0x8], R4 ;  /* 0x0000080401007387 */ /* 0x0001e40000100a00 */
[----:B0-----:R-:W-:Y:S01]  /*a7110*/  HMMA.16816.F32 R4, R28, R4, R12 ;  /* 0x000000041c04723c */ /* 0x001fe2000000180c */
[----:B------:R-:W-:-:S02]  /*a7120*/  F2FP.F16.E4M3.UNPACK_B R2, R34.H1 ;  /* 0x00000022ff02723e */ /* 0x000fc400030006ff */
[----:B------:R-:W-:Y:S02]  /*a7130*/  F2FP.F16.E4M3.UNPACK_B R3, R35.H1 ;  /* 0x00000023ff03723e */ /* 0x000fe400030006ff */
[----:B------:R-:W-:-:S14]  /*a7140*/  F2FP.F16.E4M3.UNPACK_B R60, R60.H1 ;  /* 0x0000003cff3c723e */ /* 0x000fdc00030006ff */
[----:B------:R-:W-:Y:S04]  /*a7150*/  STL.64 [R1+0x5d0], R4 ;  /* 0x0005d00401007387 */ /* 0x000fe80000100a00 */
[----:B------:R0:W-:Y:S02]  /*a7160*/  STL.64 [R1+0x5d8], R6 ;  /* 0x0005d80601007387 */ /* 0x0001e40000100a00 */
[----:B0-----:R-:W-:Y:S01]  /*a7170*/  HMMA.16816.F32 R4, R28, R2, R8 ;  /* 0x000000021c04723c */ /* 0x001fe20000001808 */
[----:B------:R-:W-:Y:S01]  /*a7180*/  F2FP.F16.E4M3.UNPACK_B R61, R61.H1 ;  /* 0x0000003dff3d723e */ /* 0x000fe200030006ff */
[----:B------:R-:W-:Y:S01]  /*a7190*/  STL.64 [R1], R2 ;  /* 0x0000000201007387 */ /* 0x000fe20000100a00 */
[----:B------:R-:W-:-:S15]  /*a71a0*/  F2FP.F16.E4M3.UNPACK_B R58, R58.H1 ;  /* 0x0000003aff3a723e */ /* 0x000fde00030006ff */
[----:B------:R-:W-:Y:S01]  /*a71b0*/  NOP ;  /* 0x0000000000007918 */ /* 0x000fe20000000000 */
[----:B------:R-:W-:Y:S04]  /*a71c0*/  STL.64 [R1+0x5f0], R4 ;  /* 0x0005f00401007387 */ /* 0x000fe80000100a00 */
[----:B------:R0:W-:Y:S02]  /*a71d0*/  STL.64 [R1+0x5f8], R6 ;  /* 0x0005f80601007387 */ /* 0x0001e40000100a00 */
[----:B0-----:R-:W-:Y:S01]  /*a71e0*/  HMMA.16816.F32 R4, R28, R60, R36 ;  /* 0x0000003c1c04723c */ /* 0x001fe20000001824 */
[----:B------:R-:W-:Y:S01]  /*a71f0*/  F2FP.F16.E4M3.UNPACK_B R59, R59.H1 ;  /* 0x0000003bff3b723e */ /* 0x000fe200030006ff */
[----:B------:R-:W-:Y:S04]  /*a7200*/  STL [R1+0x8064], R60 ;  /* 0x0080643c01007387 */ /* 0x000fe80000100800 */
[----:B------:R-:W-:-:S13]  /*a7210*/  STL [R1+0x8060], R61 ;  /* 0x0080603d01007387 */ /* 0x000fda0000100800 */
[----:B------:R-:W-:Y:S04]  /*a7220*/  STL.64 [R1+0x600], R4 ;  /* 0x0006000401007387 */ /* 0x000fe80000100a00 */
[----:B------:R0:W-:Y:S02]  /*a7230*/  STL.64 [R1+0x608], R6 ;  /* 0x0006080601007387 */ /* 0x0001e40000100a00 */
[----:B0-----:R-:W-:Y:S01]  /*a7240*/  HMMA.16816.F32 R4, R28, R58, R40 ;  /* 0x0000003a1c04723c */ /* 0x001fe20000001828 */
[----:B------:R-:W-:Y:S02]  /*a7250*/  F2FP.F16.E4M3.UNPACK_B R56, R56.H1 ;  /* 0x00000038ff38723e */ /* 0x000fe400030006ff */
[----:B------:R-:W-:Y:S02]  /*a7260*/  F2FP.F16.E4M3.UNPACK_B R57, R57.H1 ;  /* 0x00000039ff39723e */ /* 0x000fe400030006ff */
[----:B------:R-:W-:-:S14]  /*a7270*/  F2FP.F16.E4M3.UNPACK_B R54, R54.H1 ;  /* 0x00000036ff36723e */ /* 0x000fdc00030006ff */
[----:B------:R-:W-:Y:S04]  /*a7280*/  STL.64 [R1+0x620], R4 ;  /* 0x0006200401007387 */ /* 0x000fe80000100a00 */
[----:B------:R0:W-:Y:S02]  /*a7290*/  STL.64 [R1+0x628], R6 ;  /* 0x0006280601007387 */ /* 0x0001e40000100a00 */
[----:B0-----:R-:W-:Y:S01]  /*a72a0*/  HMMA.16816.F32 R4, R28, R56, R44 ;  /* 0x000000381c04723c */ /* 0x001fe2000000182c */
[----:B------:R-:W-:Y:S01]  /*a72b0*/  F2FP.F16.E4M3.UNPACK_B R55, R55.H1 ;  /* 0x00000037ff37723e */ /* 0x000fe200030006ff */
[----:B------:R-:W-:Y:S04]  /*a72c0*/  STL.64 [R1+0x7ff8], R58 ;  /* 0x007ff83a01007387 */ /* 0x000fe80000100a00 */
[----:B------:R-:W-:-:S13]  /*a72d0*/  STL.64 [R1+0x7ff0], R56 ;  /* 0x007ff03801007387 */ /* 0x000fda0000100a00 */
[----:B------:R-:W-:Y:S04]  /*a72e0*/  STL.64 [R1+0x640], R4 ;  /* 0x0006400401007387 */ /* 0x000fe80000100a00 */
[----:B------:R0:W-:Y:S04]  /*a72f0*/  STL.64 [R1+0x648], R6 ;  /* 0x0006480601007387 */ /* 0x0001e80000100a00 */
[----:B------:R-:W2:Y:S01]  /*a7300*/  LDL.LU R12, [R1+0x1160] ;  /* 0x00116000010c7983 */ /* 0x000ea20000300800 */
[----:B0-----:R-:W-:-:S15]  /*a7310*/  HMMA.16816.F32 R4, R28, R54, R48 ;  /* 0x000000361c04723c */ /* 0x001fde0000001830 */
[----:B------:R-:W-:-:S04]  /*a7320*/  NOP ;  /* 0x0000000000007918 */ /* 0x000fc80000000000 */
        /* <DEDUP_REMOVED lines=18> */
[----:B0-----:R-:W3:Y:S04]  /*a7450*/  LDL.LU R4, [R1+0x1050] ;  /* 0x0010500001047983 */ /* 0x001ee80000300800 */
[----:B------:R-:W3:Y:S04]  /*a7460*/  LDL.LU R5, [R1+0x1054] ;  /* 0x0010540001057983 */ /* 0x000ee80000300800 */
[----:B-1----:R-:W3:Y:S04]  /*a7470*/  LDL.LU R6, [R1+0x1058] ;  /* 0x0010580001067983 */ /* 0x002ee80000300800 */
        /* <DEDUP_REMOVED lines=30> */
[----:B------:R-:W-:Y:S04]  /*a7660*/  STL.64 [R1+0x7fd8], R54 ;  /* 0x007fd83601007387 */ /* 0x000fe80000100a00 */
[----:B------:R-:W-:Y:S01]  /*a7670*/  STL.64 [R1+0x7fd0], R52 ;  /* 0x007fd03401007387 */ /* 0x000fe20000100a00 */
[----:B--2---:R-:W-:-:S02]  /*a7680*/  F2FP.F16.E4M3.UNPACK_B R50, R50.H1 ;  /* 0x00000032ff32723e */ /* 0x004fc400030006ff */
[----:B---3--:R-:W-:Y:S01]  /*a7690*/  F2FP.F16.E4M3.UNPACK_B R51, R51.H1 ;  /* 0x00000033ff33723e */ /* 0x008fe200030006ff */
[C---:B------:R-:W-:Y:S08]  /*a76a0*/  HMMA.16816.F32 R56, R28.reuse, R52, R56 ;  /* 0x000000341c38723c */ /* 0x040ff00000001838 */
[----:B------:R-:W-:Y:S01]  /*a76b0*/  HMMA.16816.F32 R4, R28, R50, R4 ;  /* 0x000000321c04723c */ /* 0x000fe20000001804 */
[----:B----4-:R-:W-:-:S02]  /*a76c0*/  F2FP.F16.E4M3.UNPACK_B R48, R48.H1 ;  /* 0x00000030ff30723e */ /* 0x010fc400030006ff */
[----:B------:R-:W-:-:S08]  /*a76d0*/  F2FP.F16.E4M3.UNPACK_B R49, R49.H1 ;  /* 0x00000031ff31723e */ /* 0x000fd000030006ff */
[----:B------:R-:W-:Y:S04]  /*a76e0*/  STL.64 [R1+0x6a0], R56 ;  /* 0x0006a03801007387 */ /* 0x000fe80000100a00 */
[----:B------:R-:W-:Y:S04]  /*a76f0*/  STL.64 [R1+0x6a8], R58 ;  /* 0x0006a83a01007387 */ /* 0x000fe80000100a00 */
[----:B------:R-:W-:Y:S04]  /*a7700*/  STL.64 [R1+0x710], R4 ;  /* 0x0007100401007387 */ /* 0x000fe80000100a00 */
[----:B------:R0:W-:Y:S02]  /*a7710*/  STL.64 [R1+0x718], R6 ;  /* 0x0007180601007387 */ /* 0x0001e40000100a00 */
[----:B0-----:R-:W-:Y:S01]  /*a7720*/  HMMA.16816.F32 R4, R28, R48, R32 ;  /* 0x000000301c04723c */ /* 0x001fe20000001820 */
[----:B------:R-:W-:-:S02]  /*a7730*/  F2FP.F16.E4M3.UNPACK_B R46, R46.H1 ;  /* 0x0000002eff2e723e */ /* 0x000fc400030006ff */
[----:B------:R-:W-:Y:S01]  /*a7740*/  F2FP.F16.E4M3.UNPACK_B R47, R47.H1 ;  /* 0x0000002fff2f723e */ /* 0x000fe200030006ff */
[----:B------:R-:W-:Y:S04]  /*a7750*/  STL.64 [R1+0x7fb8], R50 ;  /* 0x007fb83201007387 */ /* 0x000fe80000100a00 */
[----:B------:R-:W-:Y:S11]  /*a7760*/  STL.64 [R1+0x7fb0], R48 ;  /* 0x007fb03001007387 */ /* 0x000ff60000100a00 */
        /* <DEDUP_REMOVED lines=54> */
[----:B------:R-:W2:Y:S01]  /*a7ad0*/  LDL.LU R0, [R1+0x16b8] ;  /* 0x0016b80001007983 */ /* 0x000ea20000300800 */
[----:B------:R-:W-:-:S02]  /*a7ae0*/  F2FP.F16.E4M3.UNPACK_B R36, R36.H1 ;  /* 0x00000024ff24723e */ /* 0x000fc400030006ff */
[----:B------:R-:W-:Y:S01]  /*a7af0*/  F2FP.F16.E4M3.UNPACK_B R37, R37.H1 ;  /* 0x00000025ff25723e */ /* 0x000fe200030006ff */
        /* <DEDUP_REMOVED lines=28> */
[----:B------:R-:W-:Y:S04]  /*a7cc0*/  STL.64 [R1+0x880], R20 ;  /* 0x0008801401007387 */ /* 0x000fe80000100a00 */
[----:B------:R0:W-:Y:S04]  /*a7cd0*/  STL.64 [R1+0x888], R22 ;  /* 0x0008881601007387 */ /* 0x0001e80000100a00 */
[----:B0-----:R-:W4:Y:S04]  /*a7ce0*/  LDL.LU.64 R22, [R1+0x8070] ;  /* 0x0080700001167983 */ /* 0x001f280000300a00 */
[----:B------:R-:W4:Y:S04]  /*a7cf0*/  LDL.LU.64 R20, [R1+0x8068] ;  /* 0x0080680001147983 */ /* 0x000f280000300a00 */
        /* <DEDUP_REMOVED lines=8> */
[----:B------:R-:W-:Y:S02]  /*a7d80*/  F2FP.F16.E4M3.UNPACK_B R2, R0.H1 ;  /* 0x00000000ff02723e */ /* 0x000fe400030006ff */
[----:B------:R-:W-:Y:S02]  /*a7d90*/  F2FP.F16.E4M3.UNPACK_B R3, R18.H1 ;  /* 0x00000012ff03723e */ /* 0x000fe400030006ff */
[----:B------:R-:W-:Y:S02]  /*a7da0*/  F2FP.F16.E4M3.UNPACK_B R4, R19.H1 ;  /* 0x00000013ff04723e */ /* 0x000fe400030006ff */
[----:B------:R-:W-:Y:S02]  /*a7db0*/  F2FP.F16.E4M3.UNPACK_B R5, R16.H1 ;  /* 0x00000010ff05723e */ /* 0x000fe400030006ff */
[----:B------:R-:W-:-:S02]  /*a7dc0*/  F2FP.F16.E4M3.UNPACK_B R6, R6.H1 ;  /* 0x00000006ff06723e */ /* 0x000fc400030006ff */
[----:B------:R-:W-:Y:S02]  /*a7dd0*/  F2FP.F16.E4M3.UNPACK_B R7, R7.H1 ;  /* 0x00000007ff07723e */ /* 0x000fe400030006ff */
[----:B------:R-:W-:Y:S02]  /*a7de0*/  F2FP.F16.E4M3.UNPACK_B R8, R8.H1 ;  /* 0x00000008ff08723e */ /* 0x000fe400030006ff */
[----:B------:R-:W-:Y:S02]  /*a7df0*/  F2FP.F16.E4M3.UNPACK_B R9, R9.H1 ;  /* 0x00000009ff09723e */ /* 0x000fe400030006ff */
[----:B---3--:R-:W-:Y:S02]  /*a7e00*/  F2FP.F16.E4M3.UNPACK_B R10, R10.H1 ;  /* 0x0000000aff0a723e */ /* 0x008fe400030006ff */
[----:B------:R-:W-:Y:S02]  /*a7e10*/  F2FP.F16.E4M3.UNPACK_B R11, R11.H1 ;  /* 0x0000000bff0b723e */ /* 0x000fe400030006ff */
[----:B------:R-:W-:-:S02]  /*a7e20*/  F2FP.F16.E4M3.UNPACK_B R12, R12.H1 ;  /* 0x0000000cff0c723e */ /* 0x000fc400030006ff */
[----:B------:R-:W-:Y:S02]  /*a7e30*/  F2FP.F16.E4M3.UNPACK_B R13, R13.H1 ;  /* 0x0000000dff0d723e */ /* 0x000fe400030006ff */
[----:B------:R-:W-:Y:S02]  /*a7e40*/  F2FP.F16.E4M3.UNPACK_B R14, R14.H1 ;  /* 0x0000000eff0e723e */ /* 0x000fe400030006ff */
[----:B------:R-:W-:Y:S02]  /*a7e50*/  F2FP.F16.E4M3.UNPACK_B R15, R15.H1 ;  /* 0x0000000fff0f723e */ /* 0x000fe400030006ff */
[----:B------:R-:W-:Y:S01]  /*a7e60*/  F2FP.F16.E4M3.UNPACK_B R16, R17.H1 ;  /* 0x00000011ff10723e */ /* 0x000fe200030006ff */
[----:B----4-:R-:W-:-:S15]  /*a7e70*/  HMMA.16816.F32 R36, R28, R34, R36 ;  /* 0x000000221c24723c */ /* 0x010fde0000001824 */
[----:B------:R-:W-:-:S04]  /*a7e80*/  NOP ;  /* 0x0000000000007918 */ /* 0x000fc80000000000 */
[----:B------:R-:W-:Y:S04]  /*a7e90*/  STL.64 [R1+0x8a0], R36 ;  /* 0x0008a02401007387 */ /* 0x000fe80000100a00 */
[----:B------:R0:W-:Y:S02]  /*a7ea0*/  STL.64 [R1+0x8a8], R38 ;  /* 0x0008a82601007387 */ /* 0x0001e40000100a00 */
[----:B0-----:R-:W-:-:S15]  /*a7eb0*/  HMMA.16816.F32 R36, R28, R2, R40 ;  /* 0x000000021c24723c */ /* 0x001fde0000001828 */
[----:B------:R-:W-:-:S04]  /*a7ec0*/  NOP ;  /* 0x0000000000007918 */ /* 0x000fc80000000000 */
[----:B------:R-:W-:Y:S04]  /*a7ed0*/  STL.64 [R1+0x8d0], R36 ;  /* 0x0008d02401007387 */ /* 0x000fe80000100a00 */
[----:B------:R0:W-:Y:S02]  /*a7ee0*/  STL.64 [R1+0x8d8], R38 ;  /* 0x0008d82601007387 */ /* 0x0001e40000100a00 */
[----:B0-----:R-:W-:-:S15]  /*a7ef0*/  HMMA.16816.F32 R36, R28, R4, R44 ;  /* 0x000000041c24723c */ /* 0x001fde000000182c */
        /* <DEDUP_REMOVED lines=10> */
[----:B------:R0:W-:Y:S02]  /*a7fa0*/  STL.64 [R1+0x968], R6 ;  /* 0x0009680601007387 */ /* 0x0001e40000100a00 */
[----:B0-----:R-:W-:Y:S02]  /*a7fb0*/  HMMA.16816.F32 R4, R28, R10, R56 ;  /* 0x0000000a1c04723c */ /* 0x001fe40000001838 */
[----:B------:R-:W-:Y:S04]  /*a7fc0*/  STL.64 [R1+0x7f78], R10 ;  /* 0x007f780a01007387 */ /* 0x000fe80000100a00 */
[----:B------:R-:W-:-:S13]  /*a7fd0*/  STL.64 [R1+0x7f70], R8 ;  /* 0x007f700801007387 */ /* 0x000fda0000100a00 */
[----:B------:R-:W-:Y:S04]  /*a7fe0*/  STL.64 [R1+0xa50], R4 ;  /* 0x000a500401007387 */ /* 0x000fe80000100a00 */
[----:B------:R0:W-:Y:S02]  /*a7ff0*/  STL.64 [R1+0xa58], R6 ;  /* 0x000a580601007387 */ /* 0x0001e40000100a00 */
[----:B0-----:R-:W-:-:S15]  /*a8000*/  HMMA.16816.F32 R4, R28, R12, R24 ;  /* 0x0000000c1c04723c */ /* 0x001fde0000001818 */
[----:B------:R-:W-:-:S04]  /*a8010*/  NOP ;  /* 0x0000000000007918 */ /* 0x000fc80000000000 */
        /* <DEDUP_REMOVED lines=26> */
[----:B0-----:R-:W4:Y:S04]  /*a81c0*/  LDL.LU R4, [R1+0x1480] ;  /* 0x0014800001047983 */ /* 0x001f280000300800 */
        /* <DEDUP_REMOVED lines=31> */
[----:B---3--:R-:W-:Y:S02]  /*a83c0*/  F2FP.F16.E4M3.UNPACK_B R18, R18.H1 ;  /* 0x00000012ff12723e */ /* 0x008fe400030006ff */
[----:B----4-:R-:W-:Y:S02]  /*a83d0*/  F2FP.F16.E4M3.UNPACK_B R19, R19.H1 ;  /* 0x00000013ff13723e */ /* 0x010fe400030006ff */
[----:B------:R-:W-:Y:S02]  /*a83e0*/  F2FP.F16.E4M3.UNPACK_B R20, R20.H1 ;  /* 0x00000014ff14723e */ /* 0x000fe400030006ff */
[----:B------:R-:W-:-:S03]  /*a83f0*/  F2FP.F16.E4M3.UNPACK_B R21, R21.H1 ;  /* 0x00000015ff15723e */ /* 0x000fc600030006ff */
[C---:B------:R-:W-:Y:S08]  /*a8400*/  HMMA.16816.F32 R8, R28.reuse, R18, R8 ;  /* 0x000000121c08723c */ /* 0x040ff00000001808 */
[----:B------:R-:W-:Y:S01]  /*a8410*/  HMMA.16816.F32 R4, R28, R20, R4 ;  /* 0x000000141c04723c */ /* 0x000fe20000001804 */
[----:B------:R-:W-:Y:S02]  /*a8420*/  F2FP.F16.E4M3.UNPACK_B R22, R22.H1 ;  /* 0x00000016ff16723e */ /* 0x000fe400030006ff */
[----:B------:R-:W-:-:S05]  /*a8430*/  F2FP.F16.E4M3.UNPACK_B R23, R23.H1 ;  /* 0x00000017ff17723e */ /* 0x000fca00030006ff */
        /* <DEDUP_REMOVED lines=20> */
[----:B------:R-:W-:Y:S02]  /*a8580*/  F2FP.F16.E4M3.UNPACK_B R32, R32.H1 ;  /* 0x00000020ff20723e */ /* 0x000fe400030006ff */
[----:B------:R-:W-:-:S07]  /*a8590*/  F2FP.F16.E4M3.UNPACK_B R33, R33.H1 ;  /* 0x00000021ff21723e */ /* 0x000fce00030006ff */
[C---:B------:R-:W-:Y:S05]  /*a85a0*/  HMMA.16816.F32 R8, R28.reuse, R32, R56 ;  /* 0x000000201c08723c */ /* 0x040fea0000001838 */
        /* <DEDUP_REMOVED lines=9> */
[----:B------:R0:W-:Y:S04]  /*a8640*/  STL.64 [R1+0x14c0], R8 ;  /* 0x0014c00801007387 */ /* 0x0001e80000100a00 */
[----:B------:R1:W-:Y:S04]  /*a8650*/  STL.64 [R1+0x14c8], R10 ;  /* 0x0014c80a01007387 */ /* 0x0003e80000100a00 */
[----:B0-----:R-:W2:Y:S04]  /*a8660*/  LDL.LU R8, [R1+0x1440] ;  /* 0x0014400001087983 */ /* 0x001ea80000300800 */
[----:B------:R-:W2:Y:S04]  /*a8670*/  LDL.LU R9, [R1+0x1444] ;  /* 0x0014440001097983 */ /* 0x000ea80000300800 */
[----:B-1----:R-:W3:Y:S04]  /*a8680*/  LDL.LU R10, [R1+0x1448] ;  /* 0x00144800010a7983 */ /* 0x002ee80000300800 */
        /* <DEDUP_REMOVED lines=34> */
[----:B------:R-:W4:Y:S04]  /*a88b0*/  LDL R36, [R1+0x8] ;  /* 0x0000080001247983 */ /* 0x000f280000100800 */
[----:B------:R-:W4:Y:S04]  /*a88c0*/  LDL R37, [R1+0xc] ;  /* 0x00000c0001257983 */ /* 0x000f280000100800 */
[----:B0-----:R-:W4:Y:S04]  /*a88d0*/  LDL.LU R8, [R1+0x1540] ;  /* 0x0015400001087983 */ /* 0x001f280000300800 */
[----:B------:R-:W4:Y:S04]  /*a88e0*/  LDL.LU R9, [R1+0x1544] ;  /* 0x0015440001097983 */ /* 0x000f280000300800 */
[----:B------:R-:W4:Y:S04]  /*a88f0*/  LDL.LU R10, [R1+0x1548] ;  /* 0x00154800010a7983 */ /* 0x000f280000300800 */
[----:B------:R-:W4:Y:S04]  /*a8900*/  LDL.LU R11, [R1+0x154c] ;  /* 0x00154c00010b7983 */ /* 0x000f280000300800 */
[----:B-1----:R-:W4:Y:S04]  /*a8910*/  LDL R18, [R1+0x10] ;  /* 0x0000100001127983 */ /* 0x002f280000100800 */
[----:B------:R-:W4:Y:S04]  /*a8920*/  LDL R19, [R1+0x14] ;  /* 0x0000140001137983 */ /* 0x000f280000100800 */
[----:B--2---:R-:W2:Y:S04]  /*a8930*/  LDL.LU R24, [R1+0x1560] ;  /* 0x0015600001187983 */ /* 0x004ea80000300800 */
[----:B------:R-:W2:Y:S04]  /*a8940*/  LDL.LU R25, [R1+0x1564] ;  /* 0x0015640001197983 */ /* 0x000ea80000300800 */
[----:B------:R-:W2:Y:S04]  /*a8950*/  LDL.LU R26, [R1+0x1568] ;  /* 0x00156800011a7983 */ /* 0x000ea80000300800 */
[----:B------:R-:W2:Y:S04]  /*a8960*/  LDL.LU R27, [R1+0x156c] ;  /* 0x00156c00011b7983 */ /* 0x000ea80000300800 */
        /* <DEDUP_REMOVED lines=37> */
[C---:B----4-:R-:W-:Y:S08]  /*a8bc0*/  HMMA.16816.F32 R8, R28.reuse, R36, R8 ;  /* 0x000000241c08723c */ /* 0x050ff00000001808 */
[C---:B--2---:R-:W-:Y:S08]  /*a8bd0*/  HMMA.16816.F32 R40, R28.reuse, R16, R40 ;  /* 0x000000101c28723c */ /* 0x044ff00000001828 */
[C---:B------:R-:W-:Y:S08]  /*a8be0*/  HMMA.16816.F32 R16, R28.reuse, R18, R24 ;  /* 0x000000121c10723c */ /* 0x040ff00000001818 */
[C---:B---3--:R-:W-:Y:S03]  /*a8bf0*/  HMMA.16816.F32 R36, R28.reuse, R38, R32 ;  /* 0x000000261c24723c */ /* 0x048fe60000001820 */
[----:B------:R-:W-:Y:S04]  /*a8c00*/  STL.64 [R1+0x1570], R40 ;  /* 0x0015702801007387 */ /* 0x000fe80000100a00 */
[----:B------:R0:W-:Y:S01]  /*a8c10*/  STL.64 [R1+0x1578], R42 ;  /* 0x0015782a01007387 */ /* 0x0001e20000100a00 */
[C---:B------:R-:W-:Y:S03]  /*a8c20*/  HMMA.16816.F32 R56, R28.reuse, R60, R56 ;  /* 0x0000003c1c38723c */ /* 0x040fe60000001838 */
        /* <DEDUP_REMOVED lines=82> */
[----:B------:R-:W2:Y:S04]  /*a9150*/  LDL.LU R56, [R1+0x12f0] ;  /* 0x0012f00001387983 */ /* 0x000ea80000300800 */
[----:B------:R3:W-:Y:S04]  /*a9160*/  STL.64 [R1+0x1440], R8 ;  /* 0x0014400801007387 */ /* 0x0007e80000100a00 */
[----:B------:R4:W-:Y:S04]  /*a9170*/  STL.64 [R1+0x1448], R10 ;  /* 0x0014480a01007387 */ /* 0x0009e80000100a00 */
[----:B------:R-:W-:Y:S04]  /*a9180*/  STL.64 [R1+0x1430], R4 ;  /* 0x0014300401007387 */ /* 0x000fe80000100a00 */
[----:B------:R-:W-:Y:S04]  /*a9190*/  STL.64 [R1+0x1438], R6 ;  /* 0x0014380601007387 */ /* 0x000fe80000100a00 */
[----:B------:R-:W2:Y:S04]  /*a91a0*/  LDL.LU R57, [R1+0x12f4] ;  /* 0x0012f40001397983 */ /* 0x000ea80000300800 */
[----:B------:R-:W2:Y:S04]  /*a91b0*/  LDL.LU R58, [R1+0x12f8] ;  /* 0x0012f800013a7983 */ /* 0x000ea80000300800 */
[----:B------:R-:W2:Y:S04]  /*a91c0*/  LDL.LU R59, [R1+0x12fc] ;  /* 0x0012fc00013b7983 */ /* 0x000ea80000300800 */
[----:B--2---:R-:W-:Y:S04]  /*a91d0*/  STL.64 [R1+0x7f88], R58 ;  /* 0x007f883a01007387 */ /* 0x004fe80000100a00 */
[----:B------:R2:W-:Y:S04]  /*a91e0*/  STL.64 [R1+0x7f80], R56 ;  /* 0x007f803801007387 */ /* 0x0005e80000100a00 */
[----:B0-----:R-:W2:Y:S04]  /*a91f0*/  LDL.LU R44, [R1+0x1310] ;  /* 0x00131000012c7983 */ /* 0x001ea80000300800 */
        /* <DEDUP_REMOVED lines=65> */
[----:B------:R-:W4:Y:S02]  /*a9610*/  LDL.LU.64 R4, [R1+0x7f90] ;  /* 0x007f900001047983 */ /* 0x000f240000300a00 */
[C---:B----4-:R-:W-:Y:S08]  /*a9620*/  HMMA.16816.F32 R56, R28.reuse, R4, R56 ;  /* 0x000000041c38723c */ /* 0x050ff00000001838 */
[C---:B---3--:R-:W-:Y:S11]  /*a9630*/  HMMA.16816.F32 R8, R28.reuse, R6, R8 ;  /* 0x000000061c08723c */ /* 0x048ff60000001808 */
[----:B------:R-:W-:Y:S04]  /*a9640*/  STL.64 [R1+0x13e0], R56 ;  /* 0x0013e03801007387 */ /* 0x000fe80000100a00 */
[----:B------:R0:W-:Y:S04]  /*a9650*/  STL.64 [R1+0x13e8], R58 ;  /* 0x0013e83a01007387 */ /* 0x0001e80000100a00 */
[----:B0-----:R-:W3:Y:S04]  /*a9660*/  LDL.LU.64 R58, [R1+0x7f88] ;  /* 0x007f8800013a7983 */ /* 0x001ee80000300a00 */
        /* <DEDUP_REMOVED lines=43> */
[C---:B---3--:R-:W-:Y:S08]  /*a9920*/  HMMA.16816.F32 R8, R28.reuse, R18, R8 ;  /* 0x000000121c08723c */ /* 0x048ff00000001808 */
[----:B--2---:R-:W-:Y:S01]  /*a9930*/  HMMA.16816.F32 R12, R28, R16, R12 ;  /* 0x000000101c0c723c */ /* 0x004fe2000000180c */
[----:B------:R-:W-:-:S15]  /*a9940*/  STL.64 [R1+0x7e00], R18 ;  /* 0x007e001201007387 */ /* 0x000fde0000100a00 */
[----:B------:R-:W-:-:S03]  /*a9950*/  NOP ;  /* 0x0000000000007918 */ /* 0x000fc60000000000 */
[----:B------:R-:W-:Y:S04]  /*a9960*/  STL.64 [R1+0x1370], R12 ;  /* 0x0013700c01007387 */ /* 0x000fe80000100a00 */
[----:B------:R-:W-:Y:S04]  /*a9970*/  STL.64 [R1+0x1378], R14 ;  /* 0x0013780e01007387 */ /* 0x000fe80000100a00 */
[----:B------:R-:W-:Y:S04]  /*a9980*/  STL.64 [R1+0x7df8], R16 ;  /* 0x007df81001007387 */ /* 0x000fe80000100a00 */
[----:B------:R-:W-:Y:S04]  /*a9990*/  STL.64 [R1+0x1360], R8 ;  /* 0x0013600801007387 */ /* 0x000fe80000100a00 */
[----:B------:R0:W-:Y:S02]  /*a99a0*/  STL.64 [R1+0x1368], R10 ;  /* 0x0013680a01007387 */ /* 0x0001e40000100a00 */
[C---:B0-----:R-:W-:Y:S08]  /*a99b0*/  HMMA.16816.F32 R8, R28.reuse, R20, R4 ;  /* 0x000000141c08723c */ /* 0x041ff00000001804 */
[C---:B------:R-:W-:Y:S01]  /*a99c0*/  HMMA.16816.F32 R4, R28.reuse, R22, R36 ;  /* 0x000000161c04723c */ /* 0x040fe20000001824 */
[----:B------:R-:W-:Y:S10]  /*a99d0*/  STL.64 [R1+0x7e10], R22 ;  /* 0x007e101601007387 */ /* 0x000ff40000100a00 */
[----:B------:R-:W-:Y:S04]  /*a99e0*/  STL.64 [R1+0x1350], R8 ;  /* 0x0013500801007387 */ /* 0x000fe80000100a00 */
[----:B------:R4:W-:Y:S02]  /*a99f0*/  STL.64 [R1+0x1358], R10 ;  /* 0x0013580a01007387 */ /* 0x0009e40000100a00 */
[C---:B----4-:R-:W-:Y:S02]  /*a9a00*/  HMMA.16816.F32 R8, R28.reuse, R24, R40 ;  /* 0x000000181c08723c */ /* 0x050fe40000001828 */
[----:B------:R-:W-:Y:S04]  /*a9a10*/  STL.64 [R1+0x7e08], R20 ;  /* 0x007e081401007387 */ /* 0x000fe80000100a00 */
[----:B------:R-:W-:Y:S04]  /*a9a20*/  STL.64 [R1+0x1340], R4 ;  /* 0x0013400401007387 */ /* 0x000fe80000100a00 */
[----:B------:R0:W-:Y:S04]  /*a9a30*/  STL.64 [R1+0x1348], R6 ;  /* 0x0013480601007387 */ /* 0x0001e80000100a00 */
[----:B------:R-:W-:Y:S01]  /*a9a40*/  STL.64 [R1+0x7e30], R26 ;  /* 0x007e301a01007387 */ /* 0x000fe20000100a00 */
[C---:B0-----:R-:W-:Y:S04]  /*a9a50*/  HMMA.16816.F32 R4, R28.reuse, R26, R44 ;  /* 0x0000001a1c04723c */ /* 0x041fe8000000182c */
[----:B------:R-:W-:Y:S04]  /*a9a60*/  STL.64 [R1+0x1320], R8 ;  /* 0x0013200801007387 */ /* 0x000fe80000100a00 */
[----:B------:R0:W-:Y:S02]  /*a9a70*/  STL.64 [R1+0x1328], R10 ;  /* 0x0013280a01007387 */ /* 0x0001e40000100a00 */
[----:B0-----:R-:W-:Y:S02]  /*a9a80*/  HMMA.16816.F32 R8, R28, R32, R56 ;  /* 0x000000201c08723c */ /* 0x001fe40000001838 */
[----:B------:R-:W-:Y:S07]  /*a9a90*/  STL.64 [R1+0x7e28], R24 ;  /* 0x007e281801007387 */ /* 0x000fee0000100a00 */
        /* <DEDUP_REMOVED lines=32> */
[----:B------:R-:W-:-:S04]  /*a9ca0*/  F2FP.F16.E4M3.UNPACK_B R29, R4 ;  /* 0x00000004ff1d723e */ /* 0x000fc800020006ff */
[----:B------:R-:W-:Y:S02]  /*a9cb0*/  F2FP.F16.E4M3.UNPACK_B R28, R5 ;  /* 0x00000005ff1c723e */ /* 0x000fe400020006ff */
[----:B------:R-:W-:Y:S01]  /*a9cc0*/  F2FP.F16.E4M3.UNPACK_B R30, R61 ;  /* 0x0000003dff1e723e */ /* 0x000fe200020006ff */
[----:B----4-:R-:W-:Y:S04]  /*a9cd0*/  STL.64 [R1+0x7f20], R42 ;  /* 0x007f202a01007387 */ /* 0x010fe80000100a00 */
[----:B---3--:R3:W-:Y:S04]  /*a9ce0*/  STL.64 [R1+0x7f18], R40 ;  /* 0x007f182801007387 */ /* 0x0087e80000100a00 */
[----:B------:R-:W4:Y:S04]  /*a9cf0*/  LDL R38, [R1] ;  /* 0x0000000001267983 */ /* 0x000f280000100800 */
[----:B------:R-:W4:Y:S04]  /*a9d00*/  LDL R39, [R1+0x4] ;  /* 0x0000040001277983 */ /* 0x000f280000100800 */
[----:B------:R-:W4:Y:S04]  /*a9d10*/  LDL.LU R32, [R1+0x12b0] ;  /* 0x0012b00001207983 */ /* 0x000f280000300800 */
[----:B------:R-:W4:Y:S04]  /*a9d20*/  LDL.LU R33, [R1+0x12b4] ;  /* 0x0012b40001217983 */ /* 0x000f280000300800 */
[----:B------:R-:W4:Y:S04]  /*a9d30*/  LDL.LU R34, [R1+0x12b8] ;  /* 0x0012b80001227983 */ /* 0x000f280000300800 */
[----:B------:R-:W4:Y:S04]  /*a9d40*/  LDL.LU R35, [R1+0x12bc] ;  /* 0x0012bc0001237983 */ /* 0x000f280000300800 */
        /* <DEDUP_REMOVED lines=51> */
[C---:B------:R-:W-:Y:S03]  /*aa080*/  HMMA.16816.F32 R36, R28.reuse, R38, R32 ;  /* 0x000000261c24723c */ /* 0x040fe60000001820 */
[----:B------:R-:W-:Y:S04]  /*aa090*/  STL.64 [R1+0x12e0], R40 ;  /* 0x0012e02801007387 */ /* 0x000fe80000100a00 */
[----:B------:R0:W-:Y:S01]  /*aa0a0*/  STL.64 [R1+0x12e8], R42 ;  /* 0x0012e82a01007387 */ /* 0x0001e20000100a00 */
[C---:B---3--:R-:W-:Y:S03]  /*aa0b0*/  HMMA.16816.F32 R56, R28.reuse, R60, R56 ;  /* 0x0000003c1c38723c */ /* 0x048fe60000001838 */
        /* <DEDUP_REMOVED lines=1013> */
[----:B------:R-:W-:Y:S01]  /*ae010*/  STL.64 [R1+0x79f0], R60 ;  /* 0x0079f03c01007387 */ /* 0x000fe20000100a00 */
        /* <DEDUP_REMOVED lines=59> */
[----:B------:R-:W3:Y:S04]  /*ae3d0*/  LDL.LU R56, [R1+0x240] ;  /* 0x0002400001387983 */ /* 0x000ee80000300800 */
[----:B------:R4:W-:Y:S04]  /*ae3e0*/  STL.64 [R1+0x770], R8 ;  /* 0x0007700801007387 */ /* 0x0009e80000100a00 */
[----:B------:R0:W-:Y:S04]  /*ae3f0*/  STL.64 [R1+0x778], R10 ;  /* 0x0007780a01007387 */ /* 0x0001e80000100a00 */
[----:B------:R-:W-:Y:S04]  /*ae400*/  STL.64 [R1+0x750], R4 ;  /* 0x0007500401007387 */ /* 0x000fe80000100a00 */
[----:B------:R-:W-:Y:S04]  /*ae410*/  STL.64 [R1+0x758], R6 ;  /* 0x0007580601007387 */ /* 0x000fe80000100a00 */
[----:B------:R-:W3:Y:S04]  /*ae420*/  LDL.LU R57, [R1+0x244] ;  /* 0x0002440001397983 */ /* 0x000ee80000300800 */
[----:B------:R-:W2:Y:S04]  /*ae430*/  LDL.LU R58, [R1+0x248] ;  /* 0x00024800013a7983 */ /* 0x000ea80000300800 */
[----:B------:R-:W2:Y:S04]  /*ae440*/  LDL.LU R59, [R1+0x24c] ;  /* 0x00024c00013b7983 */ /* 0x000ea80000300800 */
[----:B--2---:R-:W-:Y:S04]  /*ae450*/  STL.64 [R1+0x7aa8], R58 ;  /* 0x007aa83a01007387 */ /* 0x004fe80000100a00 */
[----:B---3--:R2:W-:Y:S04]  /*ae460*/  STL.64 [R1+0x7aa0], R56 ;  /* 0x007aa03801007387 */ /* 0x0085e80000100a00 */
[----:B0-----:R-:W3:Y:S04]  /*ae470*/  LDL.LU R44, [R1+0x440] ;  /* 0x00044000012c7983 */ /* 0x001ee80000300800 */
[----:B------:R-:W3:Y:S04]  /*ae480*/  LDL.LU R45, [R1+0x444] ;  /* 0x00044400012d7983 */ /* 0x000ee80000300800 */
[----:B------:R-:W2:Y:S04]  /*ae490*/  LDL.LU R46, [R1+0x448] ;  /* 0x00044800012e7983 */ /* 0x000ea80000300800 */
[----:B------:R-:W2:Y:S04]  /*ae4a0*/  LDL.LU R47, [R1+0x44c] ;  /* 0x00044c00012f7983 */ /* 0x000ea80000300800 */
[----:B--2---:R-:W-:Y:S04]  /*ae4b0*/  STL.64 [R1+0x7ac8], R46 ;  /* 0x007ac82e01007387 */ /* 0x004fe80000100a00 */
[----:B---3--:R0:W-:Y:S04]  /*ae4c0*/  STL.64 [R1+0x7ac0], R44 ;  /* 0x007ac02c01007387 */ /* 0x0081e80000100a00 */
[----:B-1----:R-:W2:Y:S04]  /*ae4d0*/  LDL.LU R20, [R1+0x490] ;  /* 0x0004900001147983 */ /* 0x002ea80000300800 */
[----:B------:R-:W2:Y:S04]  /*ae4e0*/  LDL.LU R21, [R1+0x494] ;  /* 0x0004940001157983 */ /* 0x000ea80000300800 */
[----:B------:R-:W2:Y:S04]  /*ae4f0*/  LDL.LU R22, [R1+0x498] ;  /* 0x0004980001167983 */ /* 0x000ea80000300800 */
[----:B------:R-:W2:Y:S04]  /*ae500*/  LDL.LU R23, [R1+0x49c] ;  /* 0x00049c0001177983 */ /* 0x000ea80000300800 */
[----:B----4-:R-:W3:Y:S04]  /*ae510*/  LDL.LU R8, [R1+0x4e0] ;  /* 0x0004e00001087983 */ /* 0x010ee80000300800 */
        /* <DEDUP_REMOVED lines=74> */
[----:B------:R0:W-:Y:S04]  /*ae9c0*/  STL.64 [R1+0x6f0], R40 ;  /* 0x0006f02801007387 */ /* 0x0001e80000100a00 */
[----:B------:R-:W-:Y:S04]  /*ae9d0*/  STL.64 [R1+0x6f8], R42 ;  /* 0x0006f82a01007387 */ /* 0x000fe80000100a00 */
[----:B0-----:R-:W2:Y:S04]  /*ae9e0*/  LDL.LU.64 R40, [R1+0x7a88] ;  /* 0x007a880001287983 */ /* 0x001ea80000300a00 */
        /* <DEDUP_REMOVED lines=34> */
[----:B------:R-:W-:-:S12]  /*aec10*/  STL.64 [R1+0x7930], R16 ;  /* 0x0079301001007387 */ /* 0x000fd80000100a00 */
[----:B------:R-:W-:Y:S04]  /*aec20*/  STL.64 [R1+0x690], R12 ;  /* 0x0006900c01007387 */ /* 0x000fe80000100a00 */
[----:B------:R-:W-:Y:S01]  /*aec30*/  STL.64 [R1+0x698], R14 ;  /* 0x0006980e01007387 */ /* 0x000fe20000100a00 */
[C---:B--2---:R-:W-:Y:S08]  /*aec40*/  HMMA.16816.F32 R8, R28.reuse, R20, R8 ;  /* 0x000000141c08723c */ /* 0x044ff00000001808 */
        /* <DEDUP_REMOVED lines=14> */
[----:B------:R0:W-:Y:S04]  /*aed30*/  STL.64 [R1+0x630], R4 ;  /* 0x0006300401007387 */ /* 0x0001e80000100a00 */
[----:B------:R-:W-:Y:S04]  /*aed40*/  STL.64 [R1+0x638], R6 ;  /* 0x0006380601007387 */ /* 0x000fe80000100a00 */
[----:B------:R1:W-:Y:S04]  /*aed50*/  STL [R1+0x792c], R32 ;  /* 0x00792c2001007387 */ /* 0x0003e80000100800 */
[----:B------:R2:W-:Y:S04]  /*aed60*/  STL [R1+0x7928], R33 ;  /* 0x0079282101007387 */ /* 0x0005e80000100800 */
[----:B------:R-:W-:Y:S04]  /*aed70*/  STL.64 [R1+0x610], R8 ;  /* 0x0006100801007387 */ /* 0x000fe80000100a00 */
[----:B------:R-:W-:Y:S04]  /*aed80*/  STL.64 [R1+0x618], R10 ;  /* 0x0006180a01007387 */ /* 0x000fe80000100a00 */
[----:B------:R-:W-:Y:S04]  /*aed90*/  STL.64 [R1+0x7a20], R34 ;  /* 0x007a202201007387 */ /* 0x000fe80000100a00 */
[----:B------:R-:W3:Y:S04]  /*aeda0*/  LDL.LU R12, [R1+0x380] ;  /* 0x00038000010c7983 */ /* 0x000ee80000300800 */
[----:B------:R-:W3:Y:S04]  /*aedb0*/  LDL.LU R13, [R1+0x384] ;  /* 0x00038400010d7983 */ /* 0x000ee80000300800 */
[----:B------:R-:W4:Y:S04]  /*aedc0*/  LDL.LU R14, [R1+0x388] ;  /* 0x00038800010e7983 */ /* 0x000f280000300800 */
[----:B------:R-:W4:Y:S04]  /*aedd0*/  LDL.LU R15, [R1+0x38c] ;  /* 0x00038c00010f7983 */ /* 0x000f280000300800 */
[----:B----4-:R-:W-:Y:S04]  /*aede0*/  STL.64 [R1+0x7a30], R14 ;  /* 0x007a300e01007387 */ /* 0x010fe80000100a00 */
[----:B---3--:R3:W-:Y:S04]  /*aedf0*/  STL.64 [R1+0x7a28], R12 ;  /* 0x007a280c01007387 */ /* 0x0087e80000100a00 */
[----:B------:R-:W4:Y:S04]  /*aee00*/  LDL.LU R20, [R1+0x3a0] ;  /* 0x0003a00001147983 */ /* 0x000f280000300800 */
[----:B------:R-:W4:Y:S04]  /*aee10*/  LDL.LU R21, [R1+0x3a4] ;  /* 0x0003a40001157983 */ /* 0x000f280000300800 */
[----:B------:R-:W2:Y:S04]  /*aee20*/  LDL.LU R22, [R1+0x3a8] ;  /* 0x0003a80001167983 */ /* 0x000ea80000300800 */
[----:B------:R-:W2:Y:S01]  /*aee30*/  LDL.LU R23, [R1+0x3ac] ;  /* 0x0003ac0001177983 */ /* 0x000ea20000300800 */
[----:B0-----:R-:W-:-:S02]  /*aee40*/  IMAD R4, R60, 0x100, R55 ;  /* 0x000001003c047824 */ /* 0x001fc400078e0237 */
[----:B------:R-:W-:Y:S01]  /*aee50*/  IMAD R0, R0, 0x100, R61 ;  /* 0x0000010000007824 */ /* 0x000fe200078e023d */
        /* <DEDUP_REMOVED lines=10> */
[----:B-1----:R-:W2:Y:S04]  /*aef00*/  LDL R32, [R1+0x10] ;  /* 0x0000100001207983 */ /* 0x002ea80000100800 */
[----:B------:R-:W2:Y:S04]  /*aef10*/  LDL R33, [R1+0x14] ;  /* 0x0000140001217983 */ /* 0x000ea80000100800 */
[----:B---3--:R-:W2:Y:S04]  /*aef20*/  LDL.LU R12, [R1+0x420] ;  /* 0x00042000010c7983 */ /* 0x008ea80000300800 */
[----:B------:R-:W2:Y:S04]  /*aef30*/  LDL.LU R13, [R1+0x424] ;  /* 0x00042400010d7983 */ /* 0x000ea80000300800 */
[----:B------:R-:W2:Y:S04]  /*aef40*/  LDL.LU R14, [R1+0x428] ;  /* 0x00042800010e7983 */ /* 0x000ea80000300800 */
[----:B------:R-:W2:Y:S04]  /*aef50*/  LDL.LU R15, [R1+0x42c] ;  /* 0x00042c00010f7983 */ /* 0x000ea80000300800 */
[----:B------:R-:W3:Y:S04]  /*aef60*/  LDL R34, [R1+0x18] ;  /* 0x0000180001227983 */ /* 0x000ee80000100800 */
[----:B------:R-:W3:Y:S04]  /*aef70*/  LDL R35, [R1+0x1c] ;  /* 0x00001c0001237983 */ /* 0x000ee80000100800 */
[----:B0-----:R-:W3:Y:S04]  /*aef80*/  LDL.LU R20, [R1+0x430] ;  /* 0x0004300001147983 */ /* 0x001ee80000300800 */
[----:B------:R-:W3:Y:S04]  /*aef90*/  LDL.LU R21, [R1+0x434] ;  /* 0x0004340001157983 */ /* 0x000ee80000300800 */
[----:B------:R-:W3:Y:S04]  /*aefa0*/  LDL.LU R22, [R1+0x438] ;  /* 0x0004380001167983 */ /* 0x000ee80000300800 */
[----:B------:R-:W3:Y:S04]  /*aefb0*/  LDL.LU R23, [R1+0x43c] ;  /* 0x00043c0001177983 */ /* 0x000ee80000300800 */
[----:B------:R-:W4:Y:S04]  /*aefc0*/  LDL.LU.64 R42, [R1+0x8] ;  /* 0x00000800012a7983 */ /* 0x000f280000300a00 */
[----:B------:R-:W2:Y:S04]  /*aefd0*/  LDL.LU R44, [R1+0x400] ;  /* 0x00040000012c7983 */ /* 0x000ea80000300800 */
[----:B------:R-:W4:Y:S04]  /*aefe0*/  LDL.LU R45, [R1+0x404] ;  /* 0x00040400012d7983 */ /* 0x000f280000300800 */
[----:B------:R-:W4:Y:S04]  /*aeff0*/  LDL.LU R46, [R1+0x408] ;  /* 0x00040800012e7983 */ /* 0x000f280000300800 */
[----:B------:R-:W4:Y:S04]  /*af000*/  LDL.LU R47, [R1+0x40c] ;  /* 0x00040c00012f7983 */ /* 0x000f280000300800 */
[----:B------:R-:W4:Y:S01]  /*af010*/  LDL.64 R60, [R1] ;  /* 0x00000000013c7983 */ /* 0x000f220000100a00 */
[----:B------:R-:W-:-:S02]  /*af020*/  IMAD R6, R52, 0x100, R51 ;  /* 0x0000010034067824 */ /* 0x000fc400078e0233 */
[----:B------:R-:W-:Y:S01]  /*af030*/  IMAD R5, R54, 0x100, R53 ;  /* 0x0000010036057824 */ /* 0x000fe200078e0235 */
[----:B------:R-:W-:Y:S02]  /*af040*/  F2FP.F16.E4M3.UNPACK_B R30, R4 ;  /* 0x00000004ff1e723e */ /* 0x000fe400020006ff */
[----:B------:R-:W-:Y:S01]  /*af050*/  F2FP.F16.E4M3.UNPACK_B R31, R0 ;  /* 0x00000000ff1f723e */ /* 0x000fe200020006ff */
[----:B------:R-:W4:Y:S01]  /*af060*/  LDL.LU R48, [R1+0x3e0] ;  /* 0x0003e00001307983 */ /* 0x000f220000300800 */
[----:B------:R-:W-:Y:S02]  /*af070*/  F2FP.F16.E4M3.UNPACK_B R28, R6 ;  /* 0x00000006ff1c723e */ /* 0x000fe400020006ff */
[----:B------:R-:W-:Y:S01]  /*af080*/  F2FP.F16.E4M3.UNPACK_B R29, R5 ;  /* 0x00000005ff1d723e */ /* 0x000fe200020006ff */
        /* <DEDUP_REMOVED lines=23> */
[C---:B---3--:R-:W-:Y:S08]  /*af200*/  HMMA.16816.F32 R20, R28.reuse, R34, R20 ;  /* 0x000000221c14723c */ /* 0x048ff00000001814 */
[C---:B--2---:R-:W-:Y:S08]  /*af210*/  HMMA.16816.F32 R32, R28.reuse, R32, R12 ;  /* 0x000000201c20723c */ /* 0x044ff0000000180c */
[C---:B----4-:R-:W-:Y:S08]  /*af220*/  HMMA.16816.F32 R36, R28.reuse, R42, R36 ;  /* 0x0000002a1c24723c */ /* 0x050ff00000001824 */
[----:B------:R-:W-:Y:S01]  /*af230*/  HMMA.16816.F32 R44, R28, R60, R44 ;  /* 0x0000003c1c2c723c */ /* 0x000fe2000000182c */
[----:B------:R-:W-:Y:S01]  /*af240*/  IMAD.MOV.U32 R0, RZ, RZ, R43 ;  /* 0x000000ffff007224 */ /* 0x000fe200078e002b */
        /* <DEDUP_REMOVED lines=9> */
[----:B------:R-:W-:Y:S04]  /*af2e0*/  STL.64 [R1+0x5a0], R36 ;  /* 0x0005a02401007387 */ /* 0x000fe80000100a00 */
[----:B------:R0:W-:Y:S01]  /*af2f0*/  STL.64 [R1+0x5a8], R38 ;  /* 0x0005a82601007387 */ /* 0x0001e20000100a00 */
[----:B------:R-:W-:-:S02]  /*af300*/  IMAD.MOV.U32 R32, RZ, RZ, R42 ;  /* 0x000000ffff207224 */ /* 0x000fc400078e002a */
[----:B------:R-:W-:Y:S01]  /*af310*/  IMAD.MOV.U32 R33, RZ, RZ, R61 ;  /* 0x000000ffff217224 */ /* 0x000fe200078e003d */
[----:B0-----:R-:W2:Y:S04]  /*af320*/  LDL.LU.64 R38, [R1+0x7a18] ;  /* 0x007a180001267983 */ /* 0x001ea80000300a00 */
[----:B------:R-:W2:Y:S04]  /*af330*/  LDL.LU.64 R36, [R1+0x7a10] ;  /* 0x007a100001247983 */ /* 0x000ea80000300a00 */
[----:B------:R-:W2:Y:S04]  /*af340*/  LDL.LU.64 R42, [R1+0x7a08] ;  /* 0x007a0800012a7983 */ /* 0x000ea80000300a00 */
[----:B------:R-:W-:Y:S04]  /*af350*/  STL.64 [R1+0x580], R44 ;  /* 0x0005802c01007387 */ /* 0x000fe80000100a00 */
[----:B------:R0:W-:Y:S04]  /*af360*/  STL.64 [R1+0x588], R46 ;  /* 0x0005882e01007387 */ /* 0x0001e80000100a00 */
[----:B0-----:R-:W3:Y:S04]  /*af370*/  LDL.LU.64 R46, [R1+0x7a00] ;  /* 0x007a0000012e7983 */ /* 0x001ee80000300a00 */
[----:B------:R-:W2:Y:S04]  /*af380*/  LDL.LU.64 R44, [R1+0x79f8] ;  /* 0x0079f800012c7983 */ /* 0x000ea80000300a00 */
[----:B------:R-:W2:Y:S04]  /*af390*/  LDL.LU.64 R60, [R1+0x79f0] ;  /* 0x0079f000013c7983 */ /* 0x000ea80000300a00 */
[----:B----4-:R-:W-:Y:S04]  /*af3a0*/  STL.64 [R1+0x79a8], R34 ;  /* 0x0079a82201007387 */ /* 0x010fe80000100a00 */
[----:B------:R0:W-:Y:S04]  /*af3b0*/  STL.64 [R1+0x79a0], R32 ;  /* 0x0079a02001007387 */ /* 0x0001e80000100a00 */
[----:B0-----:R-:W4:Y:S04]  /*af3c0*/  LDL.LU R32, [R1+0x3c0] ;  /* 0x0003c00001207983 */ /* 0x001f280000300800 */
        /* <DEDUP_REMOVED lines=21> */
[C---:B------:R-:W-:Y:S03]  /*af520*/  HMMA.16816.F32 R12, R28.reuse, R46, R12 ;  /* 0x0000002e1c0c723c */ /* 0x040fe6000000180c */
[----:B------:R-:W-:Y:S05]  /*af530*/  STL.64 [R1+0x78e0], R58 ;  /* 0x0078e03a01007387 */ /* 0x000fea0000100a00 */
[C---:B------:R-:W-:Y:S01]  /*af540*/  HMMA.16816.F32 R8, R28.reuse, R44, R8 ;  /* 0x0000002c1c08723c */ /* 0x040fe20000001808 */
[----:B------:R-:W-:Y:S07]  /*af550*/  STL.64 [R1+0x78d8], R56 ;  /* 0x0078d83801007387 */ /* 0x000fee0000100a00 */
[C---:B------:R-:W-:Y:S08]  /*af560*/  HMMA.16816.F32 R4, R28.reuse, R42, R4 ;  /* 0x0000002a1c04723c */ /* 0x040ff00000001804 */
[C---:B--2---:R-:W-:Y:S08]  /*af570*/  HMMA.16816.F32 R20, R28.reuse, R50, R20 ;  /* 0x000000321c14723c */ /* 0x044ff00000001814 */
[C---:B---3--:R-:W-:Y:S08]  /*af580*/  HMMA.16816.F32 R16, R28.reuse, R48, R16 ;  /* 0x000000301c10723c */ /* 0x048ff00000001810 */
[C---:B----4-:R-:W-:Y:S08]  /*af590*/  HMMA.16816.F32 R32, R28.reuse, R54, R32 ;  /* 0x000000361c20723c */ /* 0x050ff00000001820 */
        /* <DEDUP_REMOVED lines=13> */
[----:B------:R-:W-:Y:S04]  /*af670*/  STL [R1+0x7914], R47 ;  /* 0x0079142f01007387 */ /* 0x000fe80000100800 */
[----:B------:R-:W-:Y:S04]  /*af680*/  STL.64 [R1+0x4f0], R12 ;  /* 0x0004f00c01007387 */ /* 0x000fe80000100a00 */
[----:B------:R-:W-:Y:S04]  /*af690*/  STL.64 [R1+0x4f8], R14 ;  /* 0x0004f80e01007387 */ /* 0x000fe80000100a00 */
[----:B------:R-:W-:Y:S04]  /*af6a0*/  STL [R1+0x7998], R46 ;  /* 0x0079982e01007387 */ /* 0x000fe80000100800 */
[----:B------:R-:W-:Y:S04]  /*af6b0*/  STL.64 [R1+0x7990], R44 ;  /* 0x0079902c01007387 */ /* 0x000fe80000100a00 */
[----:B------:R-:W-:Y:S04]  /*af6c0*/  STL.64 [R1+0x4e0], R8 ;  /* 0x0004e00801007387 */ /* 0x000fe80000100a00 */
[----:B------:R-:W-:Y:S04]  /*af6d0*/  STL.64 [R1+0x4e8], R10 ;  /* 0x0004e80a01007387 */ /* 0x000fe80000100a00 */
[----:B0-----:R-:W4:Y:S04]  /*af6e0*/  LDL.LU R52, [R1+0x260] ;  /* 0x0002600001347983 */ /* 0x001f280000300800 */
[----:B------:R-:W-:Y:S04]  /*af6f0*/  STL.64 [R1+0x4d0], R4 ;  /* 0x0004d00401007387 */ /* 0x000fe80000100a00 */
[----:B------:R-:W-:Y:S04]  /*af700*/  STL.64 [R1+0x4d8], R6 ;  /* 0x0004d80601007387 */ /* 0x000fe80000100a00 */
[----:B------:R-:W4:Y:S04]  /*af710*/  LDL.LU R53, [R1+0x264] ;  /* 0x0002640001357983 */ /* 0x000f280000300800 */
[----:B------:R-:W2:Y:S04]  /*af720*/  LDL.LU R54, [R1+0x268] ;  /* 0x0002680001367983 */ /* 0x000ea80000300800 */
[----:B------:R-:W2:Y:S04]  /*af730*/  LDL.LU R55, [R1+0x26c] ;  /* 0x00026c0001377983 */ /* 0x000ea80000300800 */
[----:B--2---:R-:W-:Y:S04]  /*af740*/  STL.64 [R1+0x79b8], R54 ;  /* 0x0079b83601007387 */ /* 0x004fe80000100a00 */
[----:B----4-:R0:W-:Y:S04]  /*af750*/  STL.64 [R1+0x79b0], R52 ;  /* 0x0079b03401007387 */ /* 0x0101e80000100a00 */
[----:B-1----:R-:W2:Y:S04]  /*af760*/  LDL.LU R48, [R1+0x270] ;  /* 0x0002700001307983 */ /* 0x002ea80000300800 */
[----:B------:R-:W2:Y:S04]  /*af770*/  LDL.LU R49, [R1+0x274] ;  /* 0x0002740001317983 */ /* 0x000ea80000300800 */
[----:B------:R-:W2:Y:S04]  /*af780*/  LDL.LU R50, [R1+0x278] ;  /* 0x0002780001327983 */ /* 0x000ea80000300800 */
[----:B------:R-:W2:Y:S04]  /*af790*/  LDL.LU R51, [R1+0x27c] ;  /* 0x00027c0001337983 */ /* 0x000ea80000300800 */
[----:B------:R-:W4:Y:S04]  /*af7a0*/  LDL.LU R56, [R1+0x250] ;  /* 0x0002500001387983 */ /* 0x000f280000300800 */
[----:B------:R-:W4:Y:S04]  /*af7b0*/  LDL.LU R57, [R1+0x254] ;  /* 0x0002540001397983 */ /* 0x000f280000300800 */
[----:B------:R-:W4:Y:S04]  /*af7c0*/  LDL.LU R58, [R1+0x258] ;  /* 0x00025800013a7983 */ /* 0x000f280000300800 */
[----:B------:R-:W4:Y:S04]  /*af7d0*/  LDL.LU R59, [R1+0x25c] ;  /* 0x00025c00013b7983 */ /* 0x000f280000300800 */
        /* <DEDUP_REMOVED lines=37> */
[C---:B---3--:R-:W-:Y:S08]  /*afa30*/  HMMA.16816.F32 R32, R28.reuse, R36, R32 ;  /* 0x000000241c20723c */ /* 0x048ff00000001820 */
[C---:B----4-:R-:W-:Y:S03]  /*afa40*/  HMMA.16816.F32 R52, R28.reuse, R38, R52 ;  /* 0x000000261c34723c */ /* 0x050fe60000001834 */
        /* <DEDUP_REMOVED lines=14> */
[----:B0-----:R-:W4:Y:S04]  /*afb30*/  LDL.LU.64 R54, [R1+0x79b8] ;  /* 0x0079b80001367983 */ /* 0x001f280000300a00 */
[----:B------:R-:W4:Y:S04]  /*afb40*/  LDL.LU.64 R52, [R1+0x79b0] ;  /* 0x0079b00001347983 */ /* 0x000f280000300a00 */
[----:B------:R-:W-:Y:S04]  /*afb50*/  STL.64 [R1+0x4a0], R32 ;  /* 0x0004a02001007387 */ /* 0x000fe80000100a00 */
[----:B------:R0:W-:Y:S04]  /*afb60*/  STL.64 [R1+0x4a8], R34 ;  /* 0x0004a82201007387 */ /* 0x0001e80000100a00 */
[----:B0-----:R-:W2:Y:S01]  /*afb70*/  LDL.LU.64 R34, [R1+0x79a8] ;  /* 0x0079a80001227983 */ /* 0x001ea20000300a00 */
[C---:B------:R-:W-:Y:S03]  /*afb80*/  HMMA.16816.F32 R4, R28.reuse, R2, R4 ;  /* 0x000000021c04723c */ /* 0x040fe60000001804 */
        /* <DEDUP_REMOVED lines=11> */
[----:B0-----:R-:W2:Y:S04]  /*afc40*/  LDL.LU R46, [R1+0x7998] ;  /* 0x00799800012e7983 */ /* 0x001ea80000300800 */
        /* <DEDUP_REMOVED lines=48> */
[C---:B----4-:R-:W-:Y:S08]  /*aff50*/  HMMA.16816.F32 R12, R28.reuse, R24, R52 ;  /* 0x000000181c0c723c */ /* 0x050ff00000001834 */
[C---:B--2---:R-:W-:Y:S08]  /*aff60*/  HMMA.16816.F32 R8, R28.reuse, R16, R4 ;  /* 0x000000101c08723c */ /* 0x044ff00000001804 */
[C---:B------:R-:W-:Y:S01]  /*aff70*/  HMMA.16816.F32 R4, R28.reuse, R18, R36 ;  /* 0x000000121c04723c */ /* 0x040fe20000001824 */
[----:B------:R-:W-:Y:S10]  /*aff80*/  STL.64 [R1+0x7840], R18 ;  /* 0x0078401201007387 */ /* 0x000ff40000100a00 */
[----:B------:R-:W-:Y:S04]  /*aff90*/  STL.64 [R1+0x3e0], R8 ;  /* 0x0003e00801007387 */ /* 0x000fe80000100a00 */
[----:B------:R0:W-:Y:S04]  /*affa0*/  STL.64 [R1+0x3e8], R10 ;  /* 0x0003e80a01007387 */ /* 0x0001e80000100a00 */
[----:B------:R-:W-:Y:S04]  /*affb0*/  STL.64 [R1+0x7838], R16 ;  /* 0x0078381001007387 */ /* 0x000fe80000100a00 */
[----:B------:R-:W-:Y:S04]  /*affc0*/  STL.64 [R1+0x3c0], R4 ;  /* 0x0003c00401007387 */ /* 0x000fe80000100a00 */
[----:B------:R1:W-:Y:S01]  /*affd0*/  STL.64 [R1+0x3c8], R6 ;  /* 0x0003c80601007387 */ /* 0x0003e20000100a00 */
[C---:B0-----:R-:W-:Y:S08]  /*affe0*/  HMMA.16816.F32 R8, R28.reuse, R20, R40 ;  /* 0x000000141c08723c */ /* 0x041ff00000001828 */
[C---:B-1----:R-:W-:Y:S01]  /*afff0*/  HMMA.16816.F32 R4, R28.reuse, R22, R48 ;  /* 0x000000161c04723c */ /* 0x042fe20000001830 */
[----:B------:R-:W-:Y:S10]  /*b0000*/  STL.64 [R1+0x7860], R22 ;  /* 0x0078601601007387 */ /* 0x000ff40000100a00 */
[----:B------:R0:W-:Y:S04]  /*b0010*/  STL.64 [R1+0x3b0], R8 ;  /* 0x0003b00801007387 */ /* 0x0001e80000100a00 */
[----:B------:R-:W-:Y:S04]  /*b0020*/  STL.64 [R1+0x3b8], R10 ;  /* 0x0003b80a01007387 */ /* 0x000fe80000100a00 */
[----:B------:R-:W-:Y:S04]  /*b0030*/  STL.64 [R1+0x7858], R20 ;  /* 0x0078581401007387 */ /* 0x000fe80000100a00 */
[----:B------:R-:W-:Y:S04]  /*b0040*/  STL.64 [R1+0x3a0], R4 ;  /* 0x0003a00401007387 */ /* 0x000fe80000100a00 */
[----:B------:R1:W-:Y:S04]  /*b0050*/  STL.64 [R1+0x3a8], R6 ;  /* 0x0003a80601007387 */ /* 0x0003e80000100a00 */
[----:B0-----:R-:W2:Y:S01]  /*b0060*/  LDL.LU R8, [R1+0x1c0] ;  /* 0x0001c00001087983 */ /* 0x001ea20000300800 */
[----:B-1----:R-:W-:Y:S03]  /*b0070*/  HMMA.16816.F32 R4, R28, R26, R56 ;  /* 0x0000001a1c04723c */ /* 0x002fe60000001838 */
[----:B------:R0:W-:Y:S04]  /*b0080*/  STL.64 [R1+0x380], R12 ;  /* 0x0003800c01007387 */ /* 0x0001e80000100a00 */
[----:B------:R1:W-:-:S12]  /*b0090*/  STL.64 [R1+0x388], R14 ;  /* 0x0003880e01007387 */ /* 0x0003d80000100a00 */
[----:B------:R-:W-:Y:S04]  /*b00a0*/  STL.64 [R1+0x370], R4 ;  /* 0x0003700401007387 */ /* 0x000fe80000100a00 */
[----:B------:R-:W-:Y:S04]  /*b00b0*/  STL.64 [R1+0x378], R6 ;  /* 0x0003780601007387 */ /* 0x000fe80000100a00 */
[----:B------:R-:W2:Y:S04]  /*b00c0*/  LDL.LU R9, [R1+0x1c4] ;  /* 0x0001c40001097983 */ /* 0x000ea80000300800 */
[----:B------:R-:W3:Y:S04]  /*b00d0*/  LDL.LU R10, [R1+0x1c8] ;  /* 0x0001c800010a7983 */ /* 0x000ee80000300800 */
[----:B------:R-:W3:Y:S01]  /*b00e0*/  LDL.LU R11, [R1+0x1cc] ;  /* 0x0001cc00010b7983 */ /* 0x000ee20000300800 */
[----:B------:R-:W-:-:S02]  /*b00f0*/  IMAD.MOV.U32 R20, RZ, RZ, R32 ;  /* 0x000000ffff147224 */ /* 0x000fc400078e0020 */
[----:B------:R-:W-:Y:S02]  /*b0100*/  IMAD.MOV.U32 R23, RZ, RZ, R33 ;  /* 0x000000ffff177224 */ /* 0x000fe400078e0021 */
[----:B------:R-:W-:Y:S01]  /*b0110*/  IMAD.MOV.U32 R21, RZ, RZ, R0 ;  /* 0x000000ffff157224 */ /* 0x000fe200078e0000 */
[----:B---3--:R-:W-:Y:S04]  /*b0120*/  STL.64 [R1+0x7920], R10 ;  /* 0x0079200a01007387 */ /* 0x008fe80000100a00 */
[----:B--2---:R2:W-:Y:S04]  /*b0130*/  STL.64 [R1+0x7918], R8 ;  /* 0x0079180801007387 */ /* 0x0045e80000100a00 */
[----:B------:R-:W3:Y:S04]  /*b0140*/  LDL.LU R16, [R1+0x1e0] ;  /* 0x0001e00001107983 */ /* 0x000ee80000300800 */
[----:B------:R-:W3:Y:S04]  /*b0150*/  LDL.LU R17, [R1+0x1e4] ;  /* 0x0001e40001117983 */ /* 0x000ee80000300800 */
[----:B------:R-:W3:Y:S04]  /*b0160*/  LDL.LU R18, [R1+0x1e8] ;  /* 0x0001e80001127983 */ /* 0x000ee80000300800 */
[----:B------:R-:W3:Y:S04]  /*b0170*/  LDL.LU R19, [R1+0x1ec] ;  /* 0x0001ec0001137983 */ /* 0x000ee80000300800 */
[----:B------:R-:W4:Y:S04]  /*b0180*/  LDL.LU R22, [R1] ;  /* 0x0000000001167983 */ /* 0x000f280000300800 */
        /* <DEDUP_REMOVED lines=41> */
[----:B------:R-:W2:Y:S04]  /*b0420*/  LDL.LU R27, [R1+0x1fc] ;  /* 0x0001fc00011b7983 */ /* 0x000ea80000300800 */
[----:B------:R-:W2:Y:S04]  /*b0430*/  LDL.LU R40, [R1+0x190] ;  /* 0x0001900001287983 */ /* 0x000ea80000300800 */
[----:B------:R-:W2:Y:S01]  /*b0440*/  LDL.LU R41, [R1+0x194] ;  /* 0x0001940001297983 */ /* 0x000ea20000300800 */
[----:B---3--:R-:W-:-:S02]  /*b0450*/  IMAD R47, R47, 0x100, R42 ;  /* 0x000001002f2f7824 */ /* 0x008fc400078e022a */
[----:B----4-:R-:W-:Y:S01]  /*b0460*/  IMAD R60, R60, 0x100, R43 ;  /* 0x000001003c3c7824 */ /* 0x010fe200078e022b */
[----:B------:R-:W3:Y:S04]  /*b0470*/  LDL.LU R42, [R1+0x198] ;  /* 0x00019800012a7983 */ /* 0x000ee80000300800 */
[----:B------:R-:W3:Y:S01]  /*b0480*/  LDL.LU R43, [R1+0x19c] ;  /* 0x00019c00012b7983 */ /* 0x000ee20000300800 */
[----:B------:R-:W-:Y:S02]  /*b0490*/  IMAD R61, R61, 0x100, R32 ;  /* 0x000001003d3d7824 */ /* 0x000fe400078e0220 */
[----:B------:R-:W-:Y:S01]  /*b04a0*/  IMAD R0, R0, 0x100, R33 ;  /* 0x0000010000007824 */ /* 0x000fe200078e0221 */
        /* <DEDUP_REMOVED lines=14> */
[----:B------:R-:W-:Y:S02]  /*b0590*/  F2FP.F16.E4M3.UNPACK_B R29, R60 ;  /* 0x0000003cff1d723e */ /* 0x000fe400020006ff */
[----:B----4-:R-:W-:Y:S02]  /*b05a0*/  F2FP.F16.E4M3.UNPACK_B R30, R61 ;  /* 0x0000003dff1e723e */ /* 0x010fe400020006ff */
[----:B------:R-:W-:Y:S01]  /*b05b0*/  F2FP.F16.E4M3.UNPACK_B R31, R0 ;  /* 0x00000000ff1f723e */ /* 0x000fe200020006ff */
[----:B------:R-:W4:Y:S04]  /*b05c0*/  LDL.LU R47, [R1+0x7914] ;  /* 0x00791400012f7983 */ /* 0x000f280000300800 */
[----:B------:R-:W3:Y:S04]  /*b05d0*/  LDL.LU R60, [R1+0x7910] ;  /* 0x00791000013c7983 */ /* 0x000ee80000300800 */
[----:B------:R-:W3:Y:S04]  /*b05e0*/  LDL.LU R61, [R1+0x790c] ;  /* 0x00790c00013d7983 */ /* 0x000ee80000300800 */
[----:B------:R-:W4:Y:S01]  /*b05f0*/  LDL.LU R0, [R1+0x7908] ;  /* 0x0079080001007983 */ /* 0x000f220000300800 */
[C---:B------:R-:W-:Y:S08]  /*b0600*/  HMMA.16816.F32 R48, R28.reuse, R56, R48 ;  /* 0x000000381c30723c */ /* 0x040ff00000001830 */
[C---:B------:R-:W-:Y:S11]  /*b0610*/  HMMA.16816.F32 R56, R28.reuse, R58, R52 ;  /* 0x0000003a1c38723c */ /* 0x040ff60000001834 */
[----:B------:R-:W-:Y:S04]  /*b0620*/  STL.64 [R1+0x340], R48 ;  /* 0x0003403001007387 */ /* 0x000fe80000100a00 */
[----:B------:R0:W-:Y:S04]  /*b0630*/  STL.64 [R1+0x348], R50 ;  /* 0x0003483201007387 */ /* 0x0001e80000100a00 */
[----:B0-----:R-:W4:Y:S04]  /*b0640*/  LDL.LU.64 R50, [R1+0x7900] ;  /* 0x0079000001327983 */ /* 0x001f280000300a00 */
        /* <DEDUP_REMOVED lines=8> */
[C---:B------:R-:W-:Y:S08]  /*b06d0*/  HMMA.16816.F32 R20, R28.reuse, R22, R24 ;  /* 0x000000161c14723c */ /* 0x040ff00000001818 */
[C---:B---3--:R-:W-:Y:S03]  /*b06e0*/  HMMA.16816.F32 R16, R28.reuse, R60, R16 ;  /* 0x0000003c1c10723c */ /* 0x048fe60000001810 */
[----:B------:R-:W-:Y:S04]  /*b06f0*/  STL.64 [R1+0x310], R32 ;  /* 0x0003102001007387 */ /* 0x000fe80000100a00 */
[----:B------:R-:W-:Y:S04]  /*b0700*/  STL.64 [R1+0x318], R34 ;  /* 0x0003182201007387 */ /* 0x000fe80000100a00 */
[----:B------:R-:W-:Y:S04]  /*b0710*/  STL.64 [R1+0x300], R20 ;  /* 0x0003001401007387 */ /* 0x000fe80000100a00 */
[----:B------:R-:W-:Y:S04]  /*b0720*/  STL.64 [R1+0x308], R22 ;  /* 0x0003081601007387 */ /* 0x000fe80000100a00 */
[----:B------:R-:W-:Y:S04]  /*b0730*/  STL.64 [R1+0x2f0], R16 ;  /* 0x0002f01001007387 */ /* 0x000fe80000100a00 */
[----:B------:R-:W-:Y:S01]  /*b0740*/  STL.64 [R1+0x2f8], R18 ;  /* 0x0002f81201007387 */ /* 0x000fe20000100a00 */
[C---:B----4-:R-:W-:Y:S08]  /*b0750*/  HMMA.16816.F32 R12, R28.reuse, R58, R12 ;  /* 0x0000003a1c0c723c */ /* 0x050ff0000000180c */
[C---:B------:R-:W-:Y:S01]  /*b0760*/  HMMA.16816.F32 R8, R28.reuse, R56, R8 ;  /* 0x000000381c08723c */ /* 0x040fe20000001808 */
[----:B------:R-:W2:Y:S10]  /*b0770*/  LDL.LU R56, [R1+0x60] ;  /* 0x0000600001387983 */ /* 0x000eb40000300800 */
[----:B------:R-:W-:Y:S04]  /*b0780*/  STL.64 [R1+0x2e0], R12 ;  /* 0x0002e00c01007387 */ /* 0x000fe80000100a00 */
[----:B------:R-:W-:Y:S04]  /*b0790*/  STL.64 [R1+0x2e8], R14 ;  /* 0x0002e80e01007387 */ /* 0x000fe80000100a00 */
[----:B------:R-:W-:Y:S04]  /*b07a0*/  STL.64 [R1+0x2d0], R8 ;  /* 0x0002d00801007387 */ /* 0x000fe80000100a00 */
[----:B------:R0:W-:Y:S04]  /*b07b0*/  STL.64 [R1+0x2d8], R10 ;  /* 0x0002d80a01007387 */ /* 0x0001e80000100a00 */
[----:B------:R-:W2:Y:S04]  /*b07c0*/  LDL.LU R57, [R1+0x64] ;  /* 0x0000640001397983 */ /* 0x000ea80000300800 */
[----:B------:R-:W3:Y:S01]  /*b07d0*/  LDL.LU R58, [R1+0x68] ;  /* 0x00006800013a7983 */ /* 0x000ee20000300800 */
[C---:B0-----:R-:W-:Y:S08]  /*b07e0*/  HMMA.16816.F32 R8, R28.reuse, R54, R4 ;  /* 0x000000361c08723c */ /* 0x041ff00000001804 */
[----:B------:R-:W-:Y:S01]  /*b07f0*/  HMMA.16816.F32 R4, R28, R52, R36 ;  /* 0x000000341c04723c */ /* 0x000fe20000001824 */
[----:B------:R-:W-:-:S02]  /*b0800*/  IMAD.MOV.U32 R59, RZ, RZ, R0 ;  /* 0x000000ffff3b7224 */ /* 0x000fc400078e0000 */
[----:B------:R-:W4:Y:S04]  /*b0810*/  LDL.LU R0, [R1+0x78d4] ;  /* 0x0078d40001007983 */ /* 0x000f280000300800 */
[----:B---3--:R-:W-:Y:S04]  /*b0820*/  STL.64 [R1+0x78a8], R58 ;  /* 0x0078a83a01007387 */ /* 0x008fe80000100a00 */
[----:B--2---:R-:W-:Y:S04]  /*b0830*/  STL.64 [R1+0x78a0], R56 ;  /* 0x0078a03801007387 */ /* 0x004fe80000100a00 */
[----:B------:R-:W2:Y:S04]  /*b0840*/  LDL.LU R52, [R1+0x70] ;  /* 0x0000700001347983 */ /* 0x000ea80000300800 */
[----:B------:R-:W-:Y:S04]  /*b0850*/  STL.64 [R1+0x2c0], R8 ;  /* 0x0002c00801007387 */ /* 0x000fe80000100a00 */
[----:B------:R-:W-:Y:S04]  /*b0860*/  STL.64 [R1+0x2c8], R10 ;  /* 0x0002c80a01007387 */ /* 0x000fe80000100a00 */
[----:B------:R-:W-:Y:S04]  /*b0870*/  STL.64 [R1+0x2a0], R4 ;  /* 0x0002a00401007387 */ /* 0x000fe80000100a00 */
[----:B------:R0:W-:Y:S04]  /*b0880*/  STL.64 [R1+0x2a8], R6 ;  /* 0x0002a80601007387 */ /* 0x0001e80000100a00 */
[----:B------:R-:W2:Y:S04]  /*b0890*/  LDL.LU R53, [R1+0x74] ;  /* 0x0000740001357983 */ /* 0x000ea80000300800 */
[----:B------:R-:W3:Y:S04]  /*b08a0*/  LDL.LU R54, [R1+0x78] ;  /* 0x0000780001367983 */ /* 0x000ee80000300800 */
[----:B------:R-:W3:Y:S01]  /*b08b0*/  LDL.LU R55, [R1+0x7c] ;  /* 0x00007c0001377983 */ /* 0x000ee20000300800 */
[C---:B0-----:R-:W-:Y:S03]  /*b08c0*/  HMMA.16816.F32 R4, R28.reuse, R50, R40 ;  /* 0x000000321c04723c */ /* 0x041fe60000001828 */
[----:B---3--:R-:W-:Y:S04]  /*b08d0*/  STL.64 [R1+0x78c8], R54 ;  /* 0x0078c83601007387 */ /* 0x008fe80000100a00 */
[----:B--2---:R-:W-:Y:S04]  /*b08e0*/  STL.64 [R1+0x78c0], R52 ;  /* 0x0078c03401007387 */ /* 0x004fe80000100a00 */
[----:B------:R-:W2:Y:S08]  /*b08f0*/  LDL.LU R16, [R1+0xf0] ;  /* 0x0000f00001107983 */ /* 0x000eb00000300800 */
        /* <DEDUP_REMOVED lines=45> */
[C---:B--2---:R-:W-:Y:S03]  /*b0bd0*/  HMMA.16816.F32 R48, R28.reuse, R48, R12 ;  /* 0x000000301c30723c */ /* 0x044fe6000000180c */
[----:B------:R-:W2:Y:S05]  /*b0be0*/  LDL.LU R12, [R1+0xd0] ;  /* 0x0000d000010c7983 */ /* 0x000eaa0000300800 */
[C---:B---3--:R-:W-:Y:S11]  /*b0bf0*/  HMMA.16816.F32 R52, R28.reuse, R46, R52 ;  /* 0x0000002e1c34723c */ /* 0x048ff60000001834 */
[----:B------:R0:W-:Y:S04]  /*b0c00*/  STL.64 [R1+0x270], R48 ;  /* 0x0002703001007387 */ /* 0x0001e80000100a00 */
[----:B------:R1:W-:Y:S04]  /*b0c10*/  STL.64 [R1+0x278], R50 ;  /* 0x0002783201007387 */ /* 0x0003e80000100a00 */
[----:B------:R-:W2:Y:S04]  /*b0c20*/  LDL.LU R13, [R1+0xd4] ;  /* 0x0000d400010d7983 */ /* 0x000ea80000300800 */
[----:B------:R-:W2:Y:S04]  /*b0c30*/  LDL.LU R14, [R1+0xd8] ;  /* 0x0000d800010e7983 */ /* 0x000ea80000300800 */
[----:B------:R-:W2:Y:S01]  /*b0c40*/  LDL.LU R15, [R1+0xdc] ;  /* 0x0000dc00010f7983 */ /* 0x000ea20000300800 */
[----:B----4-:R-:W-:Y:S03]  /*b0c50*/  HMMA.16816.F32 R44, R28, R44, R40 ;  /* 0x0000002c1c2c723c */ /* 0x010fe60000001828 */
[----:B0-----:R-:W3:Y:S04]  /*b0c60*/  LDL.LU R48, [R1+0x80] ;  /* 0x0000800001307983 */ /* 0x001ee80000300800 */
[----:B------:R-:W3:Y:S04]  /*b0c70*/  LDL.LU R49, [R1+0x84] ;  /* 0x0000840001317983 */ /* 0x000ee80000300800 */
[----:B-1----:R-:W3:Y:S01]  /*b0c80*/  LDL.LU R50, [R1+0x88] ;  /* 0x0000880001327983 */ /* 0x002ee20000300800 */
[----:B------:R-:W-:-:S03]  /*b0c90*/  IMAD.MOV.U32 R51, RZ, RZ, R0 ;  /* 0x000000ffff337224 */ /* 0x000fc600078e0000 */
[----:B------:R-:W4:Y:S04]  /*b0ca0*/  LDL.LU R0, [R1+0x78d0] ;  /* 0x0078d00001007983 */ /* 0x000f280000300800 */
        /* <DEDUP_REMOVED lines=8> */
[----:B0-----:R-:W4:Y:S04]  /*b0d30*/  LDL.LU R44, [R1+0x90] ;  /* 0x00009000012c7983 */ /* 0x001f280000300800 */
[----:B------:R-:W4:Y:S04]  /*b0d40*/  LDL.LU R45, [R1+0x94] ;  /* 0x00009400012d7983 */ /* 0x000f280000300800 */
[----:B-1----:R-:W4:Y:S04]  /*b0d50*/  LDL.LU R46, [R1+0x98] ;  /* 0x00009800012e7983 */ /* 0x002f280000300800 */
        /* <DEDUP_REMOVED lines=12> */
[----:B------:R-:W2:Y:S04]  /*b0e20*/  LDL.LU R41, [R1+0xa4] ;  /* 0x0000a40001297983 */ /* 0x000ea80000300800 */
[----:B-1----:R-:W2:Y:S01]  /*b0e30*/  LDL.LU R42, [R1+0xa8] ;  /* 0x0000a800012a7983 */ /* 0x002ea20000300800 */
[----:B----4-:R-:W-:-:S03]  /*b0e40*/  IMAD.MOV.U32 R43, RZ, RZ, R0 ;  /* 0x000000ffff2b7224 */ /* 0x010fc600078e0000 */
[----:B------:R-:W4:Y:S01]  /*b0e50*/  LDL.LU R0, [R1+0x7888] ;  /* 0x0078880001007983 */ /* 0x000f220000300800 */
[----:B---3--:R-:W-:-:S15]  /*b0e60*/  HMMA.16816.F32 R32, R28, R38, R32 ;  /* 0x000000261c20723c */ /* 0x008fde0000001820 */
[----:B------:R-:W-:-:S04]  /*b0e70*/  NOP ;  /* 0x0000000000007918 */ /* 0x000fc80000000000 */
[----:B------:R-:W-:Y:S04]  /*b0e80*/  STL.64 [R1+0x1f0], R32 ;  /* 0x0001f02001007387 */ /* 0x000fe80000100a00 */
[----:B------:R0:W-:Y:S04]  /*b0e90*/  STL.64 [R1+0x1f8], R34 ;  /* 0x0001f82201007387 */ /* 0x0001e80000100a00 */
[----:B0-----:R-:W3:Y:S01]  /*b0ea0*/  LDL.LU.64 R34, [R1+0x7880] ;  /* 0x0078800001227983 */ /* 0x001ee20000300a00 */
[C---:B--2---:R-:W-:Y:S08]  /*b0eb0*/  HMMA.16816.F32 R36, R28.reuse, R36, R24 ;  /* 0x000000241c24723c */ /* 0x044ff00000001818 */
[C---:B------:R-:W-:Y:S01]  /*b0ec0*/  HMMA.16816.F32 R4, R28.reuse, R2, R4 ;  /* 0x000000021c04723c */ /* 0x040fe20000001804 */
[----:B------:R-:W2:Y:S04]  /*b0ed0*/  LDL.LU.64 R32, [R1+0x7878] ;  /* 0x0078780001207983 */ /* 0x000ea80000300a00 */
[----:B------:R-:W2:Y:S04]  /*b0ee0*/  LDL.LU.64 R26, [R1+0x7870] ;  /* 0x00787000011a7983 */ /* 0x000ea80000300a00 */
[----:B------:R-:W2:Y:S04]  /*b0ef0*/  LDL.LU.64 R24, [R1+0x7868] ;  /* 0x0078680001187983 */ /* 0x000ea80000300a00 */
        /* <DEDUP_REMOVED lines=29> */
[----:B--2---:R-:W-:-:S15]  /*b10d0*/  HMMA.16816.F32 R12, R28, R8, R12 ;  /* 0x000000081c0c723c */ /* 0x004fde000000180c */
[----:B------:R-:W-:-:S04]  /*b10e0*/  NOP ;  /* 0x0000000000007918 */ /* 0x000fc80000000000 */
[----:B------:R-:W-:Y:S04]  /*b10f0*/  STL.64 [R1+0x140], R12 ;  /* 0x0001400c01007387 */ /* 0x000fe80000100a00 */
[----:B------:R0:W-:Y:S04]  /*b1100*/  STL.64 [R1+0x148], R14 ;  /* 0x0001480e01007387 */ /* 0x0001e80000100a00 */
[----:B0-----:R-:W2:Y:S04]  /*b1110*/  LDL.LU.64 R14, [R1+0x7820] ;  /* 0x00782000010e7983 */ /* 0x001ea80000300a00 */
[----:B------:R-:W2:Y:S01]  /*b1120*/  LDL.LU.64 R12, [R1+0x7818] ;  /* 0x00781800010c7983 */ /* 0x000ea20000300a00 */
[----:B----4-:R-:W-:-:S07]  /*b1130*/  IMAD.MOV.U32 R7, RZ, RZ, R0 ;  /* 0x000000ffff077224 */ /* 0x010fce00078e0000 */
[----:B---3--:R-:W-:-:S15]  /*b1140*/  HMMA.16816.F32 R4, R28, R10, R4 ;  /* 0x0000000a1c04723c */ /* 0x008fde0000001804 */
[----:B------:R-:W-:-:S04]  /*b1150*/  NOP ;  /* 0x0000000000007918 */ /* 0x000fc80000000000 */
[----:B------:R-:W-:Y:S04]  /*b1160*/  STL.64 [R1+0x120], R4 ;  /* 0x0001200401007387 */ /* 0x000fe80000100a00 */
[----:B------:R0:W-:Y:S01]  /*b1170*/  STL.64 [R1+0x128], R6 ;  /* 0x0001280601007387 */ /* 0x0001e20000100a00 */
[C---:B--2---:R-:W-:Y:S08]  /*b1180*/  HMMA.16816.F32 R8, R28.reuse, R12, R36 ;  /* 0x0000000c1c08723c */ /* 0x044ff00000001824 */
[C---:B0-----:R-:W-:Y:S08]  /*b1190*/  HMMA.16816.F32 R4, R28.reuse, R14, R40 ;  /* 0x0000000e1c04723c */ /* 0x041ff00000001828 */
[C---:B------:R-:W-:Y:S03]  /*b11a0*/  HMMA.16816.F32 R12, R28.reuse, R16, R44 ;  /* 0x000000101c0c723c */ /* 0x040fe6000000182c */
[----:B------:R-:W-:Y:S04]  /*b11b0*/  STL.64 [R1+0x100], R8 ;  /* 0x0001000801007387 */ /* 0x000fe80000100a00 */
[----:B------:R0:W-:Y:S04]  /*b11c0*/  STL.64 [R1+0x108], R10 ;  /* 0x0001080a01007387 */ /* 0x0001e80000100a00 */
        /* <DEDUP_REMOVED lines=9> */
[----:B------:R0:W-:Y:S01]  /*b1260*/  STL [R1+0x88], R6 ;  /* 0x0000880601007387 */ /* 0x0001e20000100800 */
[----:B------:R-:W-:-:S02]  /*b1270*/  IMAD.MOV.U32 R0, RZ, RZ, R7 ;  /* 0x000000ffff007224 */ /* 0x000fc400078e0007 */
[----:B0-----:R-:W-:Y:S03]  /*b1280*/  HMMA.16816.F32 R4, R28, R22, R56 ;  /* 0x000000161c04723c */ /* 0x001fe60000001838 */
[----:B------:R-:W-:Y:S04]  /*b1290*/  STL [R1+0x70e0], R0 ;  /* 0x0070e00001007387 */ /* 0x000fe80000100800 */
[----:B------:R-:W2:-:S12]  /*b12a0*/  LDL.LU R48, [R1+0x5d0] ;  /* 0x0005d00001307983 */ /* 0x000e980000300800 */
[----:B------:R-:W-:Y:S04]  /*b12b0*/  STL.64 [R1+0x70], R4 ;  /* 0x0000700401007387 */ /* 0x000fe80000100a00 */
        /* <DEDUP_REMOVED lines=39> */
[----:B------:R-:W2:Y:S01]  /*b1530*/  LDL R61, [R1+0x1d04] ;  /* 0x001d0400013d7983 */ /* 0x000ea20000100800 */
[----:B---3--:R-:W-:-:S15]  /*b1540*/  HMMA.16816.F32 R16, R28, R24, R56 ;  /* 0x000000181c10723c */ /* 0x008fde0000001838 */
[----:B------:R-:W-:-:S04]  /*b1550*/  NOP ;  /* 0x0000000000007918 */ /* 0x000fc80000000000 */
[----:B------:R-:W-:Y:S04]  /*b1560*/  STL.64 [R1+0x60], R16 ;  /* 0x0000601001007387 */ /* 0x000fe80000100a00 */
[----:B------:R-:W-:Y:S04]  /*b1570*/  STL [R1+0x68], R18 ;  /* 0x0000681201007387 */ /* 0x000fe80000100800 */
[----:B------:R-:W3:Y:S04]  /*b1580*/  LDL R55, [R1+0x1cf4] ;  /* 0x001cf40001377983 */ /* 0x000ee80000100800 */
[----:B------:R-:W3:Y:S04]  /*b1590*/  LDL R60, [R1+0x1d00] ;  /* 0x001d0000013c7983 */ /* 0x000ee80000100800 */
[----:B------:R-:W3:Y:S04]  /*b15a0*/  LDL.LU R56, [R1+0x5f0] ;  /* 0x0005f00001387983 */ /* 0x000ee80000300800 */
[----:B------:R-:W3:Y:S04]  /*b15b0*/  LDL.LU R57, [R1+0x5f4] ;  /* 0x0005f40001397983 */ /* 0x000ee80000300800 */
[----:B------:R-:W3:Y:S04]  /*b15c0*/  LDL.LU R58, [R1+0x5f8] ;  /* 0x0005f800013a7983 */ /* 0x000ee80000300800 */
[----:B------:R-:W3:Y:S01]  /*b15d0*/  LDL.LU R59, [R1+0x5fc] ;  /* 0x0005fc00013b7983 */ /* 0x000ee20000300800 */
[C---:B----4-:R-:W-:Y:S08]  /*b15e0*/  HMMA.16816.F32 R12, R28.reuse, R26, R12 ;  /* 0x0000001a1c0c723c */ /* 0x050ff0000000180c */
[----:B--2---:R-:W-:Y:S01]  /*b15f0*/  HMMA.16816.F32 R8, R28, R32, R8 ;  /* 0x000000201c08723c */ /* 0x004fe20000001808 */
[----:B------:R-:W-:-:S02]  /*b1600*/  IMAD R4, R5, 0x100, R4 ;  /* 0x0000010005047824 */ /* 0x000fc400078e0204 */
[----:B------:R-:W-:Y:S02]  /*b1610*/  IMAD R2, R2, 0x100, R6 ;  /* 0x0000010002027824 */ /* 0x000fe400078e0206 */
[----:B------:R-:W-:Y:S02]  /*b1620*/  IMAD R3, R3, 0x100, R7 ;  /* 0x0000010003037824 */ /* 0x000fe400078e0207 */
[----:B------:R-:W-:Y:S02]  /*b1630*/  IMAD R5, R35, 0x100, R34 ;  /* 0x0000010023057824 */ /* 0x000fe400078e0222 */
[----:B------:R-:W-:Y:S01]  /*b1640*/  IMAD.MOV.U32 R0, RZ, RZ, R19 ;  /* 0x000000ffff007224 */ /* 0x000fe200078e0013 */
[----:B------:R-:W-:Y:S02]  /*b1650*/  F2FP.F16.E4M3.UNPACK_B R30, R4 ;  /* 0x00000004ff1e723e */ /* 0x000fe400020006ff */
[----:B------:R-:W-:Y:S02]  /*b1660*/  F2FP.F16.E4M3.UNPACK_B R28, R2 ;  /* 0x00000002ff1c723e */ /* 0x000fe400020006ff */
[----:B------:R-:W-:-:S02]  /*b1670*/  F2FP.F16.E4M3.UNPACK_B R29, R3 ;  /* 0x00000003ff1d723e */ /* 0x000fc400020006ff */
[----:B------:R-:W-:Y:S02]  /*b1680*/  F2FP.F16.E4M3.UNPACK_B R31, R5 ;  /* 0x00000005ff1f723e */ /* 0x000fe400020006ff */
[----:B------:R-:W-:Y:S02]  /*b1690*/  F2FP.F16.E4M3.UNPACK_B R6, R40 ;  /* 0x00000028ff06723e */ /* 0x000fe400020006ff */
[----:B------:R-:W-:Y:S01]  /*b16a0*/  F2FP.F16.E4M3.UNPACK_B R7, R41 ;  /* 0x00000029ff07723e */ /* 0x000fe200020006ff */
[----:B------:R0:W-:Y:S04]  /*b16b0*/  STL [R1+0x7108], R0 ;  /* 0x0071080001007387 */ /* 0x0001e80000100800 */
[----:B------:R-:W-:Y:S04]  /*b16c0*/  STL.64 [R1+0x40], R12 ;  /* 0x0000400c01007387 */ /* 0x000fe80000100a00 */
[----:B------:R-:W-:Y:S04]  /*b16d0*/  STL.64 [R1+0x48], R14 ;  /* 0x0000480e01007387 */ /* 0x000fe80000100a00 */
[----:B------:R-:W-:Y:S04]  /*b16e0*/  STL.64 [R1+0x30], R8 ;  /* 0x0000300801007387 */ /* 0x000fe80000100a00 */
[----:B------:R1:W-:Y:S01]  /*b16f0*/  STL [R1+0x38], R10 ;  /* 0x0000380a01007387 */ /* 0x0003e20000100800 */
[----:B0-----:R-:W-:-:S02]  /*b1700*/  IMAD.MOV.U32 R0, RZ, RZ, R11 ;  /* 0x000000ffff007224 */ /* 0x001fc400078e000b */
[C---:B-1----:R-:W-:Y:S01]  /*b1710*/  HMMA.16816.F32 R8, R28.reuse, R6, R36 ;  /* 0x000000061c08723c */ /* 0x042fe20000001824 */
        /* <DEDUP_REMOVED lines=12> */
[----:B0-----:R-:W-:-:S10]  /*b17e0*/  F2FP.F16.E4M3.UNPACK_B R2, R54 ;  /* 0x00000036ff02723e */ /* 0x001fd400020006ff */
        /* <DEDUP_REMOVED lines=8> */
[----:B------:R-:W-:Y:S01]  /*b1870*/  STL [R1+0x7800], R25 ;  /* 0x0078001901007387 */ /* 0x000fe20000100800 */
[----:B---3--:R-:W-:-:S07]  /*b1880*/  F2FP.F16.E4M3.UNPACK_B R3, R55 ;  /* 0x00000037ff03723e */ /* 0x008fce00020006ff */
[----:B-1----:R-:W-:Y:S01]  /*b1890*/  HMMA.16816.F32 R4, R28, R2, R56 ;  /* 0x000000021c04723c */ /* 0x002fe20000001838 */
[----:B------:R-:W-:Y:S04]  /*b18a0*/  STL [R1+0x4], R3 ;  /* 0x0000040301007387 */ /* 0x000fe80000100800 */
[----:B------:R-:W2:-:S14]  /*b18b0*/  LDL.LU R36, [R1+0x7d0] ;  /* 0x0007d00001247983 */ /* 0x000e9c0000300800 */
        /* <DEDUP_REMOVED lines=81> */
[----:B------:R-:W-:Y:S02]  /*b1dd0*/  F2FP.F16.E4M3.UNPACK_B R53, R53 ;  /* 0x00000035ff35723e */ /* 0x000fe400020006ff */
[----:B------:R-:W-:-:S14]  /*b1de0*/  F2FP.F16.E4M3.UNPACK_B R50, R50 ;  /* 0x00000032ff32723e */ /* 0x000fdc00020006ff */
[----:B------:R-:W-:Y:S04]  /*b1df0*/  STL.64 [R1+0x150], R4 ;  /* 0x0001500401007387 */ /* 0x000fe80000100a00 */
[----:B------:R0:W-:Y:S02]  /*b1e00*/  STL.64 [R1+0x158], R6 ;  /* 0x0001580601007387 */ /* 0x0001e40000100a00 */
[----:B0-----:R-:W-:Y:S01]  /*b1e10*/  HMMA.16816.F32 R4, R28, R52, R20 ;  /* 0x000000341c04723c */ /* 0x001fe20000001814 */
[----:B------:R-:W-:Y:S01]  /*b1e20*/  F2FP.F16.E4M3.UNPACK_B R51, R51 ;  /* 0x00000033ff33723e */ /* 0x000fe200020006ff */
[----:B------:R-:W-:Y:S04]  /*b1e30*/  STL.64 [R1+0x77b0], R54 ;  /* 0x0077b03601007387 */ /* 0x000fe80000100a00 */
[----:B------:R-:W-:-:S13]  /*b1e40*/  STL.64 [R1+0x77a8], R52 ;  /* 0x0077a83401007387 */ /* 0x000fda0000100a00 */
[----:B------:R-:W-:Y:S04]  /*b1e50*/  STL.64 [R1+0x180], R4 ;  /* 0x0001800401007387 */ /* 0x000fe80000100a00 */
[----:B------:R0:W-:Y:S02]  /*b1e60*/  STL.64 [R1+0x188], R6 ;  /* 0x0001880601007387 */ /* 0x0001e40000100a00 */
[----:B0-----:R-:W-:Y:S01]  /*b1e70*/  HMMA.16816.F32 R4, R28, R50, R16 ;  /* 0x000000321c04723c */ /* 0x001fe20000001810 */
[----:B------:R-:W-:Y:S02]  /*b1e80*/  F2FP.F16.E4M3.UNPACK_B R48, R48 ;  /* 0x00000030ff30723e */ /* 0x000fe400020006ff */
        /* <DEDUP_REMOVED lines=86> */
[C---:B----4-:R-:W-:Y:S08]  /*b23f0*/  HMMA.16816.F32 R44, R28.reuse, R40, R44 ;  /* 0x000000281c2c723c */ /* 0x050ff0000000182c */
[----:B0-----:R-:W-:Y:S01]  /*b2400*/  HMMA.16816.F32 R40, R28, R38, R48 ;  /* 0x000000261c28723c */ /* 0x001fe20000001830 */
[----:B------:R-:W-:-:S02]  /*b2410*/  F2FP.F16.E4M3.UNPACK_B R36, R36 ;  /* 0x00000024ff24723e */ /* 0x000fc400020006ff */
[----:B------:R-:W-:Y:S02]  /*b2420*/  F2FP.F16.E4M3.UNPACK_B R37, R37 ;  /* 0x00000025ff25723e */ /* 0x000fe400020006ff */
[----:B------:R-:W-:Y:S02]  /*b2430*/  F2FP.F16.E4M3.UNPACK_B R34, R34 ;  /* 0x00000022ff22723e */ /* 0x000fe400020006ff */
[----:B------:R-:W-:Y:S02]  /*b2440*/  F2FP.F16.E4M3.UNPACK_B R35, R35 ;  /* 0x00000023ff23723e */ /* 0x000fe400020006ff */
[----:B------:R-:W-:Y:S02]  /*b2450*/  F2FP.F16.E4M3.UNPACK_B R2, R24 ;  /* 0x00000018ff02723e */ /* 0x000fe400020006ff */
[----:B------:R-:W-:Y:S01]  /*b2460*/  F2FP.F16.E4M3.UNPACK_B R3, R10 ;  /* 0x0000000aff03723e */ /* 0x000fe200020006ff */
[----:B------:R-:W-:Y:S04]  /*b2470*/  STL.64 [R1+0x260], R44 ;  /* 0x0002602c01007387 */ /* 0x000fe80000100a00 */
[----:B------:R-:W-:Y:S01]  /*b2480*/  STL.64 [R1+0x268], R46 ;  /* 0x0002682e01007387 */ /* 0x000fe20000100a00 */
[----:B------:R-:W-:-:S02]  /*b2490*/  F2FP.F16.E4M3.UNPACK_B R4, R11 ;  /* 0x0000000bff04723e */ /* 0x000fc400020006ff */
[----:B------:R-:W-:Y:S02]  /*b24a0*/  F2FP.F16.E4M3.UNPACK_B R5, R8 ;  /* 0x00000008ff05723e */ /* 0x000fe400020006ff */
[----:B------:R-:W-:Y:S01]  /*b24b0*/  F2FP.F16.E4M3.UNPACK_B R6, R6 ;  /* 0x00000006ff06723e */ /* 0x000fe200020006ff */
[----:B------:R-:W-:Y:S04]  /*b24c0*/  STL.64 [R1+0x280], R40 ;  /* 0x0002802801007387 */ /* 0x000fe80000100a00 */
[----:B------:R0:W-:Y:S04]  /*b24d0*/  STL.64 [R1+0x288], R42 ;  /* 0x0002882a01007387 */ /* 0x0001e80000100a00 */
[----:B------:R-:W-:Y:S04]  /*b24e0*/  STL.64 [R1+0x7760], R38 ;  /* 0x0077602601007387 */ /* 0x000fe80000100a00 */
[----:B------:R1:W-:Y:S01]  /*b24f0*/  STL.64 [R1+0x7758], R36 ;  /* 0x0077582401007387 */ /* 0x0003e20000100a00 */
[----:B------:R-:W-:Y:S01]  /*b2500*/  F2FP.F16.E4M3.UNPACK_B R7, R7 ;  /* 0x00000007ff07723e */ /* 0x000fe200020006ff */
[C---:B------:R-:W-:Y:S08]  /*b2510*/  HMMA.16816.F32 R20, R28.reuse, R2, R20 ;  /* 0x000000021c14723c */ /* 0x040ff00000001814 */
        /* <DEDUP_REMOVED lines=76> */
[----:B0-----:R-:W2:Y:S01]  /*b29e0*/  LDL.LU.64 R34, [R1+0x77e8] ;  /* 0x0077e80001227983 */ /* 0x001ea20000300a00 */
[----:B----4-:R-:W-:Y:S03]  /*b29f0*/  HMMA.16816.F32 R4, R28, R10, R4 ;  /* 0x0000000a1c04723c */ /* 0x010fe60000001804 */
[----:B------:R-:W-:Y:S01]  /*b2a00*/  STL [R1+0x7740], R11 ;  /* 0x0077400b01007387 */ /* 0x000fe20000100800 */
[----:B------:R-:W-:-:S02]  /*b2a10*/  F2FP.F16.E4M3.UNPACK_B R14, R14 ;  /* 0x0000000eff0e723e */ /* 0x000fc400020006ff */
[----:B------:R-:W-:-:S13]  /*b2a20*/  F2FP.F16.E4M3.UNPACK_B R15, R15 ;  /* 0x0000000fff0f723e */ /* 0x000fda00020006ff */
        /* <DEDUP_REMOVED lines=10> */
[----:B------:R-:W-:Y:S01]  /*b2ad0*/  STL.64 [R1+0x7730], R12 ;  /* 0x0077300c01007387 */ /* 0x000fe20000100a00 */
[----:B------:R-:W-:-:S12]  /*b2ae0*/  F2FP.F16.E4M3.UNPACK_B R18, R18 ;  /* 0x00000012ff12723e */ /* 0x000fd800020006ff */
        /* <DEDUP_REMOVED lines=15> */
[----:B------:R-:W-:-:S15]  /*b2be0*/  F2FP.F16.E4M3.UNPACK_B R23, R23 ;  /* 0x00000017ff17723e */ /* 0x000fde00020006ff */
[----:B------:R-:W-:-:S03]  /*b2bf0*/  NOP ;  /* 0x0000000000007918 */ /* 0x000fc60000000000 */
        /* <DEDUP_REMOVED lines=72> */
[C---:B------:R-:W-:Y:S08]  /*b3080*/  HMMA.16816.F32 R20, R28.reuse, R26, R20 ;  /* 0x0000001a1c14723c */ /* 0x040ff00000001814 */
[----:B------:R-:W-:Y:S01]  /*b3090*/  HMMA.16816.F32 R12, R28, R32, R12 ;  /* 0x000000201c0c723c */ /* 0x000fe2000000180c */
[----:B------:R-:W-:-:S02]  /*b30a0*/  F2FP.F16.E4M3.UNPACK_B R28, R6 ;  /* 0x00000006ff1c723e */ /* 0x000fc400020006ff */
[----:B------:R-:W-:Y:S02]  /*b30b0*/  F2FP.F16.E4M3.UNPACK_B R29, R5 ;  /* 0x00000005ff1d723e */ /* 0x000fe400020006ff */
[----:B------:R-:W-:Y:S02]  /*b30c0*/  F2FP.F16.E4M3.UNPACK_B R30, R4 ;  /* 0x00000004ff1e723e */ /* 0x000fe400020006ff */
[----:B------:R-:W-:-:S07]  /*b30d0*/  F2FP.F16.E4M3.UNPACK_B R31, R0 ;  /* 0x00000000ff1f723e */ /* 0x000fce00020006ff */
[----:B------:R-:W-:Y:S01]  /*b30e0*/  HMMA.16816.F32 R4, R28, R44, R36 ;  /* 0x0000002c1c04723c */ /* 0x000fe20000001824 */
[----:B------:R-:W-:Y:S04]  /*b30f0*/  STL.64 [R1+0x7708], R26 ;  /* 0x0077081a01007387 */ /* 0x000fe80000100a00 */
[----:B------:R-:W-:Y:S01]  /*b3100*/  STL.64 [R1+0x7700], R24 ;  /* 0x0077001801007387 */ /* 0x000fe20000100a00 */
[----:B------:R-:W-:-:S03]  /*b3110*/  IMAD.MOV.U32 R11, RZ, RZ, R44 ;  /* 0x000000ffff0b7224 */ /* 0x000fc600078e002c */
        /* <DEDUP_REMOVED lines=153> */
[C---:B----4-:R-:W-:Y:S02]  /*b3ab0*/  HMMA.16816.F32 R44, R28.reuse, R40, R48 ;  /* 0x000000281c2c723c */ /* 0x050fe40000001830 */
[----:B------:R-:W-:Y:S04]  /*b3ac0*/  STL.64 [R1+0x7660], R42 ;  /* 0x0076602a01007387 */ /* 0x000fe80000100a00 */
[----:B------:R3:W-:Y:S02]  /*b3ad0*/  STL.64 [R1+0x7658], R40 ;  /* 0x0076582801007387 */ /* 0x0007e40000100a00 */
[C---:B---3--:R-:W-:Y:S11]  /*b3ae0*/  HMMA.16816.F32 R40, R28.reuse, R36, R56 ;  /* 0x000000241c28723c */ /* 0x048ff60000001838 */
[----:B------:R-:W-:Y:S04]  /*b3af0*/  STL.64 [R1+0x1390], R44 ;  /* 0x0013902c01007387 */ /* 0x000fe80000100a00 */
[----:B------:R0:W-:Y:S02]  /*b3b00*/  STL.64 [R1+0x1398], R46 ;  /* 0x0013982e01007387 */ /* 0x0001e40000100a00 */
[----:B0-----:R-:W-:Y:S02]  /*b3b10*/  HMMA.16816.F32 R44, R28, R38, R52 ;  /* 0x000000261c2c723c */ /* 0x001fe40000001834 */
[----:B------:R-:W-:-:S15]  /*b3b20*/  STL.64 [R1+0x7680], R38 ;  /* 0x0076802601007387 */ /* 0x000fde0000100a00 */
[----:B------:R-:W-:Y:S02]  /*b3b30*/  NOP ;  /* 0x0000000000007918 */ /* 0x000fe40000000000 */
        /* <DEDUP_REMOVED lines=84> */
[C---:B---3--:R-:W-:Y:S08]  /*b4080*/  HMMA.16816.F32 R32, R28.reuse, R12, R32 ;  /* 0x0000000c1c20723c */ /* 0x048ff00000001820 */
[C---:B----4-:R-:W-:Y:S11]  /*b4090*/  HMMA.16816.F32 R16, R28.reuse, R14, R16 ;  /* 0x0000000e1c10723c */ /* 0x050ff60000001810 */
[----:B------:R-:W-:Y:S04]  /*b40a0*/  STL.64 [R1+0x1190], R32 ;  /* 0x0011902001007387 */ /* 0x000fe80000100a00 */
[----:B------:R0:W-:Y:S04]  /*b40b0*/  STL.64 [R1+0x1198], R34 ;  /* 0x0011982201007387 */ /* 0x0001e80000100a00 */
[----:B0-----:R-:W3:Y:S04]  /*b40c0*/  LDL.LU.64 R34, [R1+0x7728] ;  /* 0x0077280001227983 */ /* 0x001ee80000300a00 */
        /* <DEDUP_REMOVED lines=22> */
[----:B------:R-:W-:Y:S01]  /*b4230*/  STL.64 [R1+0x75c8], R16 ;  /* 0x0075c81001007387 */ /* 0x000fe20000100a00 */
[C---:B---3--:R-:W-:Y:S08]  /*b4240*/  HMMA.16816.F32 R12, R28.reuse, R20, R12 ;  /* 0x000000141c0c723c */ /* 0x048ff0000000180c */
[C---:B--2---:R-:W-:Y:S01]  /*b4250*/  HMMA.16816.F32 R8, R28.reuse, R22, R8 ;  /* 0x000000161c08723c */ /* 0x044fe20000001808 */
[----:B------:R-:W-:Y:S10]  /*b4260*/  STL.64 [R1+0x75e0], R22 ;  /* 0x0075e01601007387 */ /* 0x000ff40000100a00 */
[----:B------:R-:W-:Y:S04]  /*b4270*/  STL.64 [R1+0x10d0], R12 ;  /* 0x0010d00c01007387 */ /* 0x000fe80000100a00 */
[----:B------:R-:W-:Y:S04]  /*b4280*/  STL.64 [R1+0x10d8], R14 ;  /* 0x0010d80e01007387 */ /* 0x000fe80000100a00 */
[----:B------:R-:W-:Y:S04]  /*b4290*/  STL.64 [R1+0x75d8], R20 ;  /* 0x0075d81401007387 */ /* 0x000fe80000100a00 */
[----:B------:R-:W-:Y:S04]  /*b42a0*/  STL.64 [R1+0x10c0], R8 ;  /* 0x0010c00801007387 */ /* 0x000fe80000100a00 */
[----:B------:R0:W-:Y:S02]  /*b42b0*/  STL.64 [R1+0x10c8], R10 ;  /* 0x0010c80a01007387 */ /* 0x0001e40000100a00 */
[C---:B0-----:R-:W-:Y:S08]  /*b42c0*/  HMMA.16816.F32 R8, R28.reuse, R24, R4 ;  /* 0x000000181c08723c */ /* 0x041ff00000001804 */
[----:B------:R-:W-:Y:S01]  /*b42d0*/  HMMA.16816.F32 R4, R28, R26, R36 ;  /* 0x0000001a1c04723c */ /* 0x000fe20000001824 */
[----:B------:R-:W-:Y:S10]  /*b42e0*/  STL.64 [R1+0x7600], R26 ;  /* 0x0076001a01007387 */ /* 0x000ff40000100a00 */
[----:B------:R-:W-:Y:S04]  /*b42f0*/  STL.64 [R1+0x1060], R8 ;  /* 0x0010600801007387 */ /* 0x000fe80000100a00 */
[----:B------:R-:W-:Y:S04]  /*b4300*/  STL.64 [R1+0x1068], R10 ;  /* 0x0010680a01007387 */ /* 0x000fe80000100a00 */
[----:B------:R-:W-:Y:S04]  /*b4310*/  STL.64 [R1+0x75f8], R24 ;  /* 0x0075f81801007387 */ /* 0x000fe80000100a00 */
[----:B------:R0:W-:Y:S04]  /*b4320*/  STL.64 [R1+0x1020], R4 ;  /* 0x0010200401007387 */ /* 0x0001e80000100a00 */
[----:B------:R1:W-:Y:S01]  /*b4330*/  STL.64 [R1+0x1028], R6 ;  /* 0x0010280601007387 */ /* 0x0003e20000100a00 */
[----:B0-----:R-:W-:-:S02]  /*b4340*/  IMAD R5, R47, 0x100, R46 ;  /* 0x000001002f057824 */ /* 0x001fc400078e022e */
[----:B-1----:R-:W-:Y:S02]  /*b4350*/  IMAD R7, R43, 0x100, R42 ;  /* 0x000001002b077824 */ /* 0x002fe400078e022a */
[----:B------:R-:W-:Y:S02]  /*b4360*/  IMAD R6, R45, 0x100, R44 ;  /* 0x000001002d067824 */ /* 0x000fe400078e022c */
[----:B------:R-:W-:Y:S01]  /*b4370*/  IMAD R4, R57, 0x100, R56 ;  /* 0x0000010039047824 */ /* 0x000fe200078e0238 */
[----:B----4-:R-:W-:Y:S01]  /*b4380*/  HMMA.16816.F32 R8, R28, R32, R48 ;  /* 0x000000201c08723c */ /* 0x010fe20000001830 */
[----:B------:R-:W-:Y:S02]  /*b4390*/  F2FP.F16.E4M3.UNPACK_B R30, R5 ;  /* 0x00000005ff1e723e */ /* 0x000fe400020006ff */
[----:B------:R-:W-:Y:S02]  /*b43a0*/  F2FP.F16.E4M3.UNPACK_B R28, R7 ;  /* 0x00000007ff1c723e */ /* 0x000fe400020006ff */
[----:B------:R-:W-:-:S02]  /*b43b0*/  F2FP.F16.E4M3.UNPACK_B R29, R6 ;  /* 0x00000006ff1d723e */ /* 0x000fc400020006ff */
        /* <DEDUP_REMOVED lines=83> */
[C---:B----4-:R-:W-:Y:S08]  /*b48f0*/  HMMA.16816.F32 R16, R28.reuse, R32, R16 ;  /* 0x000000201c10723c */ /* 0x050ff00000001810 */
[C---:B--2---:R-:W-:Y:S08]  /*b4900*/  HMMA.16816.F32 R24, R28.reuse, R26, R52 ;  /* 0x0000001a1c18723c */ /* 0x044ff00000001834 */
[C---:B------:R-:W-:Y:S08]  /*b4910*/  HMMA.16816.F32 R56, R28.reuse, R60, R56 ;  /* 0x0000003c1c38723c */ /* 0x040ff00000001838 */
[C---:B------:R-:W-:Y:S01]  /*b4920*/  HMMA.16816.F32 R32, R28.reuse, R34, R8 ;  /* 0x000000221c20723c */ /* 0x040fe20000001808 */
[----:B------:R-:W2:Y:S04]  /*b4930*/  LDL.LU.64 R54, [R1+0x76e0] ;  /* 0x0076e00001367983 */ /* 0x000ea80000300a00 */
[----:B------:R-:W2:Y:S04]  /*b4940*/  LDL.LU.64 R52, [R1+0x76d8] ;  /* 0x0076d80001347983 */ /* 0x000ea80000300a00 */
        /* <DEDUP_REMOVED lines=62> */
[C---:B----4-:R-:W-:Y:S08]  /*b4d30*/  HMMA.16816.F32 R16, R28.reuse, R40, R16 ;  /* 0x000000281c10723c */ /* 0x050ff00000001810 */
[C---:B------:R-:W-:Y:S08]  /*b4d40*/  HMMA.16816.F32 R12, R28.reuse, R38, R12 ;  /* 0x000000261c0c723c */ /* 0x040ff0000000180c */
[C---:B------:R-:W-:Y:S08]  /*b4d50*/  HMMA.16816.F32 R8, R28.reuse, R36, R8 ;  /* 0x000000241c08723c */ /* 0x040ff00000001808 */
[C---:B------:R-:W-:Y:S01]  /*b4d60*/  HMMA.16816.F32 R4, R28.reuse, R34, R4 ;  /* 0x000000221c04723c */ /* 0x040fe20000001804 */
[----:B------:R-:W-:Y:S04]  /*b4d70*/  STL.64 [R1+0xf20], R52 ;  /* 0x000f203401007387 */ /* 0x000fe80000100a00 */
[----:B------:R-:W-:Y:S03]  /*b4d80*/  STL.64 [R1+0xf28], R54 ;  /* 0x000f283601007387 */ /* 0x000fe60000100a00 */
        /* <DEDUP_REMOVED lines=252> */
[----:B------:R-:W3:Y:S01]  /*b5d50*/  LDL.LU.64 R12, [R1+0x7598] ;  /* 0x00759800010c7983 */ /* 0x000ee20000300a00 */
[C---:B------:R-:W-:Y:S03]  /*b5d60*/  HMMA.16816.F32 R56, R28.reuse, R60, R56 ;  /* 0x0000003c1c38723c */ /* 0x040fe60000001838 */
        /* <DEDUP_REMOVED lines=9> */
[----:B------:R-:W4:Y:S04]  /*b5e00*/  LDL.LU.64 R40, [R1+0x7568] ;  /* 0x0075680001287983 */ /* 0x000f280000300a00 */
        /* <DEDUP_REMOVED lines=32> */
[C---:B------:R-:W-:Y:S08]  /*b6010*/  HMMA.16816.F32 R32, R28.reuse, R52, R32 ;  /* 0x000000341c20723c */ /* 0x040ff00000001820 */
[----:B------:R-:W-:Y:S01]  /*b6020*/  HMMA.16816.F32 R56, R28, R54, R56 ;  /* 0x000000361c38723c */ /* 0x000fe20000001838 */
        /* <DEDUP_REMOVED lines=144> */
[----:B------:R4:W-:Y:S04]  /*b6930*/  STL.64 [R1+0xbc8], R10 ;  /* 0x000bc80a01007387 */ /* 0x0009e80000100a00 */
[----:B------:R-:W-:Y:S04]  /*b6940*/  STL.64 [R1+0x7408], R12 ;  /* 0x0074080c01007387 */ /* 0x000fe80000100a00 */
[----:B------:R-:W-:Y:S04]  /*b6950*/  STL.64 [R1+0xbb0], R4 ;  /* 0x000bb00401007387 */ /* 0x000fe80000100a00 */
[----:B------:R0:W-:Y:S01]  /*b6960*/  STL.64 [R1+0xbb8], R6 ;  /* 0x000bb80601007387 */ /* 0x0001e20000100a00 */
[C---:B----4-:R-:W-:Y:S08]  /*b6970*/  HMMA.16816.F32 R8, R28.reuse, R16, R36 ;  /* 0x000000101c08723c */ /* 0x050ff00000001824 */
[C---:B0-----:R-:W-:Y:S01]  /*b6980*/  HMMA.16816.F32 R4, R28.reuse, R18, R40 ;  /* 0x000000121c04723c */ /* 0x041fe20000001828 */
        /* <DEDUP_REMOVED lines=9> */
[----:B------:R-:W-:Y:S04]  /*b6a20*/  STL.64 [R1+0xb80], R8 ;  /* 0x000b800801007387 */ /* 0x000fe80000100a00 */
[----:B------:R0:W-:Y:S04]  /*b6a30*/  STL.64 [R1+0xb88], R10 ;  /* 0x000b880a01007387 */ /* 0x0001e80000100a00 */
[----:B------:R-:W-:Y:S04]  /*b6a40*/  STL.64 [R1+0x73c8], R20 ;  /* 0x0073c81401007387 */ /* 0x000fe80000100a00 */
[----:B------:R-:W-:Y:S04]  /*b6a50*/  STL.64 [R1+0xb70], R4 ;  /* 0x000b700401007387 */ /* 0x000fe80000100a00 */
[----:B------:R1:W-:Y:S04]  /*b6a60*/  STL.64 [R1+0xb78], R6 ;  /* 0x000b780601007387 */ /* 0x0003e80000100a00 */
[----:B------:R-:W2:Y:S01]  /*b6a70*/  LDL.LU R44, [R1+0xaa0] ;  /* 0x000aa000012c7983 */ /* 0x000ea20000300800 */
[C---:B0-----:R-:W-:Y:S08]  /*b6a80*/  HMMA.16816.F32 R8, R28.reuse, R24, R52 ;  /* 0x000000181c08723c */ /* 0x041ff00000001834 */
[----:B-1----:R-:W-:Y:S11]  /*b6a90*/  HMMA.16816.F32 R4, R28, R26, R56 ;  /* 0x0000001a1c04723c */ /* 0x002ff60000001838 */
        /* <DEDUP_REMOVED lines=60> */
[----:B------:R-:W-:Y:S02]  /*b6e60*/  IMAD R20, R20, 0x100, R32 ;  /* 0x0000010014147824 */ /* 0x000fe400078e0220 */
[----:B------:R-:W-:Y:S01]  /*b6e70*/  IMAD R0, R0, 0x100, R33 ;  /* 0x0000010000007824 */ /* 0x000fe200078e0221 */
[----:B------:R-:W2:Y:S04]  /*b6e80*/  LDL.LU R32, [R1+0x74a4] ;  /* 0x0074a40001207983 */ /* 0x000ea80000300800 */
        /* <DEDUP_REMOVED lines=28> */
[----:B---3--:R-:W-:Y:S01]  /*b7050*/  HMMA.16816.F32 R32, R28, R12, R24 ;  /* 0x0000000c1c20723c */ /* 0x008fe20000001818 */
[----:B------:R-:W-:-:S07]  /*b7060*/  IMAD.MOV.U32 R0, RZ, RZ, R23 ;  /* 0x000000ffff007224 */ /* 0x000fce00078e0017 */
[C---:B------:R-:W-:Y:S01]  /*b7070*/  HMMA.16816.F32 R16, R28.reuse, R14, R16 ;  /* 0x0000000e1c10723c */ /* 0x040fe20000001810 */
[----:B------:R-:W-:Y:S02]  /*b7080*/  IMAD.MOV.U32 R24, RZ, RZ, R12 ;  /* 0x000000ffff187224 */ /* 0x000fe400078e000c */
[----:B------:R-:W-:Y:S02]  /*b7090*/  IMAD.MOV.U32 R23, RZ, RZ, R13 ;  /* 0x000000ffff177224 */ /* 0x000fe400078e000d */
[----:B------:R-:W-:Y:S02]  /*b70a0*/  IMAD.MOV.U32 R26, RZ, RZ, R14 ;  /* 0x000000ffff1a7224 */ /* 0x000fe400078e000e */
[----:B------:R-:W-:Y:S02]  /*b70b0*/  IMAD.MOV.U32 R25, RZ, RZ, R15 ;  /* 0x000000ffff197224 */ /* 0x000fe400078e000f */
[C---:B------:R-:W-:Y:S02]  /*b70c0*/  HMMA.16816.F32 R12, R28.reuse, R60, R8 ;  /* 0x0000003c1c0c723c */ /* 0x040fe40000001808 */
[----:B------:R-:W-:Y:S04]  /*b70d0*/  STL.64 [R1+0xb00], R32 ;  /* 0x000b002001007387 */ /* 0x000fe80000100a00 */
[----:B------:R-:W-:Y:S04]  /*b70e0*/  STL.64 [R1+0xb08], R34 ;  /* 0x000b082201007387 */ /* 0x000fe80000100a00 */
[----:B------:R-:W-:Y:S04]  /*b70f0*/  STL.64 [R1+0xaf0], R16 ;  /* 0x000af01001007387 */ /* 0x000fe80000100a00 */
[----:B------:R-:W-:Y:S05]  /*b7100*/  STL.64 [R1+0xaf8], R18 ;  /* 0x000af81201007387 */ /* 0x000fea0000100a00 */
[----:B------:R-:W-:Y:S04]  /*b7110*/  STL.64 [R1+0xae0], R12 ;  /* 0x000ae00c01007387 */ /* 0x000fe80000100a00 */
[----:B------:R-:W-:Y:S01]  /*b7120*/  STL.64 [R1+0xae8], R14 ;  /* 0x000ae80e01007387 */ /* 0x000fe20000100a00 */
[C---:B--2---:R-:W-:Y:S08]  /*b7130*/  HMMA.16816.F32 R8, R28.reuse, R58, R4 ;  /* 0x0000003a1c08723c */ /* 0x044ff00000001804 */
[C---:B----4-:R-:W-:Y:S01]  /*b7140*/  HMMA.16816.F32 R4, R28.reuse, R56, R36 ;  /* 0x000000381c04723c */ /* 0x050fe20000001824 */
        /* <DEDUP_REMOVED lines=8> */
[----:B------:R-:W2:Y:S10]  /*b71d0*/  LDL.LU R56, [R1+0x990] ;  /* 0x0009900001387983 */ /* 0x000eb40000300800 */
        /* <DEDUP_REMOVED lines=90> */
[----:B------:R-:W4:Y:S04]  /*b7780*/  LDL.LU.64 R36, [R1+0x7418] ;  /* 0x0074180001247983 */ /* 0x000f280000300a00 */
[----:B------:R-:W-:Y:S04]  /*b7790*/  STL.64 [R1+0x7320], R42 ;  /* 0x0073202a01007387 */ /* 0x000fe80000100a00 */
[----:B------:R0:W-:Y:S01]  /*b77a0*/  STL.64 [R1+0x7318], R40 ;  /* 0x0073182801007387 */ /* 0x0001e20000100a00 */
[C---:B---3--:R-:W-:Y:S03]  /*b77b0*/  HMMA.16816.F32 R4, R28.reuse, R34, R4 ;  /* 0x000000221c04723c */ /* 0x048fe60000001804 */
        /* <DEDUP_REMOVED lines=29> */
[----:B------:R-:W2:Y:S02]  /*b7990*/  LDL.LU R35, [R1+0x9fc] ;  /* 0x0009fc0001237983 */ /* 0x000ea40000300800 */
[C---:B--2---:R-:W-:Y:S08]  /*b79a0*/  HMMA.16816.F32 R32, R28.reuse, R2, R32 ;  /* 0x000000021c20723c */ /* 0x044ff00000001820 */
[C---:B------:R-:W-:Y:S11]  /*b79b0*/  HMMA.16816.F32 R36, R28.reuse, R4, R36 ;  /* 0x000000041c24723c */ /* 0x040ff60000001824 */
[----:B------:R-:W-:Y:S04]  /*b79c0*/  STL.64 [R1+0x9f0], R32 ;  /* 0x0009f02001007387 */ /* 0x000fe80000100a00 */
[----:B------:R3:W-:Y:S02]  /*b79d0*/  STL.64 [R1+0x9f8], R34 ;  /* 0x0009f82201007387 */ /* 0x0007e40000100a00 */
[C---:B---3--:R-:W-:Y:S02]  /*b79e0*/  HMMA.16816.F32 R32, R28.reuse, R6, R40 ;  /* 0x000000061c20723c */ /* 0x048fe40000001828 */
        /* <DEDUP_REMOVED lines=14> */
[----:B------:R0:W-:Y:S04]  /*b7ad0*/  STL.64 [R1+0x9b8], R6 ;  /* 0x0009b80601007387 */ /* 0x0001e80000100a00 */
[----:B------:R-:W2:Y:S01]  /*b7ae0*/  LDL.LU R48, [R1+0x870] ;  /* 0x0008700001307983 */ /* 0x000ea20000300800 */
[C---:B----4-:R-:W-:Y:S08]  /*b7af0*/  HMMA.16816.F32 R8, R28.reuse, R12, R52 ;  /* 0x0000000c1c08723c */ /* 0x050ff00000001834 */
        /* <DEDUP_REMOVED lines=78> */
[----:B------:R0:W-:Y:S04]  /*b7fe0*/  STL.64 [R1+0x72e0], R18 ;  /* 0x0072e01201007387 */ /* 0x0001e80000100a00 */
[----:B0-----:R-:W3:Y:S04]  /*b7ff0*/  LDL.LU R18, [R1+0x240c] ;  /* 0x00240c0001127983 */ /* 0x001ee80000300800 */
[----:B------:R-:W3:Y:S04]  /*b8000*/  LDL.LU R19, [R1+0x2428] ;  /* 0x0024280001137983 */ /* 0x000ee80000300800 */
[----:B------:R0:W-:Y:S04]  /*b8010*/  STL.64 [R1+0x72d8], R16 ;  /* 0x0072d81001007387 */ /* 0x0001e80000100a00 */
[----:B0-----:R-:W3:Y:S04]  /*b8020*/  LDL.LU R17, [R1+0x2414] ;  /* 0x0024140001117983 */ /* 0x001ee80000300800 */
[----:B------:R-:W3:Y:S01]  /*b8030*/  LDL.LU R16, [R1+0x241c] ;  /* 0x00241c0001107983 */ /* 0x000ee20000300800 */
[C---:B--2---:R-:W-:Y:S08]  /*b8040*/  HMMA.16816.F32 R48, R28.reuse, R20, R48 ;  /* 0x000000141c30723c */ /* 0x044ff00000001830 */
[C---:B----4-:R-:W-:Y:S11]  /*b8050*/  HMMA.16816.F32 R24, R28.reuse, R22, R24 ;  /* 0x000000161c18723c */ /* 0x050ff60000001818 */
        /* <DEDUP_REMOVED lines=32> */
[----:B--2---:R-:W-:-:S02]  /*b8260*/  IMAD R17, R17, 0x100, R26 ;  /* 0x0000010011117824 */ /* 0x004fc400078e021a */
        /* <DEDUP_REMOVED lines=21> */
[----:B------:R1:W-:Y:S01]  /*b83c0*/  STL.64 [R1+0x8b8], R6 ;  /* 0x0008b80601007387 */ /* 0x0003e20000100a00 */
[C---:B0-----:R-:W-:Y:S08]  /*b83d0*/  HMMA.16816.F32 R8, R28.reuse, R60, R48 ;  /* 0x0000003c1c08723c */ /* 0x041ff00000001830 */
[C---:B-1----:R-:W-:Y:S11]  /*b83e0*/  HMMA.16816.F32 R4, R28.reuse, R58, R52 ;  /* 0x0000003a1c04723c */ /* 0x042ff60000001834 */
[----:B------:R0:W-:Y:S04]  /*b83f0*/  STL.64 [R1+0x8a0], R8 ;  /* 0x0008a00801007387 */ /* 0x0001e80000100a00 */
[----:B------:R1:W-:Y:S04]  /*b8400*/  STL.64 [R1+0x8a8], R10 ;  /* 0x0008a80a01007387 */ /* 0x0003e80000100a00 */
        /* <DEDUP_REMOVED lines=120> */
[----:B------:R-:W2:Y:S02]  /*b8b90*/  LDL.LU R43, [R1+0x77c] ;  /* 0x00077c00012b7983 */ /* 0x000ea40000300800 */
[----:B--2---:R-:W-:-:S15]  /*b8ba0*/  HMMA.16816.F32 R40, R28, R38, R40 ;  /* 0x000000261c28723c */ /* 0x004fde0000001828 */
[----:B------:R-:W-:-:S04]  /*b8bb0*/  NOP ;  /* 0x0000000000007918 */ /* 0x000fc80000000000 */
[----:B------:R-:W-:Y:S04]  /*b8bc0*/  STL.64 [R1+0x7e0], R40 ;  /* 0x0007e02801007387 */ /* 0x000fe80000100a00 */
[----:B------:R4:W-:Y:S02]  /*b8bd0*/  STL.64 [R1+0x7e8], R42 ;  /* 0x0007e82a01007387 */ /* 0x0009e40000100a00 */
[C---:B----4-:R-:W-:Y:S02]  /*b8be0*/  HMMA.16816.F32 R40, R28.reuse, R36, R44 ;  /* 0x000000241c28723c */ /* 0x050fe4000000182c */
[----:B------:R-:W-:Y:S04]  /*b8bf0*/  STL.64 [R1+0x7250], R38 ;  /* 0x0072502601007387 */ /* 0x000fe80000100a00 */
[----:B------:R0:W-:Y:S02]  /*b8c00*/  STL.64 [R1+0x7248], R36 ;  /* 0x0072482401007387 */ /* 0x0001e40000100a00 */
[C---:B---3--:R-:W-:Y:S08]  /*b8c10*/  HMMA.16816.F32 R24, R28.reuse, R4, R24 ;  /* 0x000000041c18723c */ /* 0x048ff00000001818 */
[C---:B0-----:R-:W-:Y:S03]  /*b8c20*/  HMMA.16816.F32 R36, R28.reuse, R34, R52 ;  /* 0x000000221c24723c */ /* 0x041fe60000001834 */
        /* <DEDUP_REMOVED lines=61> */
[C---:B----4-:R-:W-:Y:S03]  /*b9000*/  HMMA.16816.F32 R32, R28.reuse, R12, R32 ;  /* 0x0000000c1c20723c */ /* 0x050fe60000001820 */
[----:B------:R0:W-:Y:S04]  /*b9010*/  STL.64 [R1+0x760], R56 ;  /* 0x0007603801007387 */ /* 0x0001e80000100a00 */
[----:B------:R1:W-:Y:S04]  /*b9020*/  STL.64 [R1+0x768], R58 ;  /* 0x0007683a01007387 */ /* 0x0003e80000100a00 */
[----:B0-----:R-:W2:Y:S04]  /*b9030*/  LDL.LU R56, [R1+0x5e0] ;  /* 0x0005e00001387983 */ /* 0x001ea80000300800 */
[----:B------:R-:W2:Y:S04]  /*b9040*/  LDL.LU R57, [R1+0x5e4] ;  /* 0x0005e40001397983 */ /* 0x000ea80000300800 */
[----:B-1----:R-:W2:Y:S04]  /*b9050*/  LDL.LU R58, [R1+0x5e8] ;  /* 0x0005e800013a7983 */ /* 0x002ea80000300800 */
[----:B------:R-:W2:Y:S04]  /*b9060*/  LDL.LU R59, [R1+0x5ec] ;  /* 0x0005ec00013b7983 */ /* 0x000ea80000300800 */
        /* <DEDUP_REMOVED lines=32> */
[----:B------:R-:W-:Y:S01]  /*b9270*/  STL.64 [R1+0x7218], R16 ;  /* 0x0072181001007387 */ /* 0x000fe20000100a00 */
[----:B------:R-:W-:Y:S01]  /*b9280*/  IMAD R0, R0, 0x100, R51 ;  /* 0x0000010000007824 */ /* 0x000fe200078e0233 */
[C---:B--2---:R-:W-:Y:S08]  /*b9290*/  HMMA.16816.F32 R4, R28.reuse, R24, R4 ;  /* 0x000000181c04723c */ /* 0x044ff00000001804 */
[C---:B---3--:R-:W-:Y:S08]  /*b92a0*/  HMMA.16816.F32 R12, R28.reuse, R20, R12 ;  /* 0x000000141c0c723c */ /* 0x048ff0000000180c */
[C---:B------:R-:W-:Y:S01]  /*b92b0*/  HMMA.16816.F32 R8, R28.reuse, R22, R8 ;  /* 0x000000161c08723c */ /* 0x040fe20000001808 */
[----:B------:R-:W-:Y:S10]  /*b92c0*/  STL.64 [R1+0x7230], R22 ;  /* 0x0072301601007387 */ /* 0x000ff40000100a00 */
        /* <DEDUP_REMOVED lines=17> */
[----:B-1----:R-:W-:Y:S02]  /*b93e0*/  IMAD R6, R44, 0x100, R43 ;  /* 0x000001002c067824 */ /* 0x002fe400078e022b */
[----:B------:R-:W-:Y:S01]  /*b93f0*/  IMAD R4, R50, 0x100, R47 ;  /* 0x0000010032047824 */ /* 0x000fe200078e022f */
        /* <DEDUP_REMOVED lines=18> */
[----:B------:R-:W2:Y:S04]  /*b9520*/  LDL.LU R40, [R1+0x5c0] ;  /* 0x0005c00001287983 */ /* 0x000ea80000300800 */
[----:B------:R-:W2:Y:S04]  /*b9530*/  LDL.LU R41, [R1+0x5c4] ;  /* 0x0005c40001297983 */ /* 0x000ea80000300800 */
[----:B------:R-:W2:Y:S04]  /*b9540*/  LDL.LU R42, [R1+0x5c8] ;  /* 0x0005c800012a7983 */ /* 0x000ea80000300800 */
[----:B------:R-:W2:Y:S04]  /*b9550*/  LDL.LU R43, [R1+0x5cc] ;  /* 0x0005cc00012b7983 */ /* 0x000ea80000300800 */
[----:B------:R-:W2:Y:S04]  /*b9560*/  LDL.LU.64 R32, [R1+0x10] ;  /* 0x0000100001207983 */ /* 0x000ea80000300a00 */
[----:B------:R-:W3:Y:S04]  /*b9570*/  LDL.LU.64 R50, [R1+0x8] ;  /* 0x0000080001327983 */ /* 0x000ee80000300a00 */
[----:B------:R-:W3:Y:S04]  /*b9580*/  LDL.LU R52, [R1+0x580] ;  /* 0x0005800001347983 */ /* 0x000ee80000300800 */
[----:B------:R-:W4:Y:S04]  /*b9590*/  LDL.LU R53, [R1+0x584] ;  /* 0x0005840001357983 */ /* 0x000f280000300800 */
[----:B------:R-:W4:Y:S01]  /*b95a0*/  LDL.LU R54, [R1+0x588] ;  /* 0x0005880001367983 */ /* 0x000f220000300800 */
[----:B------:R-:W-:-:S02]  /*b95b0*/  IMAD.MOV.U32 R24, RZ, RZ, R60 ;  /* 0x000000ffff187224 */ /* 0x000fc400078e003c */
[----:B------:R-:W-:Y:S01]  /*b95c0*/  IMAD.MOV.U32 R25, RZ, RZ, R61 ;  /* 0x000000ffff197224 */ /* 0x000fe200078e003d */
[----:B------:R-:W4:Y:S04]  /*b95d0*/  LDL.LU R55, [R1+0x58c] ;  /* 0x00058c0001377983 */ /* 0x000f280000300800 */
[----:B------:R-:W4:Y:S04]  /*b95e0*/  LDL.LU.64 R60, [R1] ;  /* 0x00000000013c7983 */ /* 0x000f280000300a00 */
        /* <DEDUP_REMOVED lines=24> */
[----:B------:R0:W-:Y:S01]  /*b9770*/  STL [R1+0x71e0], R24 ;  /* 0x0071e01801007387 */ /* 0x0001e20000100800 */
[C---:B--2---:R-:W-:Y:S08]  /*b9780*/  HMMA.16816.F32 R40, R28.reuse, R32, R40 ;  /* 0x000000201c28723c */ /* 0x044ff00000001828 */
[C---:B---3--:R-:W-:Y:S08]  /*b9790*/  HMMA.16816.F32 R44, R28.reuse, R50, R44 ;  /* 0x000000321c2c723c */ /* 0x048ff0000000182c */
[----:B----4-:R-:W-:Y:S01]  /*b97a0*/  HMMA.16816.F32 R52, R28, R60, R52 ;  /* 0x0000003c1c34723c */ /* 0x010fe20000001834 */
[----:B------:R-:W-:-:S02]  /*b97b0*/  IMAD.MOV.U32 R26, RZ, RZ, R32 ;  /* 0x000000ffff1a7224 */ /* 0x000fc400078e0020 */
[----:B------:R-:W-:Y:S02]  /*b97c0*/  IMAD.MOV.U32 R32, RZ, RZ, R50 ;  /* 0x000000ffff207224 */ /* 0x000fe400078e0032 */
[----:B------:R-:W-:Y:S02]  /*b97d0*/  IMAD.MOV.U32 R0, RZ, RZ, R51 ;  /* 0x000000ffff007224 */ /* 0x000fe400078e0033 */
[----:B------:R-:W-:Y:S01]  /*b97e0*/  IMAD.MOV.U32 R27, RZ, RZ, R33 ;  /* 0x000000ffff1b7224 */ /* 0x000fe200078e0021 */
[----:B------:R-:W-:Y:S04]  /*b97f0*/  STL.64 [R1+0x6b0], R40 ;  /* 0x0006b02801007387 */ /* 0x000fe80000100a00 */
[----:B------:R1:W-:Y:S01]  /*b9800*/  STL.64 [R1+0x6b8], R42 ;  /* 0x0006b82a01007387 */ /* 0x0003e20000100a00 */
[----:B0-----:R-:W-:-:S02]  /*b9810*/  IMAD.MOV.U32 R24, RZ, RZ, R60 ;  /* 0x000000ffff187224 */ /* 0x001fc400078e003c */
[----:B------:R-:W-:Y:S01]  /*b9820*/  IMAD.MOV.U32 R33, RZ, RZ, R61 ;  /* 0x000000ffff217224 */ /* 0x000fe200078e003d */
[----:B-1----:R-:W2:Y:S04]  /*b9830*/  LDL.LU.64 R42, [R1+0x72b0] ;  /* 0x0072b000012a7983 */ /* 0x002ea80000300a00 */
[----:B------:R-:W3:Y:S04]  /*b9840*/  LDL.LU.64 R40, [R1+0x72a8] ;  /* 0x0072a80001287983 */ /* 0x000ee80000300a00 */
[----:B------:R-:W-:Y:S04]  /*b9850*/  STL.64 [R1+0x6a0], R44 ;  /* 0x0006a02c01007387 */ /* 0x000fe80000100a00 */
[----:B------:R0:W-:Y:S04]  /*b9860*/  STL.64 [R1+0x6a8], R46 ;  /* 0x0006a82e01007387 */ /* 0x0001e80000100a00 */
        /* <DEDUP_REMOVED lines=110> */
[----:B------:R-:W-:-:S15]  /*b9f50*/  HMMA.16816.F32 R32, R28, R42, R32 ;  /* 0x0000002a1c20723c */ /* 0x000fde0000001820 */
[----:B------:R-:W-:-:S04]  /*b9f60*/  NOP ;  /* 0x0000000000007918 */ /* 0x000fc80000000000 */
        /* <DEDUP_REMOVED lines=9> */
[----:B------:R0:W-:Y:S01]  /*ba000*/  STL.64 [R1+0x7150], R40 ;  /* 0x0071502801007387 */ /* 0x0001e20000100a00 */
[C---:B---3--:R-:W-:Y:S03]  /*ba010*/  HMMA.16816.F32 R4, R28.reuse, R2, R4 ;  /* 0x000000021c04723c */ /* 0x048fe60000001804 */
[----:B0-----:R-:W3:Y:S04]  /*ba020*/  LDL.LU R40, [R1+0x400] ;  /* 0x0004000001287983 */ /* 0x001ee80000300800 */
[----:B------:R-:W3:Y:S04]  /*ba030*/  LDL.LU R41, [R1+0x404] ;  /* 0x0004040001297983 */ /* 0x000ee80000300800 */
[----:B------:R-:W3:Y:S04]  /*ba040*/  LDL.LU R42, [R1+0x408] ;  /* 0x00040800012a7983 */ /* 0x000ee80000300800 */
[----:B------:R-:W3:Y:S01]  /*ba050*/  LDL.LU R43, [R1+0x40c] ;  /* 0x00040c00012b7983 */ /* 0x000ee20000300800 */
[C---:B----4-:R-:W-:Y:S08]  /*ba060*/  HMMA.16816.F32 R16, R28.reuse, R34, R16 ;  /* 0x000000221c10723c */ /* 0x050ff00000001810 */
        /* <DEDUP_REMOVED lines=18> */
[----:B0-----:R-:W2:Y:S04]  /*ba190*/  LDL.LU.64 R18, [R1+0x7220] ;  /* 0x0072200001127983 */ /* 0x001ea80000300a00 */
[----:B------:R-:W2:Y:S04]  /*ba1a0*/  LDL.LU.64 R16, [R1+0x7218] ;  /* 0x0072180001107983 */ /* 0x000ea80000300a00 */
[----:B------:R-:W-:Y:S04]  /*ba1b0*/  STL [R1+0x71ac], R34 ;  /* 0x0071ac2201007387 */ /* 0x000fe80000100800 */
[----:B------:R-:W-:Y:S04]  /*ba1c0*/  STL [R1+0x71a8], R35 ;  /* 0x0071a82301007387 */ /* 0x000fe80000100800 */
[----:B------:R-:W-:Y:S04]  /*ba1d0*/  STL.64 [R1+0x590], R4 ;  /* 0x0005900401007387 */ /* 0x000fe80000100a00 */
[----:B------:R0:W-:Y:S04]  /*ba1e0*/  STL.64 [R1+0x598], R6 ;  /* 0x0005980601007387 */ /* 0x0001e80000100a00 */
[----:B0-----:R-:W2:Y:S04]  /*ba1f0*/  LDL.LU.64 R6, [R1+0x7210] ;  /* 0x0072100001067983 */ /* 0x001ea80000300a00 */
[----:B------:R-:W2:Y:S04]  /*ba200*/  LDL.LU.64 R4, [R1+0x7208] ;  /* 0x0072080001047983 */ /* 0x000ea80000300a00 */
[----:B------:R-:W-:Y:S01]  /*ba210*/  STL [R1+0x718c], R3 ;  /* 0x00718c0301007387 */ /* 0x000fe20000100800 */
[C---:B--2---:R-:W-:Y:S08]  /*ba220*/  HMMA.16816.F32 R12, R28.reuse, R4, R12 ;  /* 0x000000041c0c723c */ /* 0x044ff0000000180c */
[C---:B------:R-:W-:Y:S11]  /*ba230*/  HMMA.16816.F32 R8, R28.reuse, R6, R8 ;  /* 0x000000061c08723c */ /* 0x040ff60000001808 */
        /* <DEDUP_REMOVED lines=18> */
[C---:B0-----:R-:W-:Y:S02]  /*ba360*/  HMMA.16816.F32 R4, R28.reuse, R10, R36 ;  /* 0x0000000a1c04723c */ /* 0x041fe40000001824 */
[----:B------:R-:W-:Y:S04]  /*ba370*/  STL.64 [R1+0x7088], R10 ;  /* 0x0070880a01007387 */ /* 0x000fe80000100a00 */
[----:B------:R3:W-:Y:S02]  /*ba380*/  STL.64 [R1+0x7080], R8 ;  /* 0x0070800801007387 */ /* 0x0007e40000100a00 */
[C---:B---3--:R-:W-:Y:S11]  /*ba390*/  HMMA.16816.F32 R8, R28.reuse, R12, R40 ;  /* 0x0000000c1c08723c */ /* 0x048ff60000001828 */
[----:B------:R-:W-:Y:S04]  /*ba3a0*/  STL.64 [R1+0x550], R4 ;  /* 0x0005500401007387 */ /* 0x000fe80000100a00 */
[----:B------:R0:W-:Y:S02]  /*ba3b0*/  STL.64 [R1+0x558], R6 ;  /* 0x0005580601007387 */ /* 0x0001e40000100a00 */
[C---:B0-----:R-:W-:Y:S02]  /*ba3c0*/  HMMA.16816.F32 R4, R28.reuse, R14, R44 ;  /* 0x0000000e1c04723c */ /* 0x041fe4000000182c */
[----:B------:R-:W-:Y:S04]  /*ba3d0*/  STL.64 [R1+0x7068], R14 ;  /* 0x0070680e01007387 */ /* 0x000fe80000100a00 */
[----:B------:R-:W-:Y:S04]  /*ba3e0*/  STL.64 [R1+0x540], R8 ;  /* 0x0005400801007387 */ /* 0x000fe80000100a00 */
[----:B------:R0:W-:Y:S04]  /*ba3f0*/  STL.64 [R1+0x548], R10 ;  /* 0x0005480a01007387 */ /* 0x0001e80000100a00 */
[----:B------:R-:W-:Y:S01]  /*ba400*/  STL.64 [R1+0x7060], R12 ;  /* 0x0070600c01007387 */ /* 0x000fe20000100a00 */
[C---:B0-----:R-:W-:Y:S04]  /*ba410*/  HMMA.16816.F32 R8, R28.reuse, R16, R48 ;  /* 0x000000101c08723c */ /* 0x041fe80000001830 */
[----:B------:R-:W-:Y:S04]  /*ba420*/  STL.64 [R1+0x530], R4 ;  /* 0x0005300401007387 */ /* 0x000fe80000100a00 */
[----:B------:R0:W-:Y:S02]  /*ba430*/  STL.64 [R1+0x538], R6 ;  /* 0x0005380601007387 */ /* 0x0001e40000100a00 */
[C---:B0-----:R-:W-:Y:S02]  /*ba440*/  HMMA.16816.F32 R4, R28.reuse, R18, R52 ;  /* 0x000000121c04723c */ /* 0x041fe40000001834 */
[----:B------:R-:W-:Y:S07]  /*ba450*/  STL.64 [R1+0x7048], R18 ;  /* 0x0070481201007387 */ /* 0x000fee0000100a00 */
[----:B------:R-:W-:Y:S04]  /*ba460*/  STL.64 [R1+0x520], R8 ;  /* 0x0005200801007387 */ /* 0x000fe80000100a00 */
[----:B------:R-:W-:Y:S04]  /*ba470*/  STL.64 [R1+0x528], R10 ;  /* 0x0005280a01007387 */ /* 0x000fe80000100a00 */
[----:B------:R-:W-:Y:S04]  /*ba480*/  STL.64 [R1+0x7040], R16 ;  /* 0x0070401001007387 */ /* 0x000fe80000100a00 */
[----:B------:R-:W-:Y:S04]  /*ba490*/  STL.64 [R1+0x500], R4 ;  /* 0x0005000401007387 */ /* 0x000fe80000100a00 */
[----:B------:R0:W-:Y:S02]  /*ba4a0*/  STL.64 [R1+0x508], R6 ;  /* 0x0005080601007387 */ /* 0x0001e40000100a00 */
[----:B0-----:R-:W-:Y:S02]  /*ba4b0*/  HMMA.16816.F32 R4, R28, R20, R56 ;  /* 0x000000141c04723c */ /* 0x001fe40000001838 */
[----:B------:R-:W2:-:S15]  /*ba4c0*/  LDL.LU R56, [R1+0x3a0] ;  /* 0x0003a00001387983 */ /* 0x000e9e0000300800 */
[----:B------:R-:W-:Y:S02]  /*ba4d0*/  NOP ;  /* 0x0000000000007918 */ /* 0x000fe40000000000 */
[----:B------:R0:W-:Y:S04]  /*ba4e0*/  STL.64 [R1+0x4f0], R4 ;  /* 0x0004f00401007387 */ /* 0x0001e80000100a00 */
[----:B------:R1:W-:Y:S04]  /*ba4f0*/  STL.64 [R1+0x4f8], R6 ;  /* 0x0004f80601007387 */ /* 0x0003e80000100a00 */
[----:B------:R-:W2:Y:S04]  /*ba500*/  LDL.LU R57, [R1+0x3a4] ;  /* 0x0003a40001397983 */ /* 0x000ea80000300800 */
[----:B------:R-:W2:Y:S04]  /*ba510*/  LDL.LU R58, [R1+0x3a8] ;  /* 0x0003a800013a7983 */ /* 0x000ea80000300800 */
[----:B------:R-:W2:Y:S04]  /*ba520*/  LDL.LU R59, [R1+0x3ac] ;  /* 0x0003ac00013b7983 */ /* 0x000ea80000300800 */
[----:B0-----:R-:W3:Y:S04]  /*ba530*/  LDL.LU R4, [R1+0x250] ;  /* 0x0002500001047983 */ /* 0x001ee80000300800 */
[----:B------:R-:W3:Y:S04]  /*ba540*/  LDL.LU R5, [R1+0x254] ;  /* 0x0002540001057983 */ /* 0x000ee80000300800 */
[----:B-1----:R-:W2:Y:S04]  /*ba550*/  LDL.LU R6, [R1+0x258] ;  /* 0x0002580001067983 */ /* 0x002ea80000300800 */
[----:B------:R-:W2:Y:S04]  /*ba560*/  LDL.LU R7, [R1+0x25c] ;  /* 0x00025c0001077983 */ /* 0x000ea80000300800 */
[----:B--2---:R-:W-:Y:S04]  /*ba570*/  STL.64 [R1+0x7168], R6 ;  /* 0x0071680601007387 */ /* 0x004fe80000100a00 */
[----:B---3--:R0:W-:Y:S04]  /*ba580*/  STL.64 [R1+0x7160], R4 ;  /* 0x0071600401007387 */ /* 0x0081e80000100a00 */
        /* <DEDUP_REMOVED lines=16> */
[----:B0-----:R-:W-:Y:S03]  /*ba690*/  HMMA.16816.F32 R4, R28, R22, R56 ;  /* 0x000000161c04723c */ /* 0x001fe60000001838 */
[----:B---3--:R-:W-:Y:S04]  /*ba6a0*/  STL.64 [R1+0x71b8], R18 ;  /* 0x0071b81201007387 */ /* 0x008fe80000100a00 */
[----:B--2---:R0:W-:Y:S04]  /*ba6b0*/  STL.64 [R1+0x71b0], R16 ;  /* 0x0071b01001007387 */ /* 0x0041e80000100a00 */
[----:B------:R-:W2:Y:S04]  /*ba6c0*/  LDL.LU R36, [R1+0x240] ;  /* 0x0002400001247983 */ /* 0x000ea80000300800 */
[----:B------:R-:W2:Y:S04]  /*ba6d0*/  LDL.LU R37, [R1+0x244] ;  /* 0x0002440001257983 */ /* 0x000ea80000300800 */
[----:B------:R-:W3:Y:S04]  /*ba6e0*/  LDL.LU R38, [R1+0x248] ;  /* 0x0002480001267983 */ /* 0x000ee80000300800 */
[----:B------:R-:W3:Y:S01]  /*ba6f0*/  LDL.LU R39, [R1+0x24c] ;  /* 0x00024c0001277983 */ /* 0x000ee20000300800 */
[----:B----4-:R-:W-:-:S02]  /*ba700*/  IMAD.MOV.U32 R54, RZ, RZ, R24 ;  /* 0x000000ffff367224 */ /* 0x010fc400078e0018 */
[----:B------:R-:W-:Y:S01]  /*ba710*/  IMAD.MOV.U32 R52, RZ, RZ, R32 ;  /* 0x000000ffff347224 */ /* 0x000fe200078e0020 */
[----:B---3--:R-:W-:Y:S04]  /*ba720*/  STL.64 [R1+0x71c8], R38 ;  /* 0x0071c82601007387 */ /* 0x008fe80000100a00 */
[----:B--2---:R1:W-:Y:S04]  /*ba730*/  STL.64 [R1+0x71c0], R36 ;  /* 0x0071c02401007387 */ /* 0x0043e80000100a00 */
[----:B------:R-:W2:Y:S04]  /*ba740*/  LDL.LU R56, [R1+0x2f0] ;  /* 0x0002f00001387983 */ /* 0x000ea80000300800 */
[----:B------:R3:W-:Y:S04]  /*ba750*/  STL.64 [R1+0x4e0], R4 ;  /* 0x0004e00401007387 */ /* 0x0007e80000100a00 */
[----:B------:R4:W-:Y:S04]  /*ba760*/  STL.64 [R1+0x4e8], R6 ;  /* 0x0004e80601007387 */ /* 0x0009e80000100a00 */
        /* <DEDUP_REMOVED lines=25> */
[----:B------:R-:W-:-:S03]  /*ba900*/  IMAD.MOV.U32 R55, RZ, RZ, R33 ;  /* 0x000000ffff377224 */ /* 0x000fc600078e0021 */
[----:B------:R-:W4:Y:S01]  /*ba910*/  LDL.LU R61, [R1+0x543c] ;  /* 0x00543c00013d7983 */ /* 0x000f220000300800 */
[----:B------:R-:W-:-:S03]  /*ba920*/  IMAD.MOV.U32 R53, RZ, RZ, R0 ;  /* 0x000000ffff357224 */ /* 0x000fc600078e0000 */
[----:B------:R-:W4:Y:S04]  /*ba930*/  LDL.LU R33, [R1+0x5448] ;  /* 0x0054480001217983 */ /* 0x000f280000300800 */
[----:B------:R-:W4:Y:S04]  /*ba940*/  LDL.LU R0, [R1+0x5444] ;  /* 0x0054440001007983 */ /* 0x000f280000300800 */
[----:B------:R-:W4:Y:S04]  /*ba950*/  LDL.LU R12, [R1+0x350] ;  /* 0x00035000010c7983 */ /* 0x000f280000300800 */
[----:B------:R-:W4:Y:S04]  /*ba960*/  LDL.LU R13, [R1+0x354] ;  /* 0x00035400010d7983 */ /* 0x000f280000300800 */
[----:B------:R-:W4:Y:S04]  /*ba970*/  LDL.LU R14, [R1+0x358] ;  /* 0x00035800010e7983 */ /* 0x000f280000300800 */
[----:B------:R-:W4:Y:S01]  /*ba980*/  LDL.LU R15, [R1+0x35c] ;  /* 0x00035c00010f7983 */ /* 0x000f220000300800 */
[----:B------:R-:W-:-:S02]  /*ba990*/  IMAD.MOV.U32 R42, RZ, RZ, R26 ;  /* 0x000000ffff2a7224 */ /* 0x000fc400078e001a */
[----:B------:R-:W-:Y:S01]  /*ba9a0*/  IMAD.MOV.U32 R43, RZ, RZ, R27 ;  /* 0x000000ffff2b7224 */ /* 0x000fe200078e001b */
[----:B------:R-:W4:Y:S04]  /*ba9b0*/  LDL.LU R26, [R1+0x71dc] ;  /* 0x0071dc00011a7983 */ /* 0x000f280000300800 */
[----:B------:R-:W4:Y:S01]  /*ba9c0*/  LDL.LU R27, [R1+0x71d8] ;  /* 0x0071d800011b7983 */ /* 0x000f220000300800 */
[----:B------:R-:W-:Y:S02]  /*ba9d0*/  IMAD.MOV.U32 R41, RZ, RZ, R25 ;  /* 0x000000ffff297224 */ /* 0x000fe400078e0019 */
[----:B--2---:R-:W-:Y:S02]  /*ba9e0*/  IMAD.MOV.U32 R40, RZ, RZ, R24 ;  /* 0x000000ffff287224 */ /* 0x004fe400078e0018 */
        /* <DEDUP_REMOVED lines=10> */
[----:B------:R-:W-:Y:S04]  /*baa90*/  STL.64 [R1+0x7058], R22 ;  /* 0x0070581601007387 */ /* 0x000fe80000100a00 */
[----:B------:R0:W-:Y:S04]  /*baaa0*/  STL.64 [R1+0x7050], R20 ;  /* 0x0070501401007387 */ /* 0x0001e80000100a00 */
[----:B0-----:R-:W4:Y:S04]  /*baab0*/  LDL.LU R20, [R1+0x2c0] ;  /* 0x0002c00001147983 */ /* 0x001f280000300800 */
[----:B------:R-:W4:Y:S04]  /*baac0*/  LDL.LU R21, [R1+0x2c4] ;  /* 0x0002c40001157983 */ /* 0x000f280000300800 */
[----:B------:R-:W4:Y:S04]  /*baad0*/  LDL.LU R22, [R1+0x2c8] ;  /* 0x0002c80001167983 */ /* 0x000f280000300800 */
[----:B------:R-:W4:Y:S01]  /*baae0*/  LDL.LU R23, [R1+0x2cc] ;  /* 0x0002cc0001177983 */ /* 0x000f220000300800 */
[----:B------:R-:W-:Y:S01]  /*baaf0*/  HMMA.16816.F32 R16, R28, R26, R16 ;  /* 0x0000001a1c10723c */ /* 0x000fe20000001810 */
[----:B------:R-:W-:-:S02]  /*bab00*/  IMAD R3, R3, 0x100, R34 ;  /* 0x0000010003037824 */ /* 0x000fc400078e0222 */
[----:B------:R-:W-:Y:S02]  /*bab10*/  IMAD R60, R60, 0x100, R35 ;  /* 0x000001003c3c7824 */ /* 0x000fe400078e0223 */
[----:B------:R-:W-:Y:S02]  /*bab20*/  IMAD R61, R61, 0x100, R32 ;  /* 0x000001003d3d7824 */ /* 0x000fe400078e0220 */
[----:B------:R-:W-:Y:S01]  /*bab30*/  IMAD R0, R0, 0x100, R33 ;  /* 0x0000010000007824 */ /* 0x000fe200078e0221 */
        /* <DEDUP_REMOVED lines=38> */
[----:B------:R-:W4:Y:S04]  /*bada0*/  LDL.LU R0, [R1+0x7180] ;  /* 0x0071800001007983 */ /* 0x000f280000300800 */
[C---:B------:R-:W-:Y:S08]  /*badb0*/  HMMA.16816.F32 R8, R28.reuse, R40, R8 ;  /* 0x000000281c08723c */ /* 0x040ff00000001808 */
[C---:B---3--:R-:W-:Y:S08]  /*badc0*/  HMMA.16816.F32 R40, R28.reuse, R42, R4 ;  /* 0x0000002a1c28723c */ /* 0x048ff00000001804 */
[C---:B------:R-:W-:Y:S08]  /*badd0*/  HMMA.16816.F32 R44, R28.reuse, R52, R44 ;  /* 0x000000341c2c723c */ /* 0x040ff0000000182c */
[C---:B------:R-:W-:Y:S01]  /*bade0*/  HMMA.16816.F32 R52, R28.reuse, R54, R48 ;  /* 0x000000361c34723c */ /* 0x040fe20000001830 */
        /* <DEDUP_REMOVED lines=26> */
[----:B--2---:R-:W-:-:S15]  /*baf90*/  HMMA.16816.F32 R32, R28, R58, R32 ;  /* 0x0000003a1c20723c */ /* 0x004fde0000001820 */
[----:B------:R-:W-:-:S04]  /*bafa0*/  NOP ;  /* 0x0000000000007918 */ /* 0x000fc80000000000 */
[----:B------:R-:W-:Y:S04]  /*bafb0*/  STL.64 [R1+0x430], R32 ;  /* 0x0004302001007387 */ /* 0x000fe80000100a00 */
[----:B------:R3:W-:Y:S02]  /*bafc0*/  STL.64 [R1+0x438], R34 ;  /* 0x0004382201007387 */ /* 0x0007e40000100a00 */
[C---:B---3--:R-:W-:Y:S08]  /*bafd0*/  HMMA.16816.F32 R32, R28.reuse, R56, R24 ;  /* 0x000000381c20723c */ /* 0x048ff00000001818 */
[C---:B----4-:R-:W-:Y:S08]  /*bafe0*/  HMMA.16816.F32 R24, R28.reuse, R54, R20 ;  /* 0x000000361c18723c */ /* 0x050ff00000001814 */
[C---:B------:R-:W-:Y:S08]  /*baff0*/  HMMA.16816.F32 R20, R28.reuse, R52, R16 ;  /* 0x000000341c14723c */ /* 0x040ff00000001810 */
[C---:B------:R-:W-:Y:S08]  /*bb000*/  HMMA.16816.F32 R16, R28.reuse, R50, R12 ;  /* 0x000000321c10723c */ /* 0x040ff0000000180c */
[C---:B------:R-:W-:Y:S08]  /*bb010*/  HMMA.16816.F32 R12, R28.reuse, R48, R8 ;  /* 0x000000301c0c723c */ /* 0x040ff00000001808 */
[C---:B------:R-:W-:Y:S08]  /*bb020*/  HMMA.16816.F32 R8, R28.reuse, R46, R4 ;  /* 0x0000002e1c08723c */ /* 0x040ff00000001804 */
[----:B------:R-:W-:Y:S01]  /*bb030*/  HMMA.16816.F32 R4, R28, R44, R36 ;  /* 0x0000002c1c04723c */ /* 0x000fe20000001824 */
        /* <DEDUP_REMOVED lines=20> */
[----:B0-----:R-:W2:Y:S04]  /*bb180*/  LDL.LU R16, [R1+0xf0] ;  /* 0x0000f00001107983 */ /* 0x001ea80000300800 */
[----:B------:R-:W2:Y:S04]  /*bb190*/  LDL.LU R17, [R1+0xf4] ;  /* 0x0000f40001117983 */ /* 0x000ea80000300800 */
[----:B-1----:R-:W4:Y:S04]  /*bb1a0*/  LDL.LU R18, [R1+0xf8] ;  /* 0x0000f80001127983 */ /* 0x002f280000300800 */
[----:B------:R-:W4:Y:S04]  /*bb1b0*/  LDL.LU R19, [R1+0xfc] ;  /* 0x0000fc0001137983 */ /* 0x000f280000300800 */
[----:B----4-:R-:W-:Y:S04]  /*bb1c0*/  STL.64 [R1+0x70b8], R18 ;  /* 0x0070b81201007387 */ /* 0x010fe80000100a00 */
[----:B--2---:R-:W-:Y:S04]  /*bb1d0*/  STL.64 [R1+0x70b0], R16 ;  /* 0x0070b01001007387 */ /* 0x004fe80000100a00 */
[----:B------:R-:W2:Y:S04]  /*bb1e0*/  LDL.LU R20, [R1+0x100] ;  /* 0x0001000001147983 */ /* 0x000ea80000300800 */
[----:B------:R-:W2:Y:S04]  /*bb1f0*/  LDL.LU R21, [R1+0x104] ;  /* 0x0001040001157983 */ /* 0x000ea80000300800 */
[----:B------:R-:W4:Y:S04]  /*bb200*/  LDL.LU R22, [R1+0x108] ;  /* 0x0001080001167983 */ /* 0x000f280000300800 */
[----:B------:R-:W4:Y:S04]  /*bb210*/  LDL.LU R23, [R1+0x10c] ;  /* 0x00010c0001177983 */ /* 0x000f280000300800 */
[----:B----4-:R-:W-:Y:S04]  /*bb220*/  STL.64 [R1+0x70d8], R22 ;  /* 0x0070d81601007387 */ /* 0x010fe80000100a00 */
[----:B--2---:R-:W-:Y:S04]  /*bb230*/  STL.64 [R1+0x70d0], R20 ;  /* 0x0070d01401007387 */ /* 0x004fe80000100a00 */
[----:B------:R-:W2:Y:S04]  /*bb240*/  LDL.LU R12, [R1+0x120] ;  /* 0x00012000010c7983 */ /* 0x000ea80000300800 */
[----:B------:R-:W2:Y:S04]  /*bb250*/  LDL.LU R13, [R1+0x124] ;  /* 0x00012400010d7983 */ /* 0x000ea80000300800 */
[----:B---3--:R-:W3:Y:S04]  /*bb260*/  LDL.LU R14, [R1+0x128] ;  /* 0x00012800010e7983 */ /* 0x008ee80000300800 */
        /* <DEDUP_REMOVED lines=51> */
[----:B------:R-:W3:Y:S01]  /*bb5a0*/  LDL.LU R0, [R1+0x7108] ;  /* 0x0071080001007983 */ /* 0x000ee20000300800 */
[C---:B--2---:R-:W-:Y:S08]  /*bb5b0*/  HMMA.16816.F32 R12, R28.reuse, R42, R12 ;  /* 0x0000002a1c0c723c */ /* 0x044ff0000000180c */
[----:B----4-:R-:W-:Y:S11]  /*bb5c0*/  HMMA.16816.F32 R40, R28, R40, R36 ;  /* 0x000000281c28723c */ /* 0x010ff60000001824 */
[----:B------:R-:W-:Y:S04]  /*bb5d0*/  STL.64 [R1+0x380], R12 ;  /* 0x0003800c01007387 */ /* 0x000fe80000100a00 */
[----:B------:R0:W-:Y:S04]  /*bb5e0*/  STL.64 [R1+0x388], R14 ;  /* 0x0003880e01007387 */ /* 0x0001e80000100a00 */
[----:B0-----:R-:W2:Y:S04]  /*bb5f0*/  LDL.LU.64 R14, [R1+0x7100] ;  /* 0x00710000010e7983 */ /* 0x001ea80000300a00 */
[----:B------:R-:W2:Y:S04]  /*bb600*/  LDL.LU.64 R12, [R1+0x70f8] ;  /* 0x0070f800010c7983 */ /* 0x000ea80000300a00 */
[----:B------:R-:W4:Y:S04]  /*bb610*/  LDL.LU.64 R38, [R1+0x70f0] ;  /* 0x0070f00001267983 */ /* 0x000f280000300a00 */
[----:B------:R-:W2:Y:S04]  /*bb620*/  LDL.LU.64 R36, [R1+0x70e8] ;  /* 0x0070e80001247983 */ /* 0x000ea80000300a00 */
[----:B------:R0:W-:Y:S04]  /*bb630*/  STL.64 [R1+0x370], R40 ;  /* 0x0003702801007387 */ /* 0x0001e80000100a00 */
[----:B------:R1:W-:Y:S04]  /*bb640*/  STL.64 [R1+0x378], R42 ;  /* 0x0003782a01007387 */ /* 0x0003e80000100a00 */
[----:B0-----:R-:W2:Y:S04]  /*bb650*/  LDL.LU R40, [R1+0x60] ;  /* 0x0000600001287983 */ /* 0x001ea80000300800 */
[----:B------:R-:W2:Y:S04]  /*bb660*/  LDL.LU R41, [R1+0x64] ;  /* 0x0000640001297983 */ /* 0x000ea80000300800 */
[----:B-1----:R-:W2:Y:S01]  /*bb670*/  LDL.LU R42, [R1+0x68] ;  /* 0x00006800012a7983 */ /* 0x002ea20000300800 */
[----:B---3--:R-:W-:-:S03]  /*bb680*/  IMAD.MOV.U32 R43, RZ, RZ, R0 ;  /* 0x000000ffff2b7224 */ /* 0x008fc600078e0000 */
[----:B------:R-:W3:Y:S01]  /*bb690*/  LDL.LU R0, [R1+0x70e0] ;  /* 0x0070e00001007983 */ /* 0x000ee20000300800 */
[C---:B----4-:R-:W-:Y:S08]  /*bb6a0*/  HMMA.16816.F32 R20, R28.reuse, R38, R20 ;  /* 0x000000261c14723c */ /* 0x050ff00000001814 */
[C---:B--2---:R-:W-:Y:S11]  /*bb6b0*/  HMMA.16816.F32 R36, R28.reuse, R36, R32 ;  /* 0x000000241c24723c */ /* 0x044ff60000001820 */
[----:B------:R-:W-:Y:S04]  /*bb6c0*/  STL.64 [R1+0x350], R20 ;  /* 0x0003501401007387 */ /* 0x000fe80000100a00 */
[----:B------:R0:W-:Y:S04]  /*bb6d0*/  STL.64 [R1+0x358], R22 ;  /* 0x0003581601007387 */ /* 0x0001e80000100a00 */
[----:B0-----:R-:W2:Y:S04]  /*bb6e0*/  LDL.LU.64 R22, [R1+0x70d8] ;  /* 0x0070d80001167983 */ /* 0x001ea80000300a00 */
[----:B------:R-:W2:Y:S04]  /*bb6f0*/  LDL.LU.64 R20, [R1+0x70d0] ;  /* 0x0070d00001147983 */ /* 0x000ea80000300a00 */
[----:B------:R-:W4:Y:S01]  /*bb700*/  LDL.LU.64 R34, [R1+0x70c8] ;  /* 0x0070c80001227983 */ /* 0x000f220000300a00 */
[C---:B------:R-:W-:Y:S03]  /*bb710*/  HMMA.16816.F32 R4, R28.reuse, R2, R4 ;  /* 0x000000021c04723c */ /* 0x040fe60000001804 */
[----:B------:R-:W2:Y:S04]  /*bb720*/  LDL.LU.64 R32, [R1+0x70c0] ;  /* 0x0070c00001207983 */ /* 0x000ea80000300a00 */
[----:B------:R0:W-:Y:S04]  /*bb730*/  STL.64 [R1+0x340], R36 ;  /* 0x0003402401007387 */ /* 0x0001e80000100a00 */
[----:B------:R1:W-:Y:S04]  /*bb740*/  STL.64 [R1+0x348], R38 ;  /* 0x0003482601007387 */ /* 0x0003e80000100a00 */
        /* <DEDUP_REMOVED lines=33> */
[----:B------:R-:W4:Y:S04]  /*bb960*/  LDL.LU.64 R14, [R1+0x7068] ;  /* 0x00706800010e7983 */ /* 0x000f280000300a00 */
[----:B------:R-:W2:Y:S01]  /*bb970*/  LDL.LU.64 R12, [R1+0x7060] ;  /* 0x00706000010c7983 */ /* 0x000ea20000300a00 */
[----:B---3--:R-:W-:-:S03]  /*bb980*/  IMAD.MOV.U32 R7, RZ, RZ, R0 ;  /* 0x000000ffff077224 */ /* 0x008fc600078e0000 */
        /* <DEDUP_REMOVED lines=9> */
[C---:B----4-:R-:W-:Y:S11]  /*bba20*/  HMMA.16816.F32 R12, R28.reuse, R14, R16 ;  /* 0x0000000e1c0c723c */ /* 0x050ff60000001810 */
[----:B------:R-:W-:Y:S04]  /*bba30*/  STL.64 [R1+0x250], R20 ;  /* 0x0002501401007387 */ /* 0x000fe80000100a00 */
[----:B------:R1:W-:Y:S04]  /*bba40*/  STL.64 [R1+0x258], R22 ;  /* 0x0002581601007387 */ /* 0x0003e80000100a00 */
[----:B0-----:R-:W-:Y:S01]  /*bba50*/  IMAD.MOV.U32 R0, RZ, RZ, R15 ;  /* 0x000000ffff007224 */ /* 0x001fe200078e000f */
[----:B-1----:R-:W2:Y:S04]  /*bba60*/  LDL.LU.64 R22, [R1+0x7058] ;  /* 0x0070580001167983 */ /* 0x002ea80000300a00 */
[----:B------:R-:W4:Y:S04]  /*bba70*/  LDL.LU.64 R20, [R1+0x7050] ;  /* 0x0070500001147983 */ /* 0x000f280000300a00 */
        /* <DEDUP_REMOVED lines=17> */
[C---:B----4-:R-:W-:Y:S08]  /*bbb90*/  HMMA.16816.F32 R8, R28.reuse, R20, R4 ;  /* 0x000000141c08723c */ /* 0x050ff00000001804 */
        /* <DEDUP_REMOVED lines=13> */
[----:B0-----:R-:W-:Y:S02]  /*bbc70*/  HMMA.16816.F32 R8, R28, R32, R56 ;  /* 0x000000201c08723c */ /* 0x001fe40000001838 */
        /* <DEDUP_REMOVED lines=60> */
[----:B------:R-:W4:Y:S01]  /*bc040*/  LDL.LU R53, [R1+0x1d44] ;  /* 0x001d440001357983 */ /* 0x000f220000300800 */
[----:B--2---:R-:W-:Y:S02]  /*bc050*/  F2FP.F16.E4M3.UNPACK_B R22, R22.H1 ;  /* 0x00000016ff16723e */ /* 0x004fe400030006ff */
[----:B---3--:R-:W-:Y:S02]  /*bc060*/  F2FP.F16.E4M3.UNPACK_B R23, R23.H1 ;  /* 0x00000017ff17723e */ /* 0x008fe400030006ff */
[----:B----4-:R-:W-:Y:S02]  /*bc070*/  F2FP.F16.E4M3.UNPACK_B R2, R20.H1 ;  /* 0x00000014ff02723e */ /* 0x010fe400030006ff */
[----:B------:R-:W-:-:S03]  /*bc080*/  F2FP.F16.E4M3.UNPACK_B R3, R21.H1 ;  /* 0x00000015ff03723e */ /* 0x000fc600030006ff */
[C---:B------:R-:W-:Y:S08]  /*bc090*/  HMMA.16816.F32 R24, R28.reuse, R22, R24 ;  /* 0x000000161c18723c */ /* 0x040ff00000001818 */
[----:B------:R-:W-:Y:S01]  /*bc0a0*/  HMMA.16816.F32 R16, R28, R2, R16 ;  /* 0x000000021c10723c */ /* 0x000fe20000001810 */
[----:B------:R-:W-:Y:S01]  /*bc0b0*/  STL.64 [R1+0x18], R22 ;  /* 0x0000181601007387 */ /* 0x000fe20000100a00 */
[----:B------:R-:W-:-:S02]  /*bc0c0*/  F2FP.F16.E4M3.UNPACK_B R4, R6.H1 ;  /* 0x00000006ff04723e */ /* 0x000fc400030006ff */
[----:B------:R-:W-:-:S07]  /*bc0d0*/  F2FP.F16.E4M3.UNPACK_B R5, R7.H1 ;  /* 0x00000007ff05723e */ /* 0x000fce00030006ff */
        /* <DEDUP_REMOVED lines=2572> */
[----:B------:R0:W-:Y:S02]  /*c61a0*/  STL.64 [R1+0x10b8], R6 ;  /* 0x0010b80601007387 */ /* 0x0001e40000100a00 */
[----:B0-----:R-:W-:-:S15]  /*c61b0*/  HMMA.16816.F32 R4, R28, R16, R44 ;  /* 0x000000101c04723c */ /* 0x001fde000000182c */
[----:B------:R-:W-:-:S04]  /*c61c0*/  NOP ;  /* 0x0000000000007918 */ /* 0x000fc80000000000 */
[----:B------:R-:W-:Y:S01]  /*c61d0*/  IMAD.MOV.U32 R0, RZ, RZ, R7 ;  /* 0x000000ffff007224 */ /* 0x000fe200078e0007 */
[C---:B--2---:R-:W-:Y:S08]  /*c61e0*/  HMMA.16816.F32 R36, R28.reuse, R12, R36 ;  /* 0x0000000c1c24723c */ /* 0x044ff00000001824 */
[C---:B------:R-:W-:Y:S11]  /*c61f0*/  HMMA.16816.F32 R8, R28.reuse, R14, R40 ;  /* 0x0000000e1c08723c */ /* 0x040ff60000001828 */
[----:B------:R-:W-:Y:S04]  /*c6200*/  STL.64 [R1+0x10a0], R36 ;  /* 0x0010a02401007387 */ /* 0x000fe80000100a00 */
[----:B------:R-:W-:Y:S04]  /*c6210*/  STL.64 [R1+0x10a8], R38 ;  /* 0x0010a82601007387 */ /* 0x000fe80000100a00 */
[----:B------:R-:W-:Y:S04]  /*c6220*/  STL.64 [R1+0x1080], R4 ;  /* 0x0010800401007387 */ /* 0x000fe80000100a00 */
[----:B------:R-:W-:Y:S04]  /*c6230*/  STL.64 [R1+0x1090], R8 ;  /* 0x0010900801007387 */ /* 0x000fe80000100a00 */
[----:B------:R-:W-:Y:S04]  /*c6240*/  STL.64 [R1+0x1098], R10 ;  /* 0x0010980a01007387 */ /* 0x000fe80000100a00 */
[----:B------:R0:W-:Y:S02]  /*c6250*/  STL [R1+0x1088], R6 ;  /* 0x0010880601007387 */ /* 0x0001e40000100800 */
[C---:B0-----:R-:W-:Y:S08]  /*c6260*/  HMMA.16816.F32 R4, R28.reuse, R20, R52 ;  /* 0x000000141c04723c */ /* 0x041ff00000001834 */
[----:B------:R-:W-:Y:S01]  /*c6270*/  HMMA.16816.F32 R8, R28, R18, R48 ;  /* 0x000000121c08723c */ /* 0x000fe20000001830 */
[----:B------:R0:W-:Y:S10]  /*c6280*/  STL [R1+0x6040], R0 ;  /* 0x0060400001007387 */ /* 0x0001f40000100800 */
[----:B------:R-:W-:Y:S08]  /*c6290*/  STL.64 [R1+0x1060], R4 ;  /* 0x0010600401007387 */ /* 0x000ff00000100a00 */
[----:B------:R-:W-:Y:S04]  /*c62a0*/  STL.64 [R1+0x1070], R8 ;  /* 0x0010700801007387 */ /* 0x000fe80000100a00 */
[----:B------:R-:W-:Y:S04]  /*c62b0*/  STL.64 [R1+0x1078], R10 ;  /* 0x0010780a01007387 */ /* 0x000fe80000100a00 */
[----:B------:R1:W-:Y:S01]  /*c62c0*/  STL [R1+0x1068], R6 ;  /* 0x0010680601007387 */ /* 0x0003e20000100800 */
[----:B0-----:R-:W-:-:S02]  /*c62d0*/  IMAD.MOV.U32 R0, RZ, RZ, R7 ;  /* 0x000000ffff007224 */ /* 0x001fc400078e0007 */
[----:B-1----:R-:W-:Y:S03]  /*c62e0*/  HMMA.16816.F32 R4, R28, R22, R56 ;  /* 0x000000161c04723c */ /* 0x002fe60000001838 */
        /* <DEDUP_REMOVED lines=2536> */
[----:B------:R-:W-:Y:S04]  /*d0170*/  STL.64 [R1+0x160], R4 ;  /* 0x0001600401007387 */ /* 0x000fe80000100a00 */
[----:B------:R-:W-:Y:S04]  /*d0180*/  STL.64 [R1+0x168], R6 ;  /* 0x0001680601007387 */ /* 0x000fe80000100a00 */
[----:B------:R-:W4:Y:S04]  /*d0190*/  LDL.LU R45, [R1+0x44] ;  /* 0x00004400012d7983 */ /* 0x000f280000300800 */
[----:B------:R-:W2:Y:S04]  /*d01a0*/  LDL.LU R46, [R1+0x48] ;  /* 0x00004800012e7983 */ /* 0x000ea80000300800 */
[----:B------:R-:W2:Y:S04]  /*d01b0*/  LDL.LU R47, [R1+0x4c] ;  /* 0x00004c00012f7983 */ /* 0x000ea80000300800 */
[----:B--2---:R-:W-:Y:S04]  /*d01c0*/  STL.64 [R1+0x6060], R46 ;  /* 0x0060602e01007387 */ /* 0x004fe80000100a00 */
[----:B----4-:R2:W-:Y:S04]  /*d01d0*/  STL.64 [R1+0x6058], R44 ;  /* 0x0060582c01007387 */ /* 0x0105e80000100a00 */
[----:B0-----:R-:W4:Y:S04]  /*d01e0*/  LDL.LU R16, [R1+0x1090] ;  /* 0x0010900001107983 */ /* 0x001f280000300800 */
[----:B------:R-:W4:Y:S04]  /*d01f0*/  LDL.LU R17, [R1+0x1094] ;  /* 0x0010940001117983 */ /* 0x000f280000300800 */
[----:B-1----:R-:W2:Y:S04]  /*d0200*/  LDL.LU R18, [R1+0x1098] ;  /* 0x0010980001127983 */ /* 0x002ea80000300800 */
        /* <DEDUP_REMOVED lines=107> */
[----:B------:R-:W-:Y:S11]  /*d08c0*/  HMMA.16816.F32 R4, R28, R6, R8 ;  /* 0x000000061c04723c */ /* 0x000ff60000001808 */
        /* <DEDUP_REMOVED lines=8> */
[----:B0-----:R-:W4:Y:S04]  /*d0950*/  LDL.LU R4, [R1+0x1060] ;  /* 0x0010600001047983 */ /* 0x001f280000300800 */
[----:B------:R-:W4:Y:S04]  /*d0960*/  LDL.LU R5, [R1+0x1064] ;  /* 0x0010640001057983 */ /* 0x000f280000300800 */
[----:B-1----:R-:W4:Y:S01]  /*d0970*/  LDL.LU R6, [R1+0x1068] ;  /* 0x0010680001067983 */ /* 0x002f220000300800 */
[----:B---3--:R-:W-:-:S03]  /*d0980*/  IMAD.MOV.U32 R7, RZ, RZ, R0 ;  /* 0x000000ffff077224 */ /* 0x008fc600078e0000 */
[----:B------:R-:W3:Y:S01]  /*d0990*/  LDL.LU R0, [R1+0x6040] ;  /* 0x0060400001007983 */ /* 0x000ee20000300800 */
[C---:B--2---:R-:W-:Y:S08]  /*d09a0*/  HMMA.16816.F32 R24, R28.reuse, R8, R24 ;  /* 0x000000081c18723c */ /* 0x044ff00000001818 */
[C---:B------:R-:W-:Y:S11]  /*d09b0*/  HMMA.16816.F32 R8, R28.reuse, R10, R12 ;  /* 0x0000000a1c08723c */ /* 0x040ff6000000180c */
        /* <DEDUP_REMOVED lines=8> */
[----:B0-----:R-:W3:Y:S04]  /*d0a40*/  LDL.LU R8, [R1+0x1070] ;  /* 0x0010700001087983 */ /* 0x001ee80000300800 */
[----:B------:R-:W3:Y:S04]  /*d0a50*/  LDL.LU R9, [R1+0x1074] ;  /* 0x0010740001097983 */ /* 0x000ee80000300800 */
[----:B-1----:R-:W3:Y:S04]  /*d0a60*/  LDL.LU R10, [R1+0x1078] ;  /* 0x00107800010a7983 */ /* 0x002ee80000300800 */
[----:B------:R-:W3:Y:S01]  /*d0a70*/  LDL.LU R11, [R1+0x107c] ;  /* 0x00107c00010b7983 */ /* 0x000ee20000300800 */
[C---:B--2---:R-:W-:Y:S08]  /*d0a80*/  HMMA.16816.F32 R20, R28.reuse, R12, R20 ;  /* 0x0000000c1c14723c */ /* 0x044ff00000001814 */
[----:B----4-:R-:W-:Y:S11]  /*d0a90*/  HMMA.16816.F32 R12, R28, R14, R16 ;  /* 0x0000000e1c0c723c */ /* 0x010ff60000001810 */
[----:B------:R-:W-:Y:S04]  /*d0aa0*/  STL.64 [R1+0xb0], R20 ;  /* 0x0000b01401007387 */ /* 0x000fe80000100a00 */
[----:B------:R0:W-:Y:S04]  /*d0ab0*/  STL.64 [R1+0xb8], R22 ;  /* 0x0000b81601007387 */ /* 0x0001e80000100a00 */
[----:B0-----:R-:W2:Y:S04]  /*d0ac0*/  LDL.LU.64 R22, [R1+0x6018] ;  /* 0x0060180001167983 */ /* 0x001ea80000300a00 */
[----:B------:R-:W4:Y:S04]  /*d0ad0*/  LDL.LU.64 R20, [R1+0x6010] ;  /* 0x0060100001147983 */ /* 0x000f280000300a00 */
[----:B------:R-:W2:Y:S04]  /*d0ae0*/  LDL.LU.64 R18, [R1+0x6008] ;  /* 0x0060080001127983 */ /* 0x000ea80000300a00 */
[----:B------:R-:W2:Y:S04]  /*d0af0*/  LDL.LU.64 R16, [R1+0x6000] ;  /* 0x0060000001107983 */ /* 0x000ea80000300a00 */
[----:B------:R0:W-:Y:S04]  /*d0b00*/  STL.64 [R1+0xa0], R12 ;  /* 0x0000a00c01007387 */ /* 0x0001e80000100a00 */
[----:B------:R1:W-:Y:S04]  /*d0b10*/  STL.64 [R1+0xa8], R14 ;  /* 0x0000a80e01007387 */ /* 0x0003e80000100a00 */
[----:B0-----:R-:W2:Y:S04]  /*d0b20*/  LDL.LU R12, [R1+0x1080] ;  /* 0x00108000010c7983 */ /* 0x001ea80000300800 */
[----:B------:R-:W2:Y:S04]  /*d0b30*/  LDL.LU R13, [R1+0x1084] ;  /* 0x00108400010d7983 */ /* 0x000ea80000300800 */
[----:B-1----:R-:W2:Y:S01]  /*d0b40*/  LDL.LU R14, [R1+0x1088] ;  /* 0x00108800010e7983 */ /* 0x002ea20000300800 */
[----:B---3--:R-:W-:-:S02]  /*d0b50*/  IMAD.MOV.U32 R15, RZ, RZ, R0 ;  /* 0x000000ffff0f7224 */ /* 0x008fc400078e0000 */
[----:B------:R-:W-:Y:S02]  /*d0b60*/  IMAD R2, R49, 0x100, R48 ;  /* 0x0000010031027824 */ /* 0x000fe400078e0230 */
[----:B------:R-:W-:Y:S01]  /*d0b70*/  IMAD R3, R51, 0x100, R50 ;  /* 0x0000010033037824 */ /* 0x000fe200078e0232 */
[C---:B----4-:R-:W-:Y:S08]  /*d0b80*/  HMMA.16816.F32 R4, R28.reuse, R20, R4 ;  /* 0x000000141c04723c */ /* 0x050ff00000001804 */
[C---:B--2---:R-:W-:Y:S08]  /*d0b90*/  HMMA.16816.F32 R8, R28.reuse, R18, R8 ;  /* 0x000000121c08723c */ /* 0x044ff00000001808 */
[----:B------:R-:W-:-:S15]  /*d0ba0*/  HMMA.16816.F32 R12, R28, R16, R12 ;  /* 0x000000101c0c723c */ /* 0x000fde000000180c */
[----:B------:R-:W-:-:S04]  /*d0bb0*/  NOP ;  /* 0x0000000000007918 */ /* 0x000fc80000000000 */
[----:B------:R-:W-:Y:S01]  /*d0bc0*/  IMAD.MOV.U32 R0, RZ, RZ, R15 ;  /* 0x000000ffff007224 */ /* 0x000fe200078e000f */
[----:B------:R-:W-:Y:S04]  /*d0bd0*/  STL.64 [R1+0x90], R12 ;  /* 0x0000900c01007387 */ /* 0x000fe80000100a00 */
[----:B------:R-:W-:Y:S04]  /*d0be0*/  STL [R1+0x98], R14 ;  /* 0x0000980e01007387 */ /* 0x000fe80000100800 */
[----:B------:R0:W-:Y:S04]  /*d0bf0*/  STL [R1+0x5798], R0 ;  /* 0x0057980001007387 */ /* 0x0001e80000100800 */
[----:B------:R-:W-:Y:S04]  /*d0c00*/  STL.64 [R1+0x70], R4 ;  /* 0x0000700401007387 */ /* 0x000fe80000100a00 */
[----:B------:R-:W-:Y:S04]  /*d0c10*/  STL.64 [R1+0x80], R8 ;  /* 0x0000800801007387 */ /* 0x000fe80000100a00 */
[----:B------:R-:W-:Y:S04]  /*d0c20*/  STL.64 [R1+0x88], R10 ;  /* 0x0000880a01007387 */ /* 0x000fe80000100a00 */
[----:B------:R1:W-:Y:S01]  /*d0c30*/  STL [R1+0x78], R6 ;  /* 0x0000780601007387 */ /* 0x0003e20000100800 */
[----:B0-----:R-:W-:-:S02]  /*d0c40*/  IMAD.MOV.U32 R0, RZ, RZ, R7 ;  /* 0x000000ffff007224 */ /* 0x001fc400078e0007 */
[C---:B-1----:R-:W-:Y:S08]  /*d0c50*/  HMMA.16816.F32 R4, R28.reuse, R24, R40 ;  /* 0x000000181c04723c */ /* 0x042ff00000001828 */
[----:B------:R-:W-:Y:S01]  /*d0c60*/  HMMA.16816.F32 R8, R28, R22, R36 ;  /* 0x000000161c08723c */ /* 0x000fe20000001824 */
[----:B------:R0:W-:Y:S10]  /*d0c70*/  STL [R1+0x57f8], R0 ;  /* 0x0057f80001007387 */ /* 0x0001f40000100800 */
[----:B------:R-:W-:Y:S08]  /*d0c80*/  STL.64 [R1+0x50], R4 ;  /* 0x0000500401007387 */ /* 0x000ff00000100a00 */
[----:B------:R-:W-:Y:S04]  /*d0c90*/  STL.64 [R1+0x60], R8 ;  /* 0x0000600801007387 */ /* 0x000fe80000100a00 */
[----:B------:R-:W-:Y:S04]  /*d0ca0*/  STL.64 [R1+0x68], R10 ;  /* 0x0000680a01007387 */ /* 0x000fe80000100a00 */
[----:B------:R1:W-:Y:S01]  /*d0cb0*/  STL [R1+0x58], R6 ;  /* 0x0000580601007387 */ /* 0x0003e20000100800 */
[----:B0-----:R-:W-:-:S02]  /*d0cc0*/  IMAD.MOV.U32 R0, RZ, RZ, R7 ;  /* 0x000000ffff007224 */ /* 0x001fc400078e0007 */
[C---:B-1----:R-:W-:Y:S08]  /*d0cd0*/  HMMA.16816.F32 R4, R28.reuse, R26, R44 ;  /* 0x0000001a1c04723c */ /* 0x042ff0000000182c */
[----:B------:R-:W-:Y:S01]  /*d0ce0*/  HMMA.16816.F32 R8, R28, R32, R56 ;  /* 0x000000201c08723c */ /* 0x000fe20000001838 */
[----:B------:R0:W-:Y:S01]  /*d0cf0*/  STL [R1+0x5820], R0 ;  /* 0x0058200001007387 */ /* 0x0001e20000100800 */
[----:B------:R-:W-:-:S02]  /*d0d00*/  F2FP.F16.E4M3.UNPACK_B R18, R60.H1 ;  /* 0x0000003cff12723e */ /* 0x000fc400030006ff */
[----:B------:R-:W-:-:S07]  /*d0d10*/  F2FP.F16.E4M3.UNPACK_B R19, R61.H1 ;  /* 0x0000003dff13723e */ /* 0x000fce00030006ff */
[----:B------:R-:W-:Y:S08]  /*d0d20*/  STL.64 [R1+0x40], R4 ;  /* 0x0000400401007387 */ /* 0x000ff00000100a00 */
[----:B0-----:R-:W-:Y:S01]  /*d0d30*/  IMAD.MOV.U32 R0, RZ, RZ, R11 ;  /* 0x000000ffff007224 */ /* 0x001fe200078e000b */
[----:B------:R-:W-:Y:S04]  /*d0d40*/  STL.64 [R1+0x48], R6 ;  /* 0x0000480601007387 */ /* 0x000fe80000100a00 */
[----:B------:R0:W-:Y:S04]  /*d0d50*/  STL.64 [R1+0x30], R8 ;  /* 0x0000300801007387 */ /* 0x0001e80000100a00 */
[----:B------:R1:W-:Y:S04]  /*d0d60*/  STL [R1+0x38], R10 ;  /* 0x0000380a01007387 */ /* 0x0003e80000100800 */
[----:B------:R-:W-:Y:S04]  /*d0d70*/  STL [R1+0x5898], R0 ;  /* 0x0058980001007387 */ /* 0x000fe80000100800 */
        /* <DEDUP_REMOVED lines=44> */
[----:B------:R-:W4:Y:S01]  /*d1040*/  LDL.LU R55, [R1+0x1d3c] ;  /* 0x001d3c0001377983 */ /* 0x000f220000300800 */
[----:B------:R-:W-:-:S03]  /*d1050*/  IMAD R4, R53, 0x100, R52 ;  /* 0x0000010035047824 */ /* 0x000fc600078e0234 */
[----:B------:R-:W4:Y:S04]  /*d1060*/  LDL.LU R52, [R1+0x1d48] ;  /* 0x001d480001347983 */ /* 0x000f280000300800 */
[----:B------:R-:W4:Y:S04]  /*d1070*/  LDL.LU R48, [R1+0xfb0] ;  /* 0x000fb00001307983 */ /* 0x000f280000300800 */
[----:B------:R-:W4:Y:S04]  /*d1080*/  LDL.LU R49, [R1+0xfb4] ;  /* 0x000fb40001317983 */ /* 0x000f280000300800 */
[----:B------:R-:W4:Y:S04]  /*d1090*/  LDL.LU R50, [R1+0xfb8] ;  /* 0x000fb80001327983 */ /* 0x000f280000300800 */
[----:B------:R-:W4:Y:S01]  /*d10a0*/  LDL.LU R51, [R1+0xfbc] ;  /* 0x000fbc0001337983 */ /* 0x000f220000300800 */
[----:B------:R-:W-:-:S02]  /*d10b0*/  F2FP.F16.E4M3.UNPACK_B R28, R2 ;  /* 0x00000002ff1c723e */ /* 0x000fc400020006ff */
[----:B------:R-:W-:Y:S02]  /*d10c0*/  F2FP.F16.E4M3.UNPACK_B R29, R3 ;  /* 0x00000003ff1d723e */ /* 0x000fe400020006ff */
[----:B------:R-:W-:Y:S02]  /*d10d0*/  F2FP.F16.E4M3.UNPACK_B R30, R4 ;  /* 0x00000004ff1e723e */ /* 0x000fe400020006ff */
[----:B------:R-:W-:Y:S01]  /*d10e0*/  F2FP.F16.E4M3.UNPACK_B R31, R5 ;  /* 0x00000005ff1f723e */ /* 0x000fe200020006ff */
[----:B------:R-:W4:Y:S06]  /*d10f0*/  LDL.LU R53, [R1+0x1d4c] ;  /* 0x001d4c0001357983 */ /* 0x000f2c0000300800 */
[----:B--2---:R-:W-:Y:S01]  /*d1100*/  HMMA.16816.F32 R24, R28, R18, R24 ;  /* 0x000000121c18723c */ /* 0x004fe20000001818 */
[----:B---3--:R-:W-:-:S02]  /*d1110*/  F2FP.F16.E4M3.UNPACK_B R16, R16.H1 ;  /* 0x00000010ff10723e */ /* 0x008fc400030006ff */
        /* <DEDUP_REMOVED lines=27> */
[----:B------:R-:W-:Y:S01]  /*d12d0*/  STL [R1+0x5fe8], R61 ;  /* 0x005fe83d01007387 */ /* 0x000fe20000100800 */
[----:B------:R-:W-:-:S15]  /*d12e0*/  F2FP.F16.E4M3.UNPACK_B R56, R56.H1 ;  /* 0x00000038ff38723e */ /* 0x000fde00030006ff */
[----:B------:R-:W-:Y:S01]  /*d12f0*/  NOP ;  /* 0x0000000000007918 */ /* 0x000fe20000000000 */
        /* <DEDUP_REMOVED lines=8> */
[----:B0-----:R-:W-:Y:S02]  /*d1380*/  HMMA.16816.F32 R4, R28, R56, R44 ;  /* 0x000000381c04723c */ /* 0x001fe4000000182c */
        /* <DEDUP_REMOVED lines=2287> */
[----:B------:R0:W-:Y:S07]  /*da280*/  STL.64 [R1+0x5788], R24 ;  /* 0x0057881801007387 */ /* 0x0001ee0000100a00 */
[----:B------:R1:W-:Y:S04]  /*da290*/  STL.64 [R1+0x1050], R4 ;  /* 0x0010500401007387 */ /* 0x0003e80000100a00 */
[----:B------:R-:W-:Y:S04]  /*da2a0*/  STL.64 [R1+0x1058], R6 ;  /* 0x0010580601007387 */ /* 0x000fe80000100a00 */
[----:B------:R-:W2:Y:S04]  /*da2b0*/  LDL.LU R20, [R1+0x1b0] ;  /* 0x0001b00001147983 */ /* 0x000ea80000300800 */
[----:B------:R-:W-:Y:S04]  /*da2c0*/  STL.64 [R1+0x1040], R8 ;  /* 0x0010400801007387 */ /* 0x000fe80000100a00 */
[----:B------:R-:W-:Y:S04]  /*da2d0*/  STL.64 [R1+0x1048], R10 ;  /* 0x0010480a01007387 */ /* 0x000fe80000100a00 */
[----:B------:R-:W2:Y:S04]  /*da2e0*/  LDL.LU R21, [R1+0x1b4] ;  /* 0x0001b40001157983 */ /* 0x000ea80000300800 */
[----:B------:R-:W3:Y:S04]  /*da2f0*/  LDL.LU R22, [R1+0x1b8] ;  /* 0x0001b80001167983 */ /* 0x000ee80000300800 */
[----:B------:R-:W3:Y:S04]  /*da300*/  LDL.LU R23, [R1+0x1bc] ;  /* 0x0001bc0001177983 */ /* 0x000ee80000300800 */
[----:B---3--:R-:W-:Y:S04]  /*da310*/  STL.64 [R1+0x5880], R22 ;  /* 0x0058801601007387 */ /* 0x008fe80000100a00 */
[----:B--2---:R2:W-:Y:S04]  /*da320*/  STL.64 [R1+0x5878], R20 ;  /* 0x0058781401007387 */ /* 0x0045e80000100a00 */
[----:B0-----:R-:W3:Y:S04]  /*da330*/  LDL.LU R24, [R1+0x1c0] ;  /* 0x0001c00001187983 */ /* 0x001ee80000300800 */
[----:B------:R-:W3:Y:S04]  /*da340*/  LDL.LU R25, [R1+0x1c4] ;  /* 0x0001c40001197983 */ /* 0x000ee80000300800 */
[----:B------:R-:W4:Y:S04]  /*da350*/  LDL.LU R26, [R1+0x1c8] ;  /* 0x0001c800011a7983 */ /* 0x000f280000300800 */
[----:B------:R-:W4:Y:S01]  /*da360*/  LDL.LU R27, [R1+0x1cc] ;  /* 0x0001cc00011b7983 */ /* 0x000f220000300800 */
[----:B------:R-:W-:-:S02]  /*da370*/  IMAD R61, R61, 0x100, R54 ;  /* 0x000001003d3d7824 */ /* 0x000fc400078e0236 */
[----:B------:R-:W-:Y:S02]  /*da380*/  IMAD R0, R0, 0x100, R55 ;  /* 0x0000010000007824 */ /* 0x000fe400078e0237 */
[----:B-1----:R-:W-:Y:S02]  /*da390*/  IMAD R5, R51, 0x100, R50 ;  /* 0x0000010033057824 */ /* 0x002fe400078e0232 */
[----:B------:R-:W-:-:S03]  /*da3a0*/  IMAD R4, R53, 0x100, R52 ;  /* 0x0000010035047824 */ /* 0x000fc600078e0234 */
[----:B------:R-:W-:Y:S02]  /*da3b0*/  F2FP.F16.E4M3.UNPACK_B R28, R5 ;  /* 0x00000005ff1c723e */ /* 0x000fe400020006ff */
[----:B------:R-:W-:Y:S02]  /*da3c0*/  F2FP.F16.E4M3.UNPACK_B R29, R4 ;  /* 0x00000004ff1d723e */ /* 0x000fe400020006ff */
[----:B------:R-:W-:Y:S01]  /*da3d0*/  F2FP.F16.E4M3.UNPACK_B R30, R61 ;  /* 0x0000003dff1e723e */ /* 0x000fe200020006ff */
[----:B----4-:R-:W-:Y:S04]  /*da3e0*/  STL.64 [R1+0x5890], R26 ;  /* 0x0058901a01007387 */ /* 0x010fe80000100a00 */
[----:B---3--:R0:W-:Y:S04]  /*da3f0*/  STL.64 [R1+0x5888], R24 ;  /* 0x0058881801007387 */ /* 0x0081e80000100a00 */
[----:B------:R-:W3:Y:S04]  /*da400*/  LDL.LU R16, [R1+0x1a0] ;  /* 0x0001a00001107983 */ /* 0x000ee80000300800 */
[----:B------:R-:W3:Y:S04]  /*da410*/  LDL.LU R17, [R1+0x1a4] ;  /* 0x0001a40001117983 */ /* 0x000ee80000300800 */
[----:B------:R-:W3:Y:S04]  /*da420*/  LDL.LU R18, [R1+0x1a8] ;  /* 0x0001a80001127983 */ /* 0x000ee80000300800 */
[----:B------:R-:W3:Y:S04]  /*da430*/  LDL.LU R19, [R1+0x1ac] ;  /* 0x0001ac0001137983 */ /* 0x000ee80000300800 */
[----:B------:R-:W4:Y:S04]  /*da440*/  LDL.LU R54, [R1] ;  /* 0x0000000001367983 */ /* 0x000f280000300800 */
[----:B------:R-:W4:Y:S04]  /*da450*/  LDL.LU R55, [R1+0x4] ;  /* 0x0000040001377983 */ /* 0x000f280000300800 */
        /* <DEDUP_REMOVED lines=12> */
[----:B--2---:R-:W4:Y:S04]  /*da520*/  LDL.LU R20, [R1+0x210] ;  /* 0x0002100001147983 */ /* 0x004f280000300800 */
[----:B------:R-:W4:Y:S04]  /*da530*/  LDL.LU R21, [R1+0x214] ;  /* 0x0002140001157983 */ /* 0x000f280000300800 */
[----:B------:R-:W4:Y:S04]  /*da540*/  LDL.LU R22, [R1+0x218] ;  /* 0x0002180001167983 */ /* 0x000f280000300800 */
[----:B------:R-:W4:Y:S04]  /*da550*/  LDL.LU R23, [R1+0x21c] ;  /* 0x00021c0001177983 */ /* 0x000f280000300800 */
[----:B------:R-:W2:Y:S04]  /*da560*/  LDL.LU R40, [R1+0x18] ;  /* 0x0000180001287983 */ /* 0x000ea80000300800 */
[----:B------:R-:W2:Y:S04]  /*da570*/  LDL.LU R41, [R1+0x1c] ;  /* 0x00001c0001297983 */ /* 0x000ea80000300800 */
[----:B0-----:R-:W2:Y:S04]  /*da580*/  LDL.LU R24, [R1+0x220] ;  /* 0x0002200001187983 */ /* 0x001ea80000300800 */
[----:B------:R-:W2:Y:S04]  /*da590*/  LDL.LU R25, [R1+0x224] ;  /* 0x0002240001197983 */ /* 0x000ea80000300800 */
[----:B------:R-:W2:Y:S04]  /*da5a0*/  LDL.LU R26, [R1+0x228] ;  /* 0x00022800011a7983 */ /* 0x000ea80000300800 */
[----:B------:R-:W2:Y:S04]  /*da5b0*/  LDL.LU R27, [R1+0x22c] ;  /* 0x00022c00011b7983 */ /* 0x000ea80000300800 */
        /* <DEDUP_REMOVED lines=27> */
[----:B------:R-:W-:-:S03]  /*da770*/  F2FP.F16.E4M3.UNPACK_B R31, R0 ;  /* 0x00000000ff1f723e */ /* 0x000fc600020006ff */
[----:B------:R-:W4:Y:S04]  /*da780*/  LDL.LU R0, [R1+0x5898] ;  /* 0x0058980001007983 */ /* 0x000f280000300800 */
[C---:B---3--:R-:W-:Y:S08]  /*da790*/  HMMA.16816.F32 R44, R28.reuse, R52, R44 ;  /* 0x000000341c2c723c */ /* 0x048ff0000000182c */
[C---:B--2---:R-:W-:Y:S08]  /*da7a0*/  HMMA.16816.F32 R24, R28.reuse, R40, R24 ;  /* 0x000000281c18723c */ /* 0x044ff00000001818 */
[C---:B----4-:R-:W-:Y:S08]  /*da7b0*/  HMMA.16816.F32 R40, R28.reuse, R42, R20 ;  /* 0x0000002a1c28723c */ /* 0x050ff00000001814 */
[C---:B------:R-:W-:Y:S03]  /*da7c0*/  HMMA.16816.F32 R52, R28.reuse, R54, R48 ;  /* 0x000000361c34723c */ /* 0x040fe60000001830 */
        /* <DEDUP_REMOVED lines=23> */
[----:B0-----:R-:W2:Y:S04]  /*da940*/  LDL.LU.64 R58, [R1+0x5830] ;  /* 0x00583000013a7983 */ /* 0x001ea80000300a00 */
[----:B------:R-:W4:Y:S01]  /*da950*/  LDL.LU.64 R56, [R1+0x5828] ;  /* 0x0058280001387983 */ /* 0x000f220000300a00 */
[C---:B---3--:R-:W-:Y:S08]  /*da960*/  HMMA.16816.F32 R20, R28.reuse, R54, R20 ;  /* 0x000000361c14723c */ /* 0x048ff00000001814 */
[C---:B--2---:R-:W-:Y:S08]  /*da970*/  HMMA.16816.F32 R32, R28.reuse, R58, R32 ;  /* 0x0000003a1c20723c */ /* 0x044ff00000001820 */
[C---:B----4-:R-:W-:Y:S11]  /*da980*/  HMMA.16816.F32 R24, R28.reuse, R56, R24 ;  /* 0x000000381c18723c */ /* 0x050ff60000001818 */
[----:B------:R-:W-:Y:S04]  /*da990*/  STL.64 [R1+0xec0], R32 ;  /* 0x000ec02001007387 */ /* 0x000fe80000100a00 */
[----:B------:R-:W-:Y:S04]  /*da9a0*/  STL.64 [R1+0xec8], R34 ;  /* 0x000ec82201007387 */ /* 0x000fe80000100a00 */
[----:B------:R-:W-:Y:S04]  /*da9b0*/  STL.64 [R1+0xeb0], R24 ;  /* 0x000eb01801007387 */ /* 0x000fe80000100a00 */
[----:B------:R-:W-:Y:S04]  /*da9c0*/  STL.64 [R1+0xeb8], R26 ;  /* 0x000eb81a01007387 */ /* 0x000fe80000100a00 */
[----:B------:R-:W2:Y:S04]  /*da9d0*/  LDL.LU R54, [R1+0x1ef4] ;  /* 0x001ef40001367983 */ /* 0x000ea80000300800 */
[----:B------:R-:W-:Y:S04]  /*da9e0*/  STL.64 [R1+0xea0], R20 ;  /* 0x000ea01401007387 */ /* 0x000fe80000100a00 */
[----:B------:R-:W-:Y:S04]  /*da9f0*/  STL.64 [R1+0xea8], R22 ;  /* 0x000ea81601007387 */ /* 0x000fe80000100a00 */
[----:B------:R-:W2:Y:S01]  /*daa00*/  LDL.LU R55, [R1+0x1ef8] ;  /* 0x001ef80001377983 */ /* 0x000ea20000300800 */
[----:B------:R-:W-:-:S15]  /*daa10*/  HMMA.16816.F32 R16, R28, R52, R16 ;  /* 0x000000341c10723c */ /* 0x000fde0000001810 */
[----:B------:R-:W-:-:S04]  /*daa20*/  NOP ;  /* 0x0000000000007918 */ /* 0x000fc80000000000 */
[----:B------:R-:W-:Y:S04]  /*daa30*/  STL.64 [R1+0xe80], R16 ;  /* 0x000e801001007387 */ /* 0x000fe80000100a00 */
[----:B------:R-:W-:Y:S04]  /*daa40*/  STL.64 [R1+0xe88], R18 ;  /* 0x000e881201007387 */ /* 0x000fe80000100a00 */
[----:B--2---:R-:W-:Y:S04]  /*daa50*/  STL.64 [R1+0x57b0], R54 ;  /* 0x0057b03601007387 */ /* 0x004fe80000100a00 */
[----:B------:R-:W2:Y:S04]  /*daa60*/  LDL.LU R56, [R1+0x1efc] ;  /* 0x001efc0001387983 */ /* 0x000ea80000300800 */
[----:B------:R-:W2:Y:S04]  /*daa70*/  LDL.LU R57, [R1+0x1f00] ;  /* 0x001f000001397983 */ /* 0x000ea80000300800 */
[----:B------:R-:W3:Y:S04]  /*daa80*/  LDL.LU R60, [R1+0x2c7c] ;  /* 0x002c7c00013c7983 */ /* 0x000ee80000300800 */
[----:B------:R-:W4:Y:S01]  /*daa90*/  LDL.LU R58, [R1+0x2c74] ;  /* 0x002c7400013a7983 */ /* 0x000f220000300800 */
[C---:B------:R-:W-:Y:S08]  /*daaa0*/  HMMA.16816.F32 R12, R28.reuse, R50, R12 ;  /* 0x000000321c0c723c */ /* 0x040ff0000000180c */
[C---:B------:R-:W-:Y:S01]  /*daab0*/  HMMA.16816.F32 R8, R28.reuse, R48, R8 ;  /* 0x000000301c08723c */ /* 0x040fe20000001808 */
[----:B----4-:R-:W-:Y:S10]  /*daac0*/  STL [R1+0x57d0], R58 ;  /* 0x0057d03a01007387 */ /* 0x010ff40000100800 */
[----:B------:R-:W-:Y:S04]  /*daad0*/  STL.64 [R1+0xe70], R12 ;  /* 0x000e700c01007387 */ /* 0x000fe80000100a00 */
[----:B------:R-:W-:Y:S04]  /*daae0*/  STL.64 [R1+0xe78], R14 ;  /* 0x000e780e01007387 */ /* 0x000fe80000100a00 */
[----:B--2---:R-:W-:Y:S04]  /*daaf0*/  STL.64 [R1+0x57c8], R56 ;  /* 0x0057c83801007387 */ /* 0x004fe80000100a00 */
[----:B------:R-:W2:Y:S04]  /*dab00*/  LDL.LU R61, [R1+0x2c6c] ;  /* 0x002c6c00013d7983 */ /* 0x000ea80000300800 */
[----:B------:R-:W4:Y:S04]  /*dab10*/  LDL.LU R48, [R1+0x30] ;  /* 0x0000300001307983 */ /* 0x000f280000300800 */
[----:B------:R-:W-:Y:S04]  /*dab20*/  STL.64 [R1+0xe60], R8 ;  /* 0x000e600801007387 */ /* 0x000fe80000100a00 */
[----:B------:R0:W-:Y:S04]  /*dab30*/  STL.64 [R1+0xe68], R10 ;  /* 0x000e680a01007387 */ /* 0x0001e80000100a00 */
[----:B------:R-:W4:Y:S04]  /*dab40*/  LDL.LU R49, [R1+0x34] ;  /* 0x0000340001317983 */ /* 0x000f280000300800 */
[----:B------:R-:W2:Y:S01]  /*dab50*/  LDL.LU R50, [R1+0x38] ;  /* 0x0000380001327983 */ /* 0x000ea20000300800 */
[C---:B0-----:R-:W-:Y:S08]  /*dab60*/  HMMA.16816.F32 R8, R28.reuse, R46, R4 ;  /* 0x0000002e1c08723c */ /* 0x041ff00000001804 */
[----:B------:R-:W-:Y:S01]  /*dab70*/  HMMA.16816.F32 R4, R28, R44, R36 ;  /* 0x0000002c1c04723c */ /* 0x000fe20000001824 */
[----:B------:R-:W-:-:S02]  /*dab80*/  IMAD.MOV.U32 R51, RZ, RZ, R0 ;  /* 0x000000ffff337224 */ /* 0x000fc400078e0000 */
[----:B------:R-:W3:Y:S04]  /*dab90*/  LDL.LU R0, [R1+0x5820] ;  /* 0x0058200001007983 */ /* 0x000ee80000300800 */
[----:B--2---:R-:W-:Y:S04]  /*daba0*/  STL.64 [R1+0x57f0], R50 ;  /* 0x0057f03201007387 */ /* 0x004fe80000100a00 */
[----:B----4-:R-:W-:Y:S04]  /*dabb0*/  STL.64 [R1+0x57e8], R48 ;  /* 0x0057e83001007387 */ /* 0x010fe80000100a00 */
[----:B------:R-:W2:Y:S04]  /*dabc0*/  LDL.LU R16, [R1+0xa0] ;  /* 0x0000a00001107983 */ /* 0x000ea80000300800 */
        /* <DEDUP_REMOVED lines=9> */
[----:B0-----:R-:W3:Y:S04]  /*dac60*/  LDL.LU R8, [R1+0xe0] ;  /* 0x0000e00001087983 */ /* 0x001ee80000300800 */
[----:B------:R-:W3:Y:S04]  /*dac70*/  LDL.LU R9, [R1+0xe4] ;  /* 0x0000e40001097983 */ /* 0x000ee80000300800 */
[----:B-1----:R-:W3:Y:S04]  /*dac80*/  LDL.LU R10, [R1+0xe8] ;  /* 0x0000e800010a7983 */ /* 0x002ee80000300800 */
[----:B------:R-:W3:Y:S04]  /*dac90*/  LDL.LU R11, [R1+0xec] ;  /* 0x0000ec00010b7983 */ /* 0x000ee80000300800 */
        /* <DEDUP_REMOVED lines=50> */
[----:B------:R-:W4:Y:S04]  /*dafc0*/  LDL.LU.64 R38, [R1+0x5808] ;  /* 0x0058080001267983 */ /* 0x000f280000300a00 */
[----:B------:R-:W3:Y:S04]  /*dafd0*/  LDL.LU.64 R36, [R1+0x5800] ;  /* 0x0058000001247983 */ /* 0x000ee80000300a00 */
[----:B------:R0:W-:Y:S04]  /*dafe0*/  STL.64 [R1+0xe10], R40 ;  /* 0x000e102801007387 */ /* 0x0001e80000100a00 */
[----:B------:R1:W-:Y:S04]  /*daff0*/  STL.64 [R1+0xe18], R42 ;  /* 0x000e182a01007387 */ /* 0x0003e80000100a00 */
[----:B0-----:R-:W2:Y:S04]  /*db000*/  LDL.LU R40, [R1+0x50] ;  /* 0x0000500001287983 */ /* 0x001ea80000300800 */
[----:B------:R-:W2:Y:S04]  /*db010*/  LDL.LU R41, [R1+0x54] ;  /* 0x0000540001297983 */ /* 0x000ea80000300800 */
[----:B-1----:R-:W2:Y:S01]  /*db020*/  LDL.LU R42, [R1+0x58] ;  /* 0x00005800012a7983 */ /* 0x002ea20000300800 */
[----:B------:R-:W-:-:S03]  /*db030*/  IMAD.MOV.U32 R43, RZ, RZ, R0 ;  /* 0x000000ffff2b7224 */ /* 0x000fc600078e0000 */
[----:B------:R-:W2:Y:S01]  /*db040*/  LDL.LU R0, [R1+0x57f8] ;  /* 0x0057f80001007983 */ /* 0x000ea20000300800 */
[C---:B----4-:R-:W-:Y:S08]  /*db050*/  HMMA.16816.F32 R48, R28.reuse, R38, R48 ;  /* 0x000000261c30723c */ /* 0x050ff00000001830 */
[C---:B---3--:R-:W-:Y:S11]  /*db060*/  HMMA.16816.F32 R36, R28.reuse, R36, R32 ;  /* 0x000000241c24723c */ /* 0x048ff60000001820 */
[----:B------:R-:W-:Y:S04]  /*db070*/  STL.64 [R1+0xe00], R48 ;  /* 0x000e003001007387 */ /* 0x000fe80000100a00 */
[----:B------:R0:W-:Y:S04]  /*db080*/  STL.64 [R1+0xe08], R50 ;  /* 0x000e083201007387 */ /* 0x0001e80000100a00 */
[----:B0-----:R-:W3:Y:S04]  /*db090*/  LDL.LU.64 R50, [R1+0x57f0] ;  /* 0x0057f00001327983 */ /* 0x001ee80000300a00 */
[----:B------:R-:W3:Y:S04]  /*db0a0*/  LDL.LU.64 R48, [R1+0x57e8] ;  /* 0x0057e80001307983 */ /* 0x000ee80000300a00 */
[----:B------:R-:W4:Y:S01]  /*db0b0*/  LDL.LU.64 R34, [R1+0x57e0] ;  /* 0x0057e00001227983 */ /* 0x000f220000300a00 */
[C---:B------:R-:W-:Y:S03]  /*db0c0*/  HMMA.16816.F32 R4, R28.reuse, R2, R4 ;  /* 0x000000021c04723c */ /* 0x040fe60000001804 */
[----:B------:R-:W3:Y:S04]  /*db0d0*/  LDL.LU.64 R32, [R1+0x57d8] ;  /* 0x0057d80001207983 */ /* 0x000ee80000300a00 */
        /* <DEDUP_REMOVED lines=10> */
[----:B0-----:R-:W4:Y:S04]  /*db180*/  LDL.LU R58, [R1+0x57d0] ;  /* 0x0057d000013a7983 */ /* 0x001f280000300800 */
[----:B------:R-:W2:Y:S04]  /*db190*/  LDL.LU.64 R56, [R1+0x57c8] ;  /* 0x0057c80001387983 */ /* 0x000ea80000300a00 */
        /* <DEDUP_REMOVED lines=11> */
[----:B------:R0:W-:Y:S04]  /*db250*/  STL.64 [R1+0xd90], R4 ;  /* 0x000d900401007387 */ /* 0x0001e80000100a00 */
[----:B------:R1:W-:Y:S04]  /*db260*/  STL.64 [R1+0xd98], R6 ;  /* 0x000d980601007387 */ /* 0x0003e80000100a00 */
[----:B0-----:R-:W3:Y:S04]  /*db270*/  LDL.LU R4, [R1+0x70] ;  /* 0x0000700001047983 */ /* 0x001ee80000300800 */
[----:B------:R-:W3:Y:S04]  /*db280*/  LDL.LU R5, [R1+0x74] ;  /* 0x0000740001057983 */ /* 0x000ee80000300800 */
[----:B-1----:R-:W3:Y:S01]  /*db290*/  LDL.LU R6, [R1+0x78] ;  /* 0x0000780001067983 */ /* 0x002ee20000300800 */
[----:B------:R-:W-:-:S03]  /*db2a0*/  IMAD.MOV.U32 R7, RZ, RZ, R0 ;  /* 0x000000ffff077224 */ /* 0x000fc600078e0000 */
        /* <DEDUP_REMOVED lines=26> */
[----:B0-----:R-:W2:Y:S04]  /*db450*/  LDL.LU R12, [R1+0x90] ;  /* 0x00009000010c7983 */ /* 0x001ea80000300800 */
[----:B------:R-:W2:Y:S04]  /*db460*/  LDL.LU R13, [R1+0x94] ;  /* 0x00009400010d7983 */ /* 0x000ea80000300800 */
[----:B-1----:R-:W2:Y:S01]  /*db470*/  LDL.LU R14, [R1+0x98] ;  /* 0x00009800010e7983 */ /* 0x002ea20000300800 */
[----:B---3--:R-:W-:-:S03]  /*db480*/  IMAD.MOV.U32 R15, RZ, RZ, R0 ;  /* 0x000000ffff0f7224 */ /* 0x008fc600078e0000 */
[----:B------:R1:W5:Y:S01]  /*db490*/  LDL.LU R0, [R1+0x5750] ;  /* 0x0057500001007983 */ /* 0x0003620000300800 */
[----:B------:R-:W-:Y:S02]  /*db4a0*/  IADD3 R54, P3, PT, R54, UR76, RZ ;  /* 0x0000004c36367c10 */ /* 0x000fe4000ff7e0ff */
[----:B------:R-:W-:Y:S02]  /*db4b0*/  IADD3 R55, P4, PT, R55, UR76, RZ ;  /* 0x0000004c37377c10 */ /* 0x000fe4000ff9e0ff */
[----:B------:R-:W-:Y:S02]  /*db4c0*/  IADD3 R60, P0, PT, R60, UR76, RZ ;  /* 0x0000004c3c3c7c10 */ /* 0x000fe4000ff1e0ff */
[----:B------:R-:W-:Y:S02]  /*db4d0*/  IADD3 R56, P5, PT, R56, UR76, RZ ;  /* 0x0000004c38387c10 */ /* 0x000fe4000ffbe0ff */
[----:B------:R-:W-:Y:S02]  /*db4e0*/  IADD3 R57, P6, PT, R57, UR76, RZ ;  /* 0x0000004c39397c10 */ /* 0x000fe4000ffde0ff */
[----:B----4-:R-:W-:-:S02]  /*db4f0*/  IADD3 R58, P1, PT, R58, UR76, RZ ;  /* 0x0000004c3a3a7c10 */ /* 0x010fc4000ff3e0ff */
[----:B------:R-:W-:Y:S01]  /*db500*/  IADD3 R61, P2, PT, R61, UR76, RZ ;  /* 0x0000004c3d3d7c10 */ /* 0x000fe2000ff5e0ff */
[----:B--2---:R-:W-:-:S15]  /*db510*/  HMMA.16816.F32 R12, R28, R16, R12 ;  /* 0x000000101c0c723c */ /* 0x004fde000000180c */
[----:B------:R-:W-:-:S04]  /*db520*/  NOP ;  /* 0x0000000000007918 */ /* 0x000fc80000000000 */
[----:B------:R-:W-:Y:S04]  /*db530*/  STL.64 [R1+0xd30], R12 ;  /* 0x000d300c01007387 */ /* 0x000fe80000100a00 */
[----:B------:R0:W-:Y:S02]  /*db540*/  STL.64 [R1+0xd38], R14 ;  /* 0x000d380e01007387 */ /* 0x0001e40000100a00 */
[C---:B0-----:R-:W-:Y:S08]  /*db550*/  HMMA.16816.F32 R12, R28.reuse, R18, R8 ;  /* 0x000000121c0c723c */ /* 0x041ff00000001808 */
[C---:B------:R-:W-:Y:S08]  /*db560*/  HMMA.16816.F32 R8, R28.reuse, R20, R4 ;  /* 0x000000141c08723c */ /* 0x040ff00000001804 */
[C---:B------:R-:W-:Y:S03]  /*db570*/  HMMA.16816.F32 R4, R28.reuse, R22, R36 ;  /* 0x000000161c04723c */ /* 0x040fe60000001824 */
[----:B------:R-:W-:Y:S04]  /*db580*/  STL.64 [R1+0xd20], R12 ;  /* 0x000d200c01007387 */ /* 0x000fe80000100a00 */
[----:B------:R0:W-:Y:S04]  /*db590*/  STL.64 [R1+0xd28], R14 ;  /* 0x000d280e01007387 */ /* 0x0001e80000100a00 */
[----:B------:R-:W-:Y:S04]  /*db5a0*/  STL.64 [R1+0xd10], R8 ;  /* 0x000d100801007387 */ /* 0x000fe80000100a00 */
[----:B------:R2:W-:Y:S04]  /*db5b0*/  STL.64 [R1+0xd18], R10 ;  /* 0x000d180a01007387 */ /* 0x0005e80000100a00 */
[----:B------:R-:W-:Y:S04]  /*db5c0*/  STL.64 [R1+0xd00], R4 ;  /* 0x000d000401007387 */ /* 0x000fe80000100a00 */
[----:B------:R3:W-:Y:S01]  /*db5d0*/  STL.64 [R1+0xd08], R6 ;  /* 0x000d080601007387 */ /* 0x0007e20000100a00 */
[C---:B0-----:R-:W-:Y:S08]  /*db5e0*/  HMMA.16816.F32 R12, R28.reuse, R24, R40 ;  /* 0x000000181c0c723c */ /* 0x041ff00000001828 */
[C---:B--2---:R-:W-:Y:S08]  /*db5f0*/  HMMA.16816.F32 R8, R28.reuse, R26, R44 ;  /* 0x0000001a1c08723c */ /* 0x044ff0000000182c */
[----:B---3--:R-:W-:Y:S03]  /*db600*/  HMMA.16816.F32 R4, R28, R32, R48 ;  /* 0x000000201c04723c */ /* 0x008fe60000001830 */
[----:B------:R-:W-:Y:S04]  /*db610*/  STL.64 [R1+0xcf0], R12 ;  /* 0x000cf00c01007387 */ /* 0x000fe80000100a00 */
[----:B------:R-:W-:Y:S04]  /*db620*/  STL.64 [R1+0xcf8], R14 ;  /* 0x000cf80e01007387 */ /* 0x000fe80000100a00 */
[----:B------:R-:W-:Y:S04]  /*db630*/  STL.64 [R1+0xce0], R8 ;  /* 0x000ce00801007387 */ /* 0x000fe80000100a00 */
[----:B------:R-:W-:Y:S04]  /*db640*/  STL.64 [R1+0xce8], R10 ;  /* 0x000ce80a01007387 */ /* 0x000fe80000100a00 */
[----:B------:R-:W-:Y:S04]  /*db650*/  STL.64 [R1+0xcd0], R4 ;  /* 0x000cd00401007387 */ /* 0x000fe80000100a00 */
[----:B------:R-:W-:Y:S04]  /*db660*/  STL.64 [R1+0xcd8], R6 ;  /* 0x000cd80601007387 */ /* 0x000fe80000100a00 */
[----:B------:R-:W-:Y:S04]  /*db670*/  STL [R1+0x1ef4], R54 ;  /* 0x001ef43601007387 */ /* 0x000fe80000100800 */
[----:B------:R-:W-:Y:S04]  /*db680*/  STL [R1+0x1ef8], R55 ;  /* 0x001ef83701007387 */ /* 0x000fe80000100800 */
[----:B------:R0:W-:Y:S04]  /*db690*/  STL [R1+0x2c7c], R60 ;  /* 0x002c7c3c01007387 */ /* 0x0001e80000100800 */
[----:B------:R-:W-:Y:S04]  /*db6a0*/  STL [R1+0x1efc], R56 ;  /* 0x001efc3801007387 */ /* 0x000fe80000100800 */
[----:B0-----:R-:W2:Y:S04]  /*db6b0*/  LDL.LU R60, [R1+0x2c64] ;  /* 0x002c6400013c7983 */ /* 0x001ea80000300800 */
[----:B------:R-:W-:Y:S04]  /*db6c0*/  STL [R1+0x1f00], R57 ;  /* 0x001f003901007387 */ /* 0x000fe80000100800 */
[----:B------:R-:W3:Y:S04]  /*db6d0*/  LDL.LU R3, [R1+0x1eec] ;  /* 0x001eec0001037983 */ /* 0x000ee80000300800 */
[----:B------:R-:W4:Y:S04]  /*db6e0*/  LDL.LU R34, [R1+0x2c5c] ;  /* 0x002c5c0001227983 */ /* 0x000f280000300800 */
[----:B------:R-:W-:Y:S04]  /*db6f0*/  STL [R1+0x2c74], R58 ;  /* 0x002c743a01007387 */ /* 0x000fe80000100800 */
        /* <DEDUP_REMOVED lines=9> */
[----:B0-----:R-:W4:Y:S01]  /*db790*/  LDL.LU R61, [R1+0x2c68] ;  /* 0x002c6800013d7983 */ /* 0x001f220000300800 */
[----:B------:R-:W-:-:S03]  /*db7a0*/  IADD3.X R59, PT, PT, R59, UR9, RZ, P3, !PT ;  /* 0x000000093b3b7c10 */ /* 0x000fc60009ffe4ff */
[----:B------:R-:W4:Y:S04]  /*db7b0*/  LDL.LU R43, [R1+0x2c34] ;  /* 0x002c3400012b7983 */ /* 0x000f280000300800 */
[----:B------:R-:W4:Y:S04]  /*db7c0*/  LDL.LU R44, [R1+0x2c60] ;  /* 0x002c6000012c7983 */ /* 0x000f280000300800 */
        /* <DEDUP_REMOVED lines=15> */
[----:B------:R-:W4:Y:S01]  /*db8c0*/  LDL.LU R58, [R1+0x2bf4] ;  /* 0x002bf400013a7983 */ /* 0x000f220000300800 */
[----:B--2---:R-:W-:-:S02]  /*db8d0*/  IADD3 R60, P3, PT, R60, UR76, RZ ;  /* 0x0000004c3c3c7c10 */ /* 0x004fc4000ff7e0ff */
[----:B---3--:R-:W-:Y:S02]  /*db8e0*/  IADD3.X R3, PT, PT, R3, UR9, RZ, P4, !PT ;  /* 0x0000000903037c10 */ /* 0x008fe4000a7fe4ff */
[----:B----4-:R-:W-:Y:S01]  /*db8f0*/  IADD3 R34, P4, PT, R34, UR76, RZ ;  /* 0x0000004c22227c10 */ /* 0x010fe2000ff9e0ff */
[----:B------:R0:W-:Y:S01]  /*db900*/  STL [R1+0x2c64], R60 ;  /* 0x002c643c01007387 */ /* 0x0001e20000100800 */
[----:B------:R-:W-:Y:S02]  /*db910*/  IADD3.X R35, PT, PT, R35, UR9, RZ, P5, !PT ;  /* 0x0000000923237c10 */ /* 0x000fe4000affe4ff */
[----:B------:R-:W-:Y:S02]  /*db920*/  IADD3 R36, P5, PT, R36, UR76, RZ ;  /* 0x0000004c24247c10 */ /* 0x000fe4000ffbe0ff */
[----:B------:R-:W-:Y:S02]  /*db930*/  IADD3.X R37, PT, PT, R37, UR9, RZ, P6, !PT ;  /* 0x0000000925257c10 */ /* 0x000fe4000b7fe4ff */
[----:B------:R-:W-:Y:S01]  /*db940*/  IADD3 R38, P6, PT, R38, UR76, RZ ;  /* 0x0000004c26267c10 */ /* 0x000fe2000ffde0ff */
[----:B0-----:R-:W2:Y:S04]  /*db950*/  LDL.LU R60, [R1+0x2c20] ;  /* 0x002c2000013c7983 */ /* 0x001ea80000300800 */
[----:B------:R-:W-:Y:S04]  /*db960*/  STL [R1+0x1eec], R3 ;  /* 0x001eec0301007387 */ /* 0x000fe80000100800 */
[----:B------:R-:W-:Y:S01]  /*db970*/  STL [R1+0x2c5c], R34 ;  /* 0x002c5c2201007387 */ /* 0x000fe20000100800 */
[----:B------:R-:W-:-:S03]  /*db980*/  IADD3.X R39, PT, PT, R39, UR9, RZ, P0, !PT ;  /* 0x0000000927277c10 */ /* 0x000fc600087fe4ff */
[----:B------:R-:W-:Y:S01]  /*db990*/  STL [R1+0x1ee8], R35 ;  /* 0x001ee82301007387 */ /* 0x000fe20000100800 */
[----:B------:R-:W-:-:S03]  /*db9a0*/  IADD3 R40, P0, PT, R40, UR76, RZ ;  /* 0x0000004c28287c10 */ /* 0x000fc6000ff1e0ff */
[----:B------:R-:W-:Y:S01]  /*db9b0*/  STL [R1+0x2c54], R36 ;  /* 0x002c542401007387 */ /* 0x000fe20000100800 */
[----:B------:R-:W-:-:S03]  /*db9c0*/  IADD3.X R61, PT, PT, R61, UR9, RZ, P2, !PT ;  /* 0x000000093d3d7c10 */ /* 0x000fc600097fe4ff */
[----:B------:R-:W-:Y:S01]  /*db9d0*/  STL [R1+0x1ee4], R37 ;  /* 0x001ee42501007387 */ /* 0x000fe20000100800 */
[----:B------:R-:W-:-:S03]  /*db9e0*/  IADD3.X R41, PT, PT, R41, UR9, RZ, P1, !PT ;  /* 0x0000000929297c10 */ /* 0x000fc60008ffe4ff */
[----:B------:R-:W-:Y:S04]  /*db9f0*/  STL [R1+0x2c4c], R38 ;  /* 0x002c4c2601007387 */ /* 0x000fe80000100800 */
[----:B------:R-:W-:Y:S04]  /*dba00*/  STL [R1+0x2c78], R39 ;  /* 0x002c782701007387 */ /* 0x000fe80000100800 */
[----:B------:R-:W-:Y:S04]  /*dba10*/  STL [R1+0x2c44], R40 ;  /* 0x002c442801007387 */ /* 0x000fe80000100800 */
[----:B------:R0:W-:Y:S04]  /*dba20*/  STL [R1+0x2c68], R61 ;  /* 0x002c683d01007387 */ /* 0x0001e80000100800 */
[----:B------:R-:W-:Y:S04]  /*dba30*/  STL [R1+0x2c70], R41 ;  /* 0x002c702901007387 */ /* 0x000fe80000100800 */
[----:B0-----:R-:W3:Y:S01]  /*dba40*/  LDL.LU R61, [R1+0x2bec] ;  /* 0x002bec00013d7983 */ /* 0x001ee20000300800 */
[----:B------:R-:W-:-:S02]  /*dba50*/  IADD3 R42, P1, PT, R42, UR76, RZ ;  /* 0x0000004c2a2a7c10 */ /* 0x000fc4000ff3e0ff */
[----:B------:R-:W-:Y:S02]  /*dba60*/  IADD3 R43, P2, PT, R43, UR76, RZ ;  /* 0x0000004c2b2b7c10 */ /* 0x000fe4000ff5e0ff */
[----:B------:R-:W-:Y:S02]  /*dba70*/  IADD3.X R44, PT, PT, R44, UR9, RZ, P3, !PT ;  /* 0x000000092c2c7c10 */ /* 0x000fe40009ffe4ff */
[----:B------:R-:W-:Y:S02]  /*dba80*/  IADD3 R45, P3, PT, R45, UR76, RZ ;  /* 0x0000004c2d2d7c10 */ /* 0x000fe4000ff7e0ff */
[----:B------:R-:W-:Y:S01]  /*dba90*/  IADD3.X R46, PT, PT, R46, UR9, RZ, P4, !PT ;  /* 0x000000092e2e7c10 */ /* 0x000fe2000a7fe4ff */
[----:B------:R-:W-:Y:S01]  /*dbaa0*/  STL [R1+0x2c3c], R42 ;  /* 0x002c3c2a01007387 */ /* 0x000fe20000100800 */
[----:B------:R-:W-:-:S03]  /*dbab0*/  IADD3 R47, P4, PT, R47, UR76, RZ ;  /* 0x0000004c2f2f7c10 */ /* 0x000fc6000ff9e0ff */
[----:B------:R-:W-:Y:S01]  /*dbac0*/  STL [R1+0x2c34], R43 ;  /* 0x002c342b01007387 */ /* 0x000fe20000100800 */
[----:B------:R-:W-:-:S03]  /*dbad0*/  IADD3.X R48, PT, PT, R48, UR9, RZ, P5, !PT ;  /* 0x0000000930307c10 */ /* 0x000fc6000affe4ff */
        /* <DEDUP_REMOVED lines=23> */
[----:B0-----:R-:W4:Y:S01]  /*dbc50*/  LDL.LU R59, [R1+0x2c18] ;  /* 0x002c1800013b7983 */ /* 0x001f220000300800 */
[----:B------:R-:W-:-:S02]  /*dbc60*/  IADD3 R57, P2, PT, R57, UR76, RZ ;  /* 0x0000004c39397c10 */ /* 0x000fc4000ff5e0ff */
[----:B------:R-:W-:-:S03]  /*dbc70*/  IADD3 R58, P3, PT, R58, UR76, RZ ;  /* 0x0000004c3a3a7c10 */ /* 0x000fc6000ff7e0ff */
[----:B------:R-:W-:Y:S04]  /*dbc80*/  STL [R1+0x2bfc], R57 ;  /* 0x002bfc3901007387 */ /* 0x000fe80000100800 */
[----:B------:R-:W4:Y:S04]  /*dbc90*/  LDL.LU R3, [R1+0x2be4] ;  /* 0x002be40001037983 */ /* 0x000f280000300800 */
[----:B------:R-:W4:Y:S04]  /*dbca0*/  LDL.LU R34, [R1+0x2c10] ;  /* 0x002c100001227983 */ /* 0x000f280000300800 */
[----:B------:R-:W-:Y:S04]  /*dbcb0*/  STL [R1+0x2bf4], R58 ;  /* 0x002bf43a01007387 */ /* 0x000fe80000100800 */
[----:B------:R-:W4:Y:S01]  /*dbcc0*/  LDL.LU R35, [R1+0x2bdc] ;  /* 0x002bdc0001237983 */ /* 0x000f220000300800 */
[----:B--2---:R-:W-:-:S05]  /*dbcd0*/  IADD3.X R60, PT, PT, R60, UR9, RZ, P4, !PT ;  /* 0x000000093c3c7c10 */ /* 0x004fca000a7fe4ff */
        /* <DEDUP_REMOVED lines=10> */
[----:B------:R-:W2:Y:S04]  /*dbd80*/  LDL.LU R44, [R1+0x2bb4] ;  /* 0x002bb400012c7983 */ /* 0x000ea80000300800 */
[----:B------:R-:W2:Y:S01]  /*dbd90*/  LDL.LU R45, [R1+0x2be0] ;  /* 0x002be000012d7983 */ /* 0x000ea20000300800 */
[----:B---3--:R-:W-:-:S05]  /*dbda0*/  IADD3 R61, P4, PT, R61, UR76, RZ ;  /* 0x0000004c3d3d7c10 */ /* 0x008fca000ff9e0ff */
[----:B------:R0:W-:Y:S04]  /*dbdb0*/  STL [R1+0x2bec], R61 ;  /* 0x002bec3d01007387 */ /* 0x0001e80000100800 */
        /* <DEDUP_REMOVED lines=13> */
[----:B------:R-:W3:Y:S01]  /*dbe90*/  LDL.LU R58, [R1+0x2ba8] ;  /* 0x002ba800013a7983 */ /* 0x000ee20000300800 */
[----:B----4-:R-:W-:-:S05]  /*dbea0*/  IADD3.X R59, PT, PT, R59, UR9, RZ, P5, !PT ;  /* 0x000000093b3b7c10 */ /* 0x010fca000affe4ff */
[----:B------:R0:W-:Y:S04]  /*dbeb0*/  STL [R1+0x2c18], R59 ;  /* 0x002c183b01007387 */ /* 0x0001e80000100800 */
[----:B0-----:R-:W4:Y:S01]  /*dbec0*/  LDL.LU R59, [R1+0x2b74] ;  /* 0x002b7400013b7983 */ /* 0x001f220000300800 */
[----:B------:R-:W-:Y:S02]  /*dbed0*/  IADD3 R3, P5, PT, R3, UR76, RZ ;  /* 0x0000004c03037c10 */ /* 0x000fe4000ffbe0ff */
[----:B------:R-:W-:Y:S02]  /*dbee0*/  IADD3.X R34, PT, PT, R34, UR9, RZ, P6, !PT ;  /* 0x0000000922227c10 */ /* 0x000fe4000b7fe4ff */
[----:B------:R-:W-:Y:S01]  /*dbef0*/  IADD3 R35, P6, PT, R35, UR76, RZ ;  /* 0x0000004c23237c10 */ /* 0x000fe2000ffde0ff */
[----:B------:R-:W-:Y:S04]  /*dbf00*/  STL [R1+0x2be4], R3 ;  /* 0x002be40301007387 */ /* 0x000fe80000100800 */
[----:B------:R-:W-:Y:S04]  /*dbf10*/  STL [R1+0x2c10], R34 ;  /* 0x002c102201007387 */ /* 0x000fe80000100800 */
[----:B------:R-:W-:Y:S01]  /*dbf20*/  STL [R1+0x2bdc], R35 ;  /* 0x002bdc2301007387 */ /* 0x000fe20000100800 */
[----:B--2---:R-:W-:-:S02]  /*dbf30*/  IADD3.X R36, PT, PT, R36, UR9, RZ, P0, !PT ;  /* 0x0000000924247c10 */ /* 0x004fc400087fe4ff */
[----:B------:R-:W-:Y:S02]  /*dbf40*/  IADD3 R37, P0, PT, R37, UR76, RZ ;  /* 0x0000004c25257c10 */ /* 0x000fe4000ff1e0ff */
[----:B------:R-:W-:Y:S02]  /*dbf50*/  IADD3.X R38, PT, PT, R38, UR9, RZ, P1, !PT ;  /* 0x0000000926267c10 */ /* 0x000fe40008ffe4ff */
[----:B------:R-:W-:Y:S02]  /*dbf60*/  IADD3 R39, P1, PT, R39, UR76, RZ ;  /* 0x0000004c27277c10 */ /* 0x000fe4000ff3e0ff */
[----:B------:R-:W-:Y:S01]  /*dbf70*/  IADD3.X R40, PT, PT, R40, UR9, RZ, P2, !PT ;  /* 0x0000000928287c10 */ /* 0x000fe200097fe4ff */
[----:B------:R-:W-:Y:S01]  /*dbf80*/  STL [R1+0x2c08], R36 ;  /* 0x002c082401007387 */ /* 0x000fe20000100800 */
[----:B------:R-:W-:-:S03]  /*dbf90*/  IADD3.X R42, PT, PT, R42, UR9, RZ, P3, !PT ;  /* 0x000000092a2a7c10 */ /* 0x000fc60009ffe4ff */
[----:B------:R-:W-:Y:S01]  /*dbfa0*/  STL [R1+0x2bd4], R37 ;  /* 0x002bd42501007387 */ /* 0x000fe20000100800 */
[----:B------:R-:W-:Y:S02]  /*dbfb0*/  IADD3 R41, P2, PT, R41, UR76, RZ ;  /* 0x0000004c29297c10 */ /* 0x000fe4000ff5e0ff */
[----:B------:R-:W-:Y:S01]  /*dbfc0*/  IADD3 R60, P3, PT, R60, UR76, RZ ;  /* 0x0000004c3c3c7c10 */ /* 0x000fe2000ff7e0ff */
[----:B------:R-:W-:Y:S04]  /*dbfd0*/  STL [R1+0x2c00], R38 ;  /* 0x002c002601007387 */ /* 0x000fe80000100800 */
[----:B------:R-:W-:Y:S04]  /*dbfe0*/  STL [R1+0x2bcc], R39 ;  /* 0x002bcc2701007387 */ /* 0x000fe80000100800 */
[----:B------:R-:W-:Y:S04]  /*dbff0*/  STL [R1+0x2bf8], R40 ;  /* 0x002bf82801007387 */ /* 0x000fe80000100800 */
[----:B------:R0:W-:Y:S04]  /*dc000*/  STL [R1+0x2bbc], R60 ;  /* 0x002bbc3c01007387 */ /* 0x0001e80000100800 */
[----:B------:R-:W-:Y:S01]  /*dc010*/  STL [R1+0x2bc4], R41 ;  /* 0x002bc42901007387 */ /* 0x000fe20000100800 */
[----:B------:R-:W-:-:S02]  /*dc020*/  IADD3.X R43, PT, PT, R43, UR9, RZ, P4, !PT ;  /* 0x000000092b2b7c10 */ /* 0x000fc4000a7fe4ff */
[----:B------:R-:W-:Y:S02]  /*dc030*/  IADD3 R44, P4, PT, R44, UR76, RZ ;  /* 0x0000004c2c2c7c10 */ /* 0x000fe4000ff9e0ff */
[----:B------:R-:W-:Y:S01]  /*dc040*/  IADD3.X R45, PT, PT, R45, UR9, RZ, P5, !PT ;  /* 0x000000092d2d7c10 */ /* 0x000fe2000affe4ff */
[----:B0-----:R-:W2:Y:S01]  /*dc050*/  LDL.LU R60, [R1+0x2ba0] ;  /* 0x002ba000013c7983 */ /* 0x001ea20000300800 */
[----:B---3--:R-:W-:-:S03]  /*dc060*/  IADD3 R46, P5, PT, R46, UR76, RZ ;  /* 0x0000004c2e2e7c10 */ /* 0x008fc6000ffbe0ff */
        /* <DEDUP_REMOVED lines=17> */
[----:B------:R-:W-:Y:S02]  /*dc180*/  IADD3.X R55, PT, PT, R55, UR9, RZ, P3, !PT ;  /* 0x0000000937377c10 */ /* 0x000fe40009ffe4ff */
[----:B------:R-:W-:Y:S01]  /*dc190*/  IADD3.X R57, PT, PT, R57, UR9, RZ, P4, !PT ;  /* 0x0000000939397c10 */ /* 0x000fe2000a7fe4ff */
[----:B------:R-:W-:Y:S01]  /*dc1a0*/  STL [R1+0x2bc8], R51 ;  /* 0x002bc83301007387 */ /* 0x000fe20000100800 */
[----:B------:R-:W-:-:S03]  /*dc1b0*/  IADD3 R61, P4, PT, R61, UR76, RZ ;  /* 0x0000004c3d3d7c10 */ /* 0x000fc6000ff9e0ff */
[----:B------:R-:W-:Y:S01]  /*dc1c0*/  STL [R1+0x2b94], R52 ;  /* 0x002b943401007387 */ /* 0x000fe20000100800 */
[----:B------:R-:W-:-:S03]  /*dc1d0*/  IADD3 R56, P3, PT, R56, UR76, RZ ;  /* 0x0000004c38387c10 */ /* 0x000fc6000ff7e0ff */
[----:B------:R-:W-:Y:S04]  /*dc1e0*/  STL [R1+0x2bc0], R53 ;  /* 0x002bc03501007387 */ /* 0x000fe80000100800 */
[----:B------:R-:W-:Y:S04]  /*dc1f0*/  STL [R1+0x2b8c], R54 ;  /* 0x002b8c3601007387 */ /* 0x000fe80000100800 */
[----:B------:R-:W-:Y:S04]  /*dc200*/  STL [R1+0x2bb8], R55 ;  /* 0x002bb83701007387 */ /* 0x000fe80000100800 */
[----:B------:R0:W-:Y:S04]  /*dc210*/  STL [R1+0x2b7c], R61 ;  /* 0x002b7c3d01007387 */ /* 0x0001e80000100800 */
[----:B------:R-:W-:Y:S04]  /*dc220*/  STL [R1+0x2b84], R56 ;  /* 0x002b843801007387 */ /* 0x000fe80000100800 */
[----:B0-----:R-:W3:Y:S01]  /*dc230*/  LDL.LU R61, [R1+0x2b6c] ;  /* 0x002b6c00013d7983 */ /* 0x001ee20000300800 */
[----:B------:R-:W-:-:S03]  /*dc240*/  IADD3.X R58, PT, PT, R58, UR9, RZ, P5, !PT ;  /* 0x000000093a3a7c10 */ /* 0x000fc6000affe4ff */
[----:B------:R-:W-:Y:S04]  /*dc250*/  STL [R1+0x2bb0], R57 ;  /* 0x002bb03901007387 */ /* 0x000fe80000100800 */
[----:B------:R-:W3:Y:S04]  /*dc260*/  LDL.LU R3, [R1+0x2b98] ;  /* 0x002b980001037983 */ /* 0x000ee80000300800 */
[----:B------:R-:W3:Y:S04]  /*dc270*/  LDL.LU R34, [R1+0x2b64] ;  /* 0x002b640001227983 */ /* 0x000ee80000300800 */
[----:B------:R-:W-:Y:S04]  /*dc280*/  STL [R1+0x2ba8], R58 ;  /* 0x002ba83a01007387 */ /* 0x000fe80000100800 */
[----:B------:R-:W3:Y:S01]  /*dc290*/  LDL.LU R35, [R1+0x2b90] ;  /* 0x002b900001237983 */ /* 0x000ee20000300800 */
[----:B----4-:R-:W-:-:S05]  /*dc2a0*/  IADD3 R59, P5, PT, R59, UR76, RZ ;  /* 0x0000004c3b3b7c10 */ /* 0x010fca000ffbe0ff */
        /* <DEDUP_REMOVED lines=10> */
[----:B------:R-:W4:Y:S04]  /*dc350*/  LDL.LU R44, [R1+0x2b68] ;  /* 0x002b6800012c7983 */ /* 0x000f280000300800 */
        /* <DEDUP_REMOVED lines=16> */
[----:B------:R-:W2:Y:S01]  /*dc460*/  LDL.LU R58, [R1+0x2afc] ;  /* 0x002afc00013a7983 */ /* 0x000ea20000300800 */
[----:B---3--:R-:W-:-:S05]  /*dc470*/  IADD3 R61, P6, PT, R61, UR76, RZ ;  /* 0x0000004c3d3d7c10 */ /* 0x008fca000ffde0ff */
[----:B------:R0:W-:Y:S04]  /*dc480*/  STL [R1+0x2b6c], R61 ;  /* 0x002b6c3d01007387 */ /* 0x0001e80000100800 */
[----:B0-----:R-:W3:Y:S01]  /*dc490*/  LDL.LU R61, [R1+0x2b28] ;  /* 0x002b2800013d7983 */ /* 0x001ee20000300800 */
[----:B------:R-:W-:Y:S02]  /*dc4a0*/  IADD3.X R3, PT, PT, R3, UR9, RZ, P0, !PT ;  /* 0x0000000903037c10 */ /* 0x000fe400087fe4ff */
[----:B------:R-:W-:Y:S02]  /*dc4b0*/  IADD3 R34, P0, PT, R34, UR76, RZ ;  /* 0x0000004c22227c10 */ /* 0x000fe4000ff1e0ff */
[----:B------:R-:W-:Y:S02]  /*dc4c0*/  IADD3.X R35, PT, PT, R35, UR9, RZ, P1, !PT ;  /* 0x0000000923237c10 */ /* 0x000fe40008ffe4ff */
[----:B----4-:R-:W-:-:S02]  /*dc4d0*/  IADD3 R36, P1, PT, R36, UR76, RZ ;  /* 0x0000004c24247c10 */ /* 0x010fc4000ff3e0ff */
        /* <DEDUP_REMOVED lines=18> */
[----:B------:R-:W-:Y:S02]  /*dc600*/  IADD3 R43, P5, PT, R43, UR76, RZ ;  /* 0x0000004c2b2b7c10 */ /* 0x000fe4000ffbe0ff */
[----:B------:R-:W-:Y:S02]  /*dc610*/  IADD3.X R44, PT, PT, R44, UR9, RZ, P6, !PT ;  /* 0x000000092c2c7c10 */ /* 0x000fe4000b7fe4ff */
[----:B------:R-:W-:Y:S01]  /*dc620*/  IADD3 R45, P6, PT, R45, UR76, RZ ;  /* 0x0000004c2d2d7c10 */ /* 0x000fe2000ffde0ff */
[----:B------:R-:W-:Y:S04]  /*dc630*/  STL [R1+0x2b44], R42 ;  /* 0x002b442a01007387 */ /* 0x000fe80000100800 */
        /* <DEDUP_REMOVED lines=22> */
[----:B------:R-:W-:Y:S01]  /*dc7a0*/  STL [R1+0x2b14], R53 ;  /* 0x002b143501007387 */ /* 0x000fe20000100800 */
[----:B------:R-:W-:-:S03]  /*dc7b0*/  IADD3 R57, P5, PT, R57, UR76, RZ ;  /* 0x0000004c39397c10 */ /* 0x000fc6000ffbe0ff */
[----:B------:R-:W-:Y:S04]  /*dc7c0*/  STL [R1+0x2b40], R54 ;  /* 0x002b403601007387 */ /* 0x000fe80000100800 */
[----:B------:R-:W-:Y:S04]  /*dc7d0*/  STL [R1+0x2b0c], R55 ;  /* 0x002b0c3701007387 */ /* 0x000fe80000100800 */
[----:B------:R0:W-:Y:S04]  /*dc7e0*/  STL [R1+0x2b30], R60 ;  /* 0x002b303c01007387 */ /* 0x0001e80000100800 */
[----:B------:R-:W-:Y:S01]  /*dc7f0*/  STL [R1+0x2b38], R56 ;  /* 0x002b383801007387 */ /* 0x000fe20000100800 */
[----:B------:R-:W-:-:S03]  /*dc800*/  IADD3 R58, P6, PT, R58, UR76, RZ ;  /* 0x0000004c3a3a7c10 */ /* 0x000fc6000ffde0ff */
[----:B0-----:R-:W2:Y:S04]  /*dc810*/  LDL.LU R60, [R1+0x2b20] ;  /* 0x002b2000013c7983 */ /* 0x001ea80000300800 */
[----:B------:R-:W-:Y:S04]  /*dc820*/  STL [R1+0x2b04], R57 ;  /* 0x002b043901007387 */ /* 0x000fe80000100800 */
[----:B------:R-:W2:Y:S04]  /*dc830*/  LDL.LU R3, [R1+0x2aec] ;  /* 0x002aec0001037983 */ /* 0x000ea80000300800 */
[----:B------:R-:W2:Y:S04]  /*dc840*/  LDL.LU R34, [R1+0x2b18] ;  /* 0x002b180001227983 */ /* 0x000ea80000300800 */
[----:B------:R-:W-:Y:S04]  /*dc850*/  STL [R1+0x2afc], R58 ;  /* 0x002afc3a01007387 */ /* 0x000fe80000100800 */
[----:B------:R-:W2:Y:S01]  /*dc860*/  LDL.LU R35, [R1+0x2ae4] ;  /* 0x002ae40001237983 */ /* 0x000ea20000300800 */
[----:B---3--:R-:W-:-:S05]  /*dc870*/  IADD3.X R61, PT, PT, R61, UR9, RZ, P0, !PT ;  /* 0x000000093d3d7c10 */ /* 0x008fca00087fe4ff */
        /* <DEDUP_REMOVED lines=10> */
[----:B------:R-:W3:Y:S04]  /*dc920*/  LDL.LU R44, [R1+0x2abc] ;  /* 0x002abc00012c7983 */ /* 0x000ee80000300800 */
        /* <DEDUP_REMOVED lines=17> */
[----:B--2---:R-:W-:-:S02]  /*dca40*/  IADD3.X R60, PT, PT, R60, UR9, RZ, P1, !PT ;  /* 0x000000093c3c7c10 */ /* 0x004fc40008ffe4ff */
[----:B------:R-:W-:Y:S02]  /*dca50*/  IADD3 R3, P1, PT, R3, UR76, RZ ;  /* 0x0000004c03037c10 */ /* 0x000fe4000ff3e0ff */
[----:B------:R-:W-:Y:S01]  /*dca60*/  IADD3.X R34, PT, PT, R34, UR9, RZ, P2, !PT ;  /* 0x0000000922227c10 */ /* 0x000fe200097fe4ff */
[----:B------:R0:W-:Y:S01]  /*dca70*/  STL [R1+0x2b20], R60 ;  /* 0x002b203c01007387 */ /* 0x0001e20000100800 */
[----:B------:R-:W-:-:S03]  /*dca80*/  IADD3 R35, P2, PT, R35, UR76, RZ ;  /* 0x0000004c23237c10 */ /* 0x000fc6000ff5e0ff */
[----:B0-----:R-:W2:Y:S04]  /*dca90*/  LDL.LU R60, [R1+0x2a7c] ;  /* 0x002a7c00013c7983 */ /* 0x001ea80000300800 */
[----:B------:R-:W-:Y:S04]  /*dcaa0*/  STL [R1+0x2aec], R3 ;  /* 0x002aec0301007387 */ /* 0x000fe80000100800 */
[----:B------:R-:W-:Y:S01]  /*dcab0*/  STL [R1+0x2b18], R34 ;  /* 0x002b182201007387 */ /* 0x000fe20000100800 */
[----:B---3--:R-:W-:Y:S02]  /*dcac0*/  IADD3.X R36, PT, PT, R36, UR9, RZ, P3, !PT ;  /* 0x0000000924247c10 */ /* 0x008fe40009ffe4ff */
[----:B------:R-:W-:-:S02]  /*dcad0*/  IADD3 R37, P3, PT, R37, UR76, RZ ;  /* 0x0000004c25257c10 */ /* 0x000fc4000ff7e0ff */
[----:B------:R-:W-:Y:S02]  /*dcae0*/  IADD3.X R38, PT, PT, R38, UR9, RZ, P4, !PT ;  /* 0x0000000926267c10 */ /* 0x000fe4000a7fe4ff */
[----:B------:R-:W-:Y:S01]  /*dcaf0*/  IADD3 R39, P4, PT, R39, UR76, RZ ;  /* 0x0000004c27277c10 */ /* 0x000fe2000ff9e0ff */
[----:B------:R-:W-:Y:S01]  /*dcb00*/  STL [R1+0x2ae4], R35 ;  /* 0x002ae42301007387 */ /* 0x000fe20000100800 */
[----:B------:R-:W-:Y:S02]  /*dcb10*/  IADD3.X R40, PT, PT, R40, UR9, RZ, P5, !PT ;  /* 0x0000000928287c10 */ /* 0x000fe4000affe4ff */
[----:B------:R-:W-:Y:S01]  /*dcb20*/  IADD3.X R42, PT, PT, R42, UR9, RZ, P6, !PT ;  /* 0x000000092a2a7c10 */ /* 0x000fe2000b7fe4ff */
[----:B------:R-:W-:Y:S04]  /*dcb30*/  STL [R1+0x2b10], R36 ;  /* 0x002b102401007387 */ /* 0x000fe80000100800 */
[----:B------:R-:W-:Y:S01]  /*dcb40*/  STL [R1+0x2adc], R37 ;  /* 0x002adc2501007387 */ /* 0x000fe20000100800 */
[----:B------:R-:W-:-:S02]  /*dcb50*/  IADD3 R61, P6, PT, R61, UR76, RZ ;  /* 0x0000004c3d3d7c10 */ /* 0x000fc4000ffde0ff */
[----:B------:R-:W-:Y:S01]  /*dcb60*/  IADD3 R41, P5, PT, R41, UR76, RZ ;  /* 0x0000004c29297c10 */ /* 0x000fe2000ffbe0ff */
[----:B------:R-:W-:Y:S04]  /*dcb70*/  STL [R1+0x2b08], R38 ;  /* 0x002b082601007387 */ /* 0x000fe80000100800 */
[----:B------:R-:W-:Y:S04]  /*dcb80*/  STL [R1+0x2ad4], R39 ;  /* 0x002ad42701007387 */ /* 0x000fe80000100800 */
[----:B------:R-:W-:Y:S04]  /*dcb90*/  STL [R1+0x2b00], R40 ;  /* 0x002b002801007387 */ /* 0x000fe80000100800 */
[----:B------:R0:W-:Y:S04]  /*dcba0*/  STL [R1+0x2ac4], R61 ;  /* 0x002ac43d01007387 */ /* 0x0001e80000100800 */
[----:B------:R-:W-:Y:S04]  /*dcbb0*/  STL [R1+0x2acc], R41 ;  /* 0x002acc2901007387 */ /* 0x000fe80000100800 */
[----:B0-----:R-:W3:Y:S01]  /*dcbc0*/  LDL.LU R61, [R1+0x2aa8] ;  /* 0x002aa800013d7983 */ /* 0x001ee20000300800 */
[----:B------:R-:W-:-:S02]  /*dcbd0*/  IADD3.X R43, PT, PT, R43, UR9, RZ, P0, !PT ;  /* 0x000000092b2b7c10 */ /* 0x000fc400087fe4ff */
[----:B------:R-:W-:Y:S02]  /*dcbe0*/  IADD3 R44, P0, PT, R44, UR76, RZ ;  /* 0x0000004c2c2c7c10 */ /* 0x000fe4000ff1e0ff */
[----:B------:R-:W-:Y:S01]  /*dcbf0*/  IADD3.X R45, PT, PT, R45, UR9, RZ, P1, !PT ;  /* 0x000000092d2d7c10 */ /* 0x000fe20008ffe4ff */
[----:B------:R-:W-:Y:S01]  /*dcc00*/  STL [R1+0x2af8], R42 ;  /* 0x002af82a01007387 */ /* 0x000fe20000100800 */
[----:B----4-:R-:W-:Y:S02]  /*dcc10*/  IADD3 R46, P1, PT, R46, UR76, RZ ;  /* 0x0000004c2e2e7c10 */ /* 0x010fe4000ff3e0ff */
        /* <DEDUP_REMOVED lines=27> */
[----:B0-----:R-:W4:Y:S01]  /*dcdd0*/  LDL.LU R59, [R1+0x2a74] ;  /* 0x002a7400013b7983 */ /* 0x001f220000300800 */
[----:B------:R-:W-:-:S03]  /*dcde0*/  IADD3.X R58, PT, PT, R58, UR9, RZ, P1, !PT ;  /* 0x000000093a3a7c10 */ /* 0x000fc60008ffe4ff */
[----:B------:R-:W-:Y:S04]  /*dcdf0*/  STL [R1+0x2ab8], R57 ;  /* 0x002ab83901007387 */ /* 0x000fe80000100800 */
[----:B------:R-:W4:Y:S04]  /*dce00*/  LDL.LU R3, [R1+0x2aa0] ;  /* 0x002aa00001037983 */ /* 0x000f280000300800 */
[----:B------:R-:W4:Y:S04]  /*dce10*/  LDL.LU R34, [R1+0x2a6c] ;  /* 0x002a6c0001227983 */ /* 0x000f280000300800 */
[----:B------:R-:W-:Y:S04]  /*dce20*/  STL [R1+0x2ab0], R58 ;  /* 0x002ab03a01007387 */ /* 0x000fe80000100800 */
[----:B------:R-:W4:Y:S01]  /*dce30*/  LDL.LU R35, [R1+0x2a98] ;  /* 0x002a980001237983 */ /* 0x000f220000300800 */
[----:B--2---:R-:W-:-:S05]  /*dce40*/  IADD3 R60, P1, PT, R60, UR76, RZ ;  /* 0x0000004c3c3c7c10 */ /* 0x004fca000ff3e0ff */
        /* <DEDUP_REMOVED lines=28> */
[----:B----4-:R-:W-:-:S05]  /*dd010*/  IADD3 R59, P2, PT, R59, UR76, RZ ;  /* 0x0000004c3b3b7c10 */ /* 0x010fca000ff5e0ff */
[----:B------:R0:W-:Y:S04]  /*dd020*/  STL [R1+0x2a74], R59 ;  /* 0x002a743b01007387 */ /* 0x0001e80000100800 */
[----:B0-----:R-:W4:Y:S01]  /*dd030*/  LDL.LU R59, [R1+0x2a30] ;  /* 0x002a3000013b7983 */ /* 0x001f220000300800 */
[----:B------:R-:W-:Y:S02]  /*dd040*/  IADD3.X R3, PT, PT, R3, UR9, RZ, P3, !PT ;  /* 0x0000000903037c10 */ /* 0x000fe40009ffe4ff */
[----:B------:R-:W-:Y:S02]  /*dd050*/  IADD3 R34, P3, PT, R34, UR76, RZ ;  /* 0x0000004c22227c10 */ /* 0x000fe4000ff7e0ff */
[----:B------:R-:W-:Y:S01]  /*dd060*/  IADD3.X R35, PT, PT, R35, UR9, RZ, P4, !PT ;  /* 0x0000000923237c10 */ /* 0x000fe2000a7fe4ff */
[----:B------:R-:W-:Y:S04]  /*dd070*/  STL [R1+0x2aa0], R3 ;  /* 0x002aa00301007387 */ /* 0x000fe80000100800 */
[----:B------:R-:W-:Y:S04]  /*dd080*/  STL [R1+0x2a6c], R34 ;  /* 0x002a6c2201007387 */ /* 0x000fe80000100800 */
[----:B------:R-:W-:Y:S01]  /*dd090*/  STL [R1+0x2a98], R35 ;  /* 0x002a982301007387 */ /* 0x000fe20000100800 */
[----:B--2---:R-:W-:-:S02]  /*dd0a0*/  IADD3 R36, P4, PT, R36, UR76, RZ ;  /* 0x0000004c24247c10 */ /* 0x004fc4000ff9e0ff */
[----:B------:R-:W-:Y:S02]  /*dd0b0*/  IADD3.X R37, PT, PT, R37, UR9, RZ, P5, !PT ;  /* 0x0000000925257c10 */ /* 0x000fe4000affe4ff */
[----:B------:R-:W-:Y:S02]  /*dd0c0*/  IADD3 R38, P5, PT, R38, UR76, RZ ;  /* 0x0000004c26267c10 */ /* 0x000fe4000ffbe0ff */
[----:B------:R-:W-:Y:S02]  /*dd0d0*/  IADD3.X R39, PT, PT, R39, UR9, RZ, P6, !PT ;  /* 0x0000000927277c10 */ /* 0x000fe4000b7fe4ff */
[----:B------:R-:W-:Y:S01]  /*dd0e0*/  IADD3 R40, P6, PT, R40, UR76, RZ ;  /* 0x0000004c28287c10 */ /* 0x000fe2000ffde0ff */
[----:B------:R-:W-:Y:S04]  /*dd0f0*/  STL [R1+0x2a64], R36 ;  /* 0x002a642401007387 */ /* 0x000fe80000100800 */
[----:B------:R-:W-:Y:S01]  /*dd100*/  STL [R1+0x2a90], R37 ;  /* 0x002a902501007387 */ /* 0x000fe20000100800 */
[----:B------:R-:W-:-:S02]  /*dd110*/  IADD3.X R41, PT, PT, R41, UR9, RZ, P0, !PT ;  /* 0x0000000929297c10 */ /* 0x000fc400087fe4ff */
[----:B------:R-:W-:Y:S01]  /*dd120*/  IADD3.X R60, PT, PT, R60, UR9, RZ, P1, !PT ;  /* 0x000000093c3c7c10 */ /* 0x000fe20008ffe4ff */
[----:B------:R-:W-:Y:S04]  /*dd130*/  STL [R1+0x2a5c], R38 ;  /* 0x002a5c2601007387 */ /* 0x000fe80000100800 */
[----:B------:R-:W-:Y:S04]  /*dd140*/  STL [R1+0x2a88], R39 ;  /* 0x002a882701007387 */ /* 0x000fe80000100800 */
[----:B------:R-:W-:Y:S01]  /*dd150*/  STL [R1+0x2a54], R40 ;  /* 0x002a542801007387 */ /* 0x000fe20000100800 */
[----:B------:R-:W-:-:S03]  /*dd160*/  IADD3 R42, P0, PT, R42, UR76, RZ ;  /* 0x0000004c2a2a7c10 */ /* 0x000fc6000ff1e0ff */
[----:B------:R0:W-:Y:S04]  /*dd170*/  STL [R1+0x2a78], R60 ;  /* 0x002a783c01007387 */ /* 0x0001e80000100800 */
[----:B------:R-:W-:Y:S01]  /*dd180*/  STL [R1+0x2a80], R41 ;  /* 0x002a802901007387 */ /* 0x000fe20000100800 */
[----:B------:R-:W-:Y:S02]  /*dd190*/  IADD3 R43, P1, PT, R43, UR76, RZ ;  /* 0x0000004c2b2b7c10 */ /* 0x000fe4000ff3e0ff */
[----:B------:R-:W-:Y:S02]  /*dd1a0*/  IADD3.X R44, PT, PT, R44, UR9, RZ, P2, !PT ;  /* 0x000000092c2c7c10 */ /* 0x000fe400097fe4ff */
[----:B------:R-:W-:Y:S01]  /*dd1b0*/  IADD3 R45, P2, PT, R45, UR76, RZ ;  /* 0x0000004c2d2d7c10 */ /* 0x000fe2000ff5e0ff */
[----:B0-----:R-:W2:Y:S04]  /*dd1c0*/  LDL.LU R60, [R1+0x29fc] ;  /* 0x0029fc00013c7983 */ /* 0x001ea80000300800 */
[----:B------:R-:W-:Y:S04]  /*dd1d0*/  STL [R1+0x2a4c], R42 ;  /* 0x002a4c2a01007387 */ /* 0x000fe80000100800 */
[----:B------:R-:W-:Y:S01]  /*dd1e0*/  STL [R1+0x2a44], R43 ;  /* 0x002a442b01007387 */ /* 0x000fe20000100800 */
[----:B---3--:R-:W-:-:S02]  /*dd1f0*/  IADD3.X R46, PT, PT, R46, UR9, RZ, P3, !PT ;  /* 0x000000092e2e7c10 */ /* 0x008fc40009ffe4ff */
        /* <DEDUP_REMOVED lines=27> */
[----:B------:R-:W-:-:S03]  /*dd3b0*/  IADD3 R58, P2, PT, R58, UR76, RZ ;  /* 0x0000004c3a3a7c10 */ /* 0x000fc6000ff5e0ff */
[----:B------:R-:W-:Y:S04]  /*dd3c0*/  STL [R1+0x2a0c], R57 ;  /* 0x002a0c3901007387 */ /* 0x000fe80000100800 */
[----:B------:R-:W3:Y:S04]  /*dd3d0*/  LDL.LU R3, [R1+0x29f4] ;  /* 0x0029f40001037983 */ /* 0x000ee80000300800 */
[----:B------:R-:W3:Y:S04]  /*dd3e0*/  LDL.LU R34, [R1+0x2a20] ;  /* 0x002a200001227983 */ /* 0x000ee80000300800 */
[----:B------:R-:W-:Y:S04]  /*dd3f0*/  STL [R1+0x2a04], R58 ;  /* 0x002a043a01007387 */ /* 0x000fe80000100800 */
[----:B------:R-:W3:Y:S01]  /*dd400*/  LDL.LU R35, [R1+0x29ec] ;  /* 0x0029ec0001237983 */ /* 0x000ee20000300800 */
[----:B----4-:R-:W-:-:S05]  /*dd410*/  IADD3.X R59, PT, PT, R59, UR9, RZ, P3, !PT ;  /* 0x000000093b3b7c10 */ /* 0x010fca0009ffe4ff */
        /* <DEDUP_REMOVED lines=28> */
[----:B---3--:R-:W-:-:S05]  /*dd5e0*/  IADD3.X R61, PT, PT, R61, UR9, RZ, P4, !PT ;  /* 0x000000093d3d7c10 */ /* 0x008fca000a7fe4ff */
[----:B------:R0:W-:Y:S04]  /*dd5f0*/  STL [R1+0x2a28], R61 ;  /* 0x002a283d01007387 */ /* 0x0001e80000100800 */
[----:B0-----:R-:W3:Y:S01]  /*dd600*/  LDL.LU R61, [R1+0x2984] ;  /* 0x00298400013d7983 */ /* 0x001ee20000300800 */
[----:B------:R-:W-:Y:S02]  /*dd610*/  IADD3 R3, P4, PT, R3, UR76, RZ ;  /* 0x0000004c03037c10 */ /* 0x000fe4000ff9e0ff */
[----:B------:R-:W-:Y:S02]  /*dd620*/  IADD3.X R34, PT, PT, R34, UR9, RZ, P5, !PT ;  /* 0x0000000922227c10 */ /* 0x000fe4000affe4ff */
[----:B------:R-:W-:Y:S02]  /*dd630*/  IADD3 R35, P5, PT, R35, UR76, RZ ;  /* 0x0000004c23237c10 */ /* 0x000fe4000ffbe0ff */
[----:B----4-:R-:W-:-:S02]  /*dd640*/  IADD3.X R36, PT, PT, R36, UR9, RZ, P6, !PT ;  /* 0x0000000924247c10 */ /* 0x010fc4000b7fe4ff */
[----:B------:R-:W-:Y:S01]  /*dd650*/  IADD3 R37, P6, PT, R37, UR76, RZ ;  /* 0x0000004c25257c10 */ /* 0x000fe2000ffde0ff */
        /* <DEDUP_REMOVED lines=17> */
[----:B------:R-:W-:-:S02]  /*dd770*/  IADD3.X R43, PT, PT, R43, UR9, RZ, P3, !PT ;  /* 0x000000092b2b7c10 */ /* 0x000fc40009ffe4ff */
[----:B------:R-:W-:Y:S02]  /*dd780*/  IADD3 R44, P3, PT, R44, UR76, RZ ;  /* 0x0000004c2c2c7c10 */ /* 0x000fe4000ff7e0ff */
[----:B------:R-:W-:Y:S01]  /*dd790*/  IADD3.X R45, PT, PT, R45, UR9, RZ, P4, !PT ;  /* 0x000000092d2d7c10 */ /* 0x000fe2000a7fe4ff */
[----:B------:R-:W-:Y:S04]  /*dd7a0*/  STL [R1+0x2a00], R42 ;  /* 0x002a002a01007387 */ /* 0x000fe80000100800 */
        /* <DEDUP_REMOVED lines=27> */
[----:B------:R-:W-:Y:S01]  /*dd960*/  STL [R1+0x2994], R56 ;  /* 0x0029943801007387 */ /* 0x000fe20000100800 */
[----:B------:R-:W-:-:S03]  /*dd970*/  IADD3.X R58, PT, PT, R58, UR9, RZ, P4, !PT ;  /* 0x000000093a3a7c10 */ /* 0x000fc6000a7fe4ff */
[----:B0-----:R-:W2:Y:S04]  /*dd980*/  LDL.LU R60, [R1+0x297c] ;  /* 0x00297c00013c7983 */ /* 0x001ea80000300800 */
[----:B------:R-:W-:Y:S04]  /*dd990*/  STL [R1+0x29c0], R57 ;  /* 0x0029c03901007387 */ /* 0x000fe80000100800 */
[----:B------:R-:W2:Y:S04]  /*dd9a0*/  LDL.LU R3, [R1+0x29a8] ;  /* 0x0029a80001037983 */ /* 0x000ea80000300800 */
[----:B------:R-:W2:Y:S04]  /*dd9b0*/  LDL.LU R34, [R1+0x2974] ;  /* 0x0029740001227983 */ /* 0x000ea80000300800 */
[----:B------:R-:W-:Y:S04]  /*dd9c0*/  STL [R1+0x29b8], R58 ;  /* 0x0029b83a01007387 */ /* 0x000fe80000100800 */
        /* <DEDUP_REMOVED lines=31> */
[----:B------:R-:W-:Y:S02]  /*ddbc0*/  IADD3.X R3, PT, PT, R3, UR9, RZ, P6, !PT ;  /* 0x0000000903037c10 */ /* 0x000fe4000b7fe4ff */
[----:B------:R-:W-:Y:S01]  /*ddbd0*/  IADD3 R34, P6, PT, R34, UR76, RZ ;  /* 0x0000004c22227c10 */ /* 0x000fe2000ffde0ff */
[----:B------:R0:W-:Y:S01]  /*ddbe0*/  STL [R1+0x297c], R60 ;  /* 0x00297c3c01007387 */ /* 0x0001e20000100800 */
[----:B------:R-:W-:-:S03]  /*ddbf0*/  IADD3.X R35, PT, PT, R35, UR9, RZ, P0, !PT ;  /* 0x0000000923237c10 */ /* 0x000fc600087fe4ff */
[----:B0-----:R-:W2:Y:S04]  /*ddc00*/  LDL.LU R60, [R1+0x2938] ;  /* 0x00293800013c7983 */ /* 0x001ea80000300800 */
[----:B------:R-:W-:Y:S04]  /*ddc10*/  STL [R1+0x29a8], R3 ;  /* 0x0029a80301007387 */ /* 0x000fe80000100800 */
[----:B------:R-:W-:Y:S01]  /*ddc20*/  STL [R1+0x2974], R34 ;  /* 0x0029742201007387 */ /* 0x000fe20000100800 */
[----:B---3--:R-:W-:Y:S02]  /*ddc30*/  IADD3 R36, P0, PT, R36, UR76, RZ ;  /* 0x0000004c24247c10 */ /* 0x008fe4000ff1e0ff */
[----:B------:R-:W-:-:S02]  /*ddc40*/  IADD3.X R37, PT, PT, R37, UR9, RZ, P1, !PT ;  /* 0x0000000925257c10 */ /* 0x000fc40008ffe4ff */
[----:B------:R-:W-:Y:S02]  /*ddc50*/  IADD3 R38, P1, PT, R38, UR76, RZ ;  /* 0x0000004c26267c10 */ /* 0x000fe4000ff3e0ff */
[----:B------:R-:W-:Y:S01]  /*ddc60*/  IADD3.X R39, PT, PT, R39, UR9, RZ, P2, !PT ;  /* 0x0000000927277c10 */ /* 0x000fe200097fe4ff */
[----:B------:R-:W-:Y:S01]  /*ddc70*/  STL [R1+0x29a0], R35 ;  /* 0x0029a02301007387 */ /* 0x000fe20000100800 */
[----:B------:R-:W-:-:S03]  /*ddc80*/  IADD3 R40, P2, PT, R40, UR76, RZ ;  /* 0x0000004c28287c10 */ /* 0x000fc6000ff5e0ff */
[----:B------:R-:W-:Y:S04]  /*ddc90*/  STL [R1+0x296c], R36 ;  /* 0x00296c2401007387 */ /* 0x000fe80000100800 */
[----:B------:R-:W-:Y:S01]  /*ddca0*/  STL [R1+0x2998], R37 ;  /* 0x0029982501007387 */ /* 0x000fe20000100800 */
[----:B------:R-:W-:Y:S02]  /*ddcb0*/  IADD3.X R41, PT, PT, R41, UR9, RZ, P3, !PT ;  /* 0x0000000929297c10 */ /* 0x000fe40009ffe4ff */
[----:B------:R-:W-:Y:S01]  /*ddcc0*/  IADD3.X R61, PT, PT, R61, UR9, RZ, P4, !PT ;  /* 0x000000093d3d7c10 */ /* 0x000fe2000a7fe4ff */
        /* <DEDUP_REMOVED lines=9> */
[----:B------:R-:W-:Y:S01]  /*ddd60*/  IADD3 R45, P5, PT, R45, UR76, RZ ;  /* 0x0000004c2d2d7c10 */ /* 0x000fe2000ffbe0ff */
[----:B------:R-:W-:Y:S04]  /*ddd70*/  STL [R1+0x2954], R42 ;  /* 0x0029542a01007387 */ /* 0x000fe80000100800 */
[----:B------:R-:W-:Y:S01]  /*ddd80*/  STL [R1+0x294c], R43 ;  /* 0x00294c2b01007387 */ /* 0x000fe20000100800 */
[----:B----4-:R-:W-:-:S02]  /*ddd90*/  IADD3.X R46, PT, PT, R46, UR9, RZ, P6, !PT ;  /* 0x000000092e2e7c10 */ /* 0x010fc4000b7fe4ff */
        /* <DEDUP_REMOVED lines=89> */
[----:B0-----:R-:W2:Y:S04]  /*de330*/  LDL.LU R60, [R1+0x28b8] ;  /* 0x0028b800013c7983 */ /* 0x001ea80000300800 */
[----:B------:R-:W-:Y:S04]  /*de340*/  STL [R1+0x2908], R42 ;  /* 0x0029082a01007387 */ /* 0x000fe80000100800 */
[----:B------:R-:W-:Y:S04]  /*de350*/  STL [R1+0x2900], R43 ;  /* 0x0029002b01007387 */ /* 0x000fe80000100800 */
[----:B------:R-:W-:Y:S01]  /*de360*/  STL [R1+0x28cc], R44 ;  /* 0x0028cc2c01007387 */ /* 0x000fe20000100800 */
[----:B---3--:R-:W-:-:S02]  /*de370*/  IADD3 R46, P0, PT, R46, UR76, RZ ;  /* 0x0000004c2e2e7c10 */ /* 0x008fc4000ff1e0ff */
        /* <DEDUP_REMOVED lines=66> */
[----:B------:R-:W-:Y:S01]  /*de7a0*/  IADD3.X R35, PT, PT, R35, UR9, RZ, P3, !PT ;  /* 0x0000000923237c10 */ /* 0x000fe20009ffe4ff */
[----:B------:R-:W-:Y:S01]  /*de7b0*/  STL [R1+0x28b0], R3 ;  /* 0x0028b00301007387 */ /* 0x000fe20000100800 */
[----:B----4-:R-:W-:-:S02]  /*de7c0*/  IADD3 R36, P3, PT, R36, UR76, RZ ;  /* 0x0000004c24247c10 */ /* 0x010fc4000ff7e0ff */
[----:B------:R-:W-:Y:S02]  /*de7d0*/  IADD3.X R37, PT, PT, R37, UR9, RZ, P4, !PT ;  /* 0x0000000925257c10 */ /* 0x000fe4000a7fe4ff */
[----:B------:R-:W-:Y:S01]  /*de7e0*/  IADD3 R38, P4, PT, R38, UR76, RZ ;  /* 0x0000004c26267c10 */ /* 0x000fe2000ff9e0ff */
[----:B------:R-:W-:Y:S01]  /*de7f0*/  STL [R1+0x287c], R34 ;  /* 0x00287c2201007387 */ /* 0x000fe20000100800 */
[----:B------:R-:W-:-:S03]  /*de800*/  IADD3.X R39, PT, PT, R39, UR9, RZ, P5, !PT ;  /* 0x0000000927277c10 */ /* 0x000fc6000affe4ff */
        /* <DEDUP_REMOVED lines=88> */
[----:B------:R-:W-:Y:S04]  /*ded90*/  STL [R1+0x2830], R34 ;  /* 0x0028302201007387 */ /* 0x000fe80000100800 */
[----:B------:R-:W-:Y:S01]  /*deda0*/  STL [R1+0x27fc], R35 ;  /* 0x0027fc2301007387 */ /* 0x000fe20000100800 */
[----:B---3--:R-:W-:-:S02]  /*dedb0*/  IADD3.X R36, PT, PT, R36, UR9, RZ, P5, !PT ;  /* 0x0000000924247c10 */ /* 0x008fc4000affe4ff */
        /* <DEDUP_REMOVED lines=18> */
[----:B------:R-:W-:Y:S04]  /*deee0*/  STL [R1+0x2810], R42 ;  /* 0x0028102a01007387 */ /* 0x000fe80000100800 */
[----:B------:R-:W-:Y:S04]  /*deef0*/  STL [R1+0x2808], R43 ;  /* 0x0028082b01007387 */ /* 0x000fe80000100800 */
[----:B------:R-:W-:Y:S01]  /*def00*/  STL [R1+0x27d4], R44 ;  /* 0x0027d42c01007387 */ /* 0x000fe20000100800 */
[----:B----4-:R-:W-:-:S02]  /*def10*/  IADD3 R46, P3, PT, R46, UR76, RZ ;  /* 0x0000004c2e2e7c10 */ /* 0x010fc4000ff7e0ff */
        /* <DEDUP_REMOVED lines=90> */
[----:B------:R-:W-:Y:S04]  /*df4c0*/  STL [R1+0x275c], R43 ;  /* 0x00275c2b01007387 */ /* 0x000fe80000100800 */
[----:B------:R-:W-:Y:S01]  /*df4d0*/  STL [R1+0x2788], R44 ;  /* 0x0027882c01007387 */ /* 0x000fe20000100800 */
[----:B---3--:R-:W-:-:S02]  /*df4e0*/  IADD3.X R46, PT, PT, R46, UR9, RZ, P5, !PT ;  /* 0x000000092e2e7c10 */ /* 0x008fc4000affe4ff */
        /* <DEDUP_REMOVED lines=66> */
[----:B------:R-:W-:Y:S01]  /*df910*/  IADD3 R35, P0, PT, R35, UR76, RZ ;  /* 0x0000004c23237c10 */ /* 0x000fe2000ff1e0ff */
[----:B------:R-:W-:Y:S04]  /*df920*/  STL [R1+0x270c], R3 ;  /* 0x00270c0301007387 */ /* 0x000fe80000100800 */
[----:B------:R-:W-:Y:S01]  /*df930*/  STL [R1+0x2738], R34 ;  /* 0x0027382201007387 */ /* 0x000fe20000100800 */
[----:B----4-:R-:W-:-:S02]  /*df940*/  IADD3.X R36, PT, PT, R36, UR9, RZ, P1, !PT ;  /* 0x0000000924247c10 */ /* 0x010fc40008ffe4ff */
[----:B------:R-:W-:Y:S02]  /*df950*/  IADD3 R37, P1, PT, R37, UR76, RZ ;  /* 0x0000004c25257c10 */ /* 0x000fe4000ff3e0ff */
        /* <DEDUP_REMOVED lines=90> */
[----:B------:R-:W-:Y:S04]  /*dff00*/  STL [R1+0x268c], R34 ;  /* 0x00268c2201007387 */ /* 0x000fe80000100800 */
[----:B------:R-:W-:Y:S01]  /*dff10*/  STL [R1+0x26b8], R35 ;  /* 0x0026b82301007387 */ /* 0x000fe20000100800 */
[----:B---3--:R-:W-:-:S02]  /*dff20*/  IADD3 R36, P2, PT, R36, UR76, RZ ;  /* 0x0000004c24247c10 */ /* 0x008fc4000ff5e0ff */
        /* <DEDUP_REMOVED lines=462> */
[----:B------:R-:W-:Y:S04]  /*e1c10*/  STL [R1+0x2458], R34 ;  /* 0x0024582201007387 */ /* 0x000fe80000100800 */
[----:B------:R-:W-:Y:S01]  /*e1c20*/  STL [R1+0x5408], R35 ;  /* 0x0054082301007387 */ /* 0x000fe20000100800 */
[----:B----4-:R-:W-:-:S02]  /*e1c30*/  IADD3.X R36, PT, PT, R36, UR9, RZ, P3, !PT ;  /* 0x0000000924247c10 */ /* 0x010fc40009ffe4ff */
        /* <DEDUP_REMOVED lines=1313> */
[----:B------:R-:W-:Y:S01]  /*e6e50*/  STL [R1+0x4d5c], R40 ;  /* 0x004d5c2801007387 */ /* 0x000fe20000100800 */
[----:B------:R-:W-:-:S03]  /*e6e60*/  IADD3.X R43, PT, PT, R43, UR9, RZ, P0, !PT ;  /* 0x000000092b2b7c10 */ /* 0x000fc600087fe4ff */
[----:B------:R0:W-:Y:S01]  /*e6e70*/  STL [R1+0x4d20], R60 ;  /* 0x004d203c01007387 */ /* 0x0001e20000100800 */
[----:B------:R-:W-:-:S03]  /*e6e80*/  IADD3 R44, P0, PT, R44, UR76, RZ ;  /* 0x0000004c2c2c7c10 */ /* 0x000fc6000ff1e0ff */
[----:B------:R-:W-:Y:S01]  /*e6e90*/  STL [R1+0x4d28], R41 ;  /* 0x004d282901007387 */ /* 0x000fe20000100800 */
        /* <DEDUP_REMOVED lines=30> */
[----:B------:R3:W-:Y:S04]  /*e7080*/  STL [R1+0x4ce8], R56 ;  /* 0x004ce83801007387 */ /* 0x0007e80000100800 */
[----:B0-----:R-:W3:Y:S01]  /*e7090*/  LDL.LU R61, [R1+0x4cd0] ;  /* 0x004cd000013d7983 */ /* 0x001ee20000300800 */
[----:B------:R-:W-:-:S03]  /*e70a0*/  IADD3.X R58, PT, PT, R58, UR9, RZ, P1, !PT ;  /* 0x000000093a3a7c10 */ /* 0x000fc60008ffe4ff */
[----:B------:R0:W-:Y:S04]  /*e70b0*/  STL [R1+0x4d14], R57 ;  /* 0x004d143901007387 */ /* 0x0001e80000100800 */
[----:B------:R-:W3:Y:S04]  /*e70c0*/  LDL.LU R3, [R1+0x4cfc] ;  /* 0x004cfc0001037983 */ /* 0x000ee80000300800 */
[----:B------:R-:W3:Y:S04]  /*e70d0*/  LDL.LU R34, [R1+0x4cc8] ;  /* 0x004cc80001227983 */ /* 0x000ee80000300800 */
[----:B------:R0:W-:Y:S04]  /*e70e0*/  STL [R1+0x4d0c], R58 ;  /* 0x004d0c3a01007387 */ /* 0x0001e80000100800 */
[----:B------:R-:W3:Y:S01]  /*e70f0*/  LDL.LU R35, [R1+0x4cf4] ;  /* 0x004cf40001237983 */ /* 0x000ee20000300800 */
[----:B----4-:R-:W-:-:S05]  /*e7100*/  IADD3 R59, P1, PT, R59, UR76, RZ ;  /* 0x0000004c3b3b7c10 */ /* 0x010fca000ff3e0ff */
        /* <DEDUP_REMOVED lines=12> */
[----:B--2---:R-:W-:-:S05]  /*e71d0*/  IADD3.X R60, PT, PT, R60, UR9, RZ, P2, !PT ;  /* 0x000000093c3c7c10 */ /* 0x004fca00097fe4ff */
        /* <DEDUP_REMOVED lines=10> */
[----:B---3--:R-:W3:Y:S04]  /*e7280*/  LDL.LU R56, [R1+0x2cbc] ;  /* 0x002cbc0001387983 */ /* 0x008ee80000300800 */
[----:B0-----:R-:W3:Y:S04]  /*e7290*/  LDL.LU R57, [R1+0x4c9c] ;  /* 0x004c9c0001397983 */ /* 0x001ee80000300800 */
[----:B------:R-:W3:Y:S04]  /*e72a0*/  LDL.LU R58, [R1+0x44e0] ;  /* 0x0044e000013a7983 */ /* 0x000ee80000300800 */
[----:B----4-:R-:W4:Y:S04]  /*e72b0*/  LDL.LU R59, [R1+0x4c94] ;  /* 0x004c9400013b7983 */ /* 0x010f280000300800 */
[----:B--2---:R-:W2:Y:S01]  /*e72c0*/  LDL.LU R60, [R1+0x44dc] ;  /* 0x0044dc00013c7983 */ /* 0x004ea20000300800 */
[----:B------:R-:W-:-:S05]  /*e72d0*/  IADD3 R61, P2, PT, R61, UR76, RZ ;  /* 0x0000004c3d3d7c10 */ /* 0x000fca000ff5e0ff */
[----:B------:R0:W-:Y:S04]  /*e72e0*/  STL [R1+0x4cd0], R61 ;  /* 0x004cd03d01007387 */ /* 0x0001e80000100800 */
[----:B0-----:R-:W2:Y:S01]  /*e72f0*/  LDL.LU R61, [R1+0x4c8c] ;  /* 0x004c8c00013d7983 */ /* 0x001ea20000300800 */
[----:B------:R-:W-:Y:S02]  /*e7300*/  IADD3.X R3, PT, PT, R3, UR9, RZ, P3, !PT ;  /* 0x0000000903037c10 */ /* 0x000fe40009ffe4ff */
[----:B------:R-:W-:Y:S02]  /*e7310*/  IADD3 R34, P3, PT, R34, UR76, RZ ;  /* 0x0000004c22227c10 */ /* 0x000fe4000ff7e0ff */
[----:B------:R-:W-:Y:S01]  /*e7320*/  IADD3.X R35, PT, PT, R35, UR9, RZ, P4, !PT ;  /* 0x0000000923237c10 */ /* 0x000fe2000a7fe4ff */
[----:B------:R-:W-:Y:S04]  /*e7330*/  STL [R1+0x4cfc], R3 ;  /* 0x004cfc0301007387 */ /* 0x000fe80000100800 */
[----:B------:R-:W-:Y:S01]  /*e7340*/  STL [R1+0x4cc8], R34 ;  /* 0x004cc82201007387 */ /* 0x000fe20000100800 */
[----:B------:R-:W-:-:S02]  /*e7350*/  IADD3 R36, P4, PT, R36, UR76, RZ ;  /* 0x0000004c24247c10 */ /* 0x000fc4000ff9e0ff */
[----:B------:R-:W-:Y:S02]  /*e7360*/  IADD3.X R37, PT, PT, R37, UR9, RZ, P5, !PT ;  /* 0x0000000925257c10 */ /* 0x000fe4000affe4ff */
[----:B------:R-:W-:Y:S02]  /*e7370*/  IADD3 R38, P5, PT, R38, UR76, RZ ;  /* 0x0000004c26267c10 */ /* 0x000fe4000ffbe0ff */
[----:B------:R-:W-:Y:S01]  /*e7380*/  IADD3.X R39, PT, PT, R39, UR9, RZ, P6, !PT ;  /* 0x0000000927277c10 */ /* 0x000fe2000b7fe4ff */
[----:B------:R-:W-:Y:S01]  /*e7390*/  STL [R1+0x4cf4], R35 ;  /* 0x004cf42301007387 */ /* 0x000fe20000100800 */
[----:B------:R-:W-:-:S03]  /*e73a0*/  IADD3 R40, P6, PT, R40, UR76, RZ ;  /* 0x0000004c28287c10 */ /* 0x000fc6000ffde0ff */
[----:B------:R-:W-:Y:S01]  /*e73b0*/  STL [R1+0x4cc0], R36 ;  /* 0x004cc02401007387 */ /* 0x000fe20000100800 */
[----:B------:R-:W-:-:S03]  /*e73c0*/  IADD3.X R46, PT, PT, R46, UR9, RZ, P1, !PT ;  /* 0x000000092e2e7c10 */ /* 0x000fc60008ffe4ff */
[----:B------:R-:W-:Y:S04]  /*e73d0*/  STL [R1+0x4cec], R37 ;  /* 0x004cec2501007387 */ /* 0x000fe80000100800 */
[----:B------:R-:W-:Y:S04]  /*e73e0*/  STL [R1+0x4cb8], R38 ;  /* 0x004cb82601007387 */ /* 0x000fe80000100800 */
[----:B------:R-:W-:Y:S04]  /*e73f0*/  STL [R1+0x4ce4], R39 ;  /* 0x004ce42701007387 */ /* 0x000fe80000100800 */
[----:B------:R-:W-:Y:S04]  /*e7400*/  STL [R1+0x4cb0], R40 ;  /* 0x004cb02801007387 */ /* 0x000fe80000100800 */
[----:B------:R0:W-:Y:S02]  /*e7410*/  STL [R1+0x4cd4], R46 ;  /* 0x004cd42e01007387 */ /* 0x0001e40000100800 */
[----:B0-----:R-:W0:Y:S01]  /*e7420*/  LDC R46, c[0x0][0x3ac] ;  /* 0x0000eb00ff2e7b82 */ /* 0x001e220000000800 */
[----:B------:R-:W-:-:S02]  /*e7430*/  IADD3.X R41, PT, PT, R41, UR9, RZ, P0, !PT ;  /* 0x0000000929297c10 */ /* 0x000fc400087fe4ff */
[----:B------:R-:W-:Y:S02]  /*e7440*/  IADD3 R42, P0, PT, R42, UR76, RZ ;  /* 0x0000004c2a2a7c10 */ /* 0x000fe4000ff1e0ff */
[----:B------:R-:W-:Y:S02]  /*e7450*/  IADD3 R43, P1, PT, R43, UR76, RZ ;  /* 0x0000004c2b2b7c10 */ /* 0x000fe4000ff3e0ff */
[----:B------:R-:W-:Y:S02]  /*e7460*/  IADD3.X R44, PT, PT, R44, UR9, RZ, P2, !PT ;  /* 0x000000092c2c7c10 */ /* 0x000fe400097fe4ff */
[----:B------:R-:W-:Y:S01]  /*e7470*/  IADD3 R45, P2, PT, R45, UR76, RZ ;  /* 0x0000004c2d2d7c10 */ /* 0x000fe2000ff5e0ff */
[----:B------:R0:W-:Y:S04]  /*e7480*/  STL [R1+0x4cdc], R41 ;  /* 0x004cdc2901007387 */ /* 0x0001e80000100800 */
[----:B------:R0:W-:Y:S04]  /*e7490*/  STL [R1+0x4ca8], R42 ;  /* 0x004ca82a01007387 */ /* 0x0001e80000100800 */
[----:B------:R0:W-:Y:S04]  /*e74a0*/  STL [R1+0x4ca0], R43 ;  /* 0x004ca02b01007387 */ /* 0x0001e80000100800 */
[----:B------:R0:W-:Y:S04]  /*e74b0*/  STL [R1+0x4ccc], R44 ;  /* 0x004ccc2c01007387 */ /* 0x0001e80000100800 */
[----:B------:R0:W-:Y:S02]  /*e74c0*/  STL [R1+0x4c98], R45 ;  /* 0x004c982d01007387 */ /* 0x0001e40000100800 */
[----:B0-----:R-:W-:Y:S01]  /*e74d0*/  IMAD.SHL.U32 R3, R46, 0x80, RZ ;  /* 0x000000802e037824 */ /* 0x001fe200078e00ff */
[----:B------:R-:W-:-:S02]  /*e74e0*/  IADD3.X R47, PT, PT, R47, UR9, RZ, P3, !PT ;  /* 0x000000092f2f7c10 */ /* 0x000fc40009ffe4ff */
[----:B------:R-:W-:Y:S02]  /*e74f0*/  IADD3 R48, P3, PT, R48, UR76, RZ ;  /* 0x0000004c30307c10 */ /* 0x000fe4000ff7e0ff */
[----:B------:R-:W-:Y:S02]  /*e7500*/  IADD3.X R49, PT, PT, R49, UR9, RZ, P4, !PT ;  /* 0x0000000931317c10 */ /* 0x000fe4000a7fe4ff */
[----:B------:R-:W-:Y:S02]  /*e7510*/  IADD3 R50, P4, PT, R3, R50, RZ ;  /* 0x0000003203327210 */ /* 0x000fe40007f9e0ff */
[----:B------:R-:W-:Y:S01]  /*e7520*/  IADD3.X R51, PT, PT, R51, UR9, RZ, P5, !PT ;  /* 0x0000000933337c10 */ /* 0x000fe2000affe4ff */
[----:B------:R0:W-:Y:S01]  /*e7530*/  STL [R1+0x4cc4], R47 ;  /* 0x004cc42f01007387 */ /* 0x0001e20000100800 */
[----:B------:R-:W-:-:S03]  /*e7540*/  IADD3 R52, P5, PT, R3, R52, RZ ;  /* 0x0000003403347210 */ /* 0x000fc60007fbe0ff */
[----:B------:R0:W-:Y:S01]  /*e7550*/  STL [R1+0x4c90], R48 ;  /* 0x004c903001007387 */ /* 0x0001e20000100800 */
[----:B------:R-:W-:-:S03]  /*e7560*/  IADD3.X R53, PT, PT, R53, UR9, RZ, P6, !PT ;  /* 0x0000000935357c10 */ /* 0x000fc6000b7fe4ff */
[----:B------:R0:W-:Y:S01]  /*e7570*/  STL [R1+0x4cbc], R49 ;  /* 0x004cbc3101007387 */ /* 0x0001e20000100800 */
[----:B------:R-:W-:-:S03]  /*e7580*/  IADD3 R54, P6, PT, R3, R54, RZ ;  /* 0x0000003603367210 */ /* 0x000fc60007fde0ff */
[----:B------:R0:W-:Y:S01]  /*e7590*/  STL [R1+0x2c9c], R50 ;  /* 0x002c9c3201007387 */ /* 0x0001e20000100800 */
[----:B------:R-:W-:-:S03]  /*e75a0*/  IADD3.X R55, PT, PT, R55, UR9, RZ, P0, !PT ;  /* 0x0000000937377c10 */ /* 0x000fc600087fe4ff */
[----:B------:R0:W-:Y:S01]  /*e75b0*/  STL [R1+0x4cb4], R51 ;  /* 0x004cb43301007387 */ /* 0x0001e20000100800 */
[----:B---3--:R-:W-:-:S03]  /*e75c0*/  IADD3 R56, P0, PT, R3, R56, RZ ;  /* 0x0000003803387210 */ /* 0x008fc60007f1e0ff */
[----:B------:R3:W-:Y:S01]  /*e75d0*/  STL [R1+0x2cac], R52 ;  /* 0x002cac3401007387 */ /* 0x0007e20000100800 */
[----:B------:R-:W-:-:S03]  /*e75e0*/  IADD3.X R57, PT, PT, R57, UR9, RZ, P1, !PT ;  /* 0x0000000939397c10 */ /* 0x000fc60008ffe4ff */
[----:B------:R0:W-:Y:S01]  /*e75f0*/  STL [R1+0x4cac], R53 ;  /* 0x004cac3501007387 */ /* 0x0001e20000100800 */
[----:B------:R-:W-:-:S03]  /*e7600*/  IADD3 R58, P1, PT, R3, R58, RZ ;  /* 0x0000003a033a7210 */ /* 0x000fc60007f3e0ff */
[----:B------:R0:W-:Y:S01]  /*e7610*/  STL [R1+0x2cb4], R54 ;  /* 0x002cb43601007387 */ /* 0x0001e20000100800 */
[----:B----4-:R-:W-:-:S03]  /*e7620*/  IADD3.X R59, PT, PT, R59, UR9, RZ, P2, !PT ;  /* 0x000000093b3b7c10 */ /* 0x010fc600097fe4ff */
[----:B------:R4:W-:Y:S04]  /*e7630*/  STL [R1+0x4ca4], R55 ;  /* 0x004ca43701007387 */ /* 0x0009e80000100800 */
[----:B------:R0:W-:Y:S04]  /*e7640*/  STL [R1+0x2cbc], R56 ;  /* 0x002cbc3801007387 */ /* 0x0001e80000100800 */
[----:B------:R0:W-:Y:S01]  /*e7650*/  STL [R1+0x4c9c], R57 ;  /* 0x004c9c3901007387 */ /* 0x0001e20000100800 */
[----:B--2---:R-:W-:-:S03]  /*e7660*/  IADD3 R60, P2, PT, R3, R60, RZ ;  /* 0x0000003c033c7210 */ /* 0x004fc60007f5e0ff */
[----:B------:R2:W-:Y:S04]  /*e7670*/  STL [R1+0x44e0], R58 ;  /* 0x0044e03a01007387 */ /* 0x0005e80000100800 */
[----:B------:R0:W-:Y:S04]  /*e7680*/  STL [R1+0x4c94], R59 ;  /* 0x004c943b01007387 */ /* 0x0001e80000100800 */
[----:B------:R-:W2:Y:S04]  /*e7690*/  LDL.LU R7, [R1+0x44d8] ;  /* 0x0044d80001077983 */ /* 0x000ea80000300800 */
[----:B------:R-:W2:Y:S04]  /*e76a0*/  LDL.LU R4, [R1+0x244c] ;  /* 0x00244c0001047983 */ /* 0x000ea80000300800 */
[----:B------:R0:W-:Y:S04]  /*e76b0*/  STL [R1+0x44dc], R60 ;  /* 0x0044dc3c01007387 */ /* 0x0001e80000100800 */
[----:B------:R-:W2:Y:S01]  /*e76c0*/  LDL.LU R5, [R1+0x44d4] ;  /* 0x0044d40001057983 */ /* 0x000ea20000300800 */
[----:B------:R-:W-:-:S05]  /*e76d0*/  IADD3.X R61, PT, PT, R61, UR9, RZ, P3, !PT ;  /* 0x000000093d3d7c10 */ /* 0x000fca0009ffe4ff */
        /* <DEDUP_REMOVED lines=18> */
[----:B------:R-:W2:Y:S04]  /*e7800*/  LDL.LU R51, [R1+0x4494] ;  /* 0x0044940001337983 */ /* 0x000ea80000300800 */
[----:B---3--:R-:W3:Y:S04]  /*e7810*/  LDL.LU R52, [R1+0x44c0] ;  /* 0x0044c00001347983 */ /* 0x008ee80000300800 */
[----:B------:R-:W3:Y:S04]  /*e7820*/  LDL.LU R53, [R1+0x448c] ;  /* 0x00448c0001357983 */ /* 0x000ee80000300800 */
[----:B------:R-:W3:Y:S04]  /*e7830*/  LDL.LU R54, [R1+0x44b8] ;  /* 0x0044b80001367983 */ /* 0x000ee80000300800 */
[----:B----4-:R-:W4:Y:S04]  /*e7840*/  LDL.LU R55, [R1+0x4484] ;  /* 0x0044840001377983 */ /* 0x010f280000300800 */
[----:B------:R-:W4:Y:S04]  /*e7850*/  LDL.LU R56, [R1+0x44b0] ;  /* 0x0044b00001387983 */ /* 0x000f280000300800 */
[----:B------:R-:W4:Y:S04]  /*e7860*/  LDL.LU R57, [R1+0x447c] ;  /* 0x00447c0001397983 */ /* 0x000f280000300800 */
[----:B--2---:R-:W2:Y:S04]  /*e7870*/  LDL.LU R58, [R1+0x44a8] ;  /* 0x0044a800013a7983 */ /* 0x004ea80000300800 */
[----:B------:R-:W2:Y:S04]  /*e7880*/  LDL.LU R59, [R1+0x4474] ;  /* 0x00447400013b7983 */ /* 0x000ea80000300800 */
[----:B------:R-:W2:Y:S04]  /*e7890*/  LDL.LU R60, [R1+0x44a0] ;  /* 0x0044a000013c7983 */ /* 0x000ea80000300800 */
[----:B------:R-:W2:Y:S01]  /*e78a0*/  LDL.LU R61, [R1+0x446c] ;  /* 0x00446c00013d7983 */ /* 0x000ea20000300800 */
[----:B------:R-:W-:-:S02]  /*e78b0*/  SHF.R.S32.HI R2, RZ, 0x1f, R3 ;  /* 0x0000001fff027819 */ /* 0x000fc40000011403 */
[----:B------:R-:W-:-:S03]  /*e78c0*/  IADD3 R7, P3, PT, R3, R7, RZ ;  /* 0x0000000703077210 */ /* 0x000fc60007f7e0ff */
[C---:B------:R-:W-:Y:S01]  /*e78d0*/  IMAD.X R4, R2.reuse, 0x1, R4, P4 ;  /* 0x0000000102047824 */ /* 0x040fe200020e0604 */
[C---:B------:R-:W-:Y:S01]  /*e78e0*/  IADD3 R5, P4, PT, R3.reuse, R5, RZ ;  /* 0x0000000503057210 */ /* 0x040fe20007f9e0ff */
[----:B------:R0:W-:Y:S04]  /*e78f0*/  STL [R1+0x44d8], R7 ;  /* 0x0044d80701007387 */ /* 0x0001e80000100800 */
[----:B------:R0:W-:Y:S04]  /*e7900*/  STL [R1+0x244c], R4 ;  /* 0x00244c0401007387 */ /* 0x0001e80000100800 */
[----:B------:R0:W-:Y:S01]  /*e7910*/  STL [R1+0x44d4], R5 ;  /* 0x0044d40501007387 */ /* 0x0001e20000100800 */
[C---:B------:R-:W-:Y:S01]  /*e7920*/  IMAD.X R34, R2.reuse, 0x1, R34, P5 ;  /* 0x0000000102227824 */ /* 0x040fe200028e0622 */
[C---:B------:R-:W-:Y:S01]  /*e7930*/  IADD3 R35, P5, PT, R3.reuse, R35, RZ ;  /* 0x0000002303237210 */ /* 0x040fe20007fbe0ff */
[C---:B------:R-:W-:Y:S01]  /*e7940*/  IMAD.X R36, R2.reuse, 0x1, R36, P6 ;  /* 0x0000000102247824 */ /* 0x040fe200030e0624 */
[C---:B------:R-:W-:Y:S01]  /*e7950*/  IADD3 R37, P6, PT, R3.reuse, R37, RZ ;  /* 0x0000002503257210 */ /* 0x040fe20007fde0ff */
[----:B------:R-:W-:Y:S01]  /*e7960*/  IMAD.X R38, R2, 0x1, R38, P0 ;  /* 0x0000000102267824 */ /* 0x000fe200000e0626 */
[----:B------:R0:W-:Y:S01]  /*e7970*/  STL [R1+0x2c80], R34 ;  /* 0x002c802201007387 */ /* 0x0001e20000100800 */
[----:B------:R-:W-:-:S03]  /*e7980*/  IADD3 R39, P0, PT, R3, R39, RZ ;  /* 0x0000002703277210 */ /* 0x000fc60007f1e0ff */
[----:B------:R0:W-:Y:S01]  /*e7990*/  STL [R1+0x44d0], R35 ;  /* 0x0044d02301007387 */ /* 0x0001e20000100800 */
[----:B------:R-:W-:-:S03]  /*e79a0*/  IMAD.X R40, R2, 0x1, R40, P1 ;  /* 0x0000000102287824 */ /* 0x000fc600008e0628 */
        /* <DEDUP_REMOVED lines=23> */
[----:B---3--:R-:W-:-:S03]  /*e7b20*/  IMAD.X R52, R2, 0x1, R52, P0 ;  /* 0x0000000102347824 */ /* 0x008fc600000e0634 */
[----:B------:R3:W-:Y:S01]  /*e7b30*/  STL [R1+0x2cb8], R48 ;  /* 0x002cb83001007387 */ /* 0x0007e20000100800 */
[----:B------:R-:W-:-:S03]  /*e7b40*/  IADD3 R53, P0, PT, R3, R53, RZ ;  /* 0x0000003503357210 */ /* 0x000fc60007f1e0ff */
[----:B------:R0:W-:Y:S01]  /*e7b50*/  STL [R1+0x449c], R49 ;  /* 0x00449c3101007387 */ /* 0x0001e20000100800 */
[----:B------:R-:W-:-:S03]  /*e7b60*/  IMAD.X R54, R2, 0x1, R54, P1 ;  /* 0x0000000102367824 */ /* 0x000fc600008e0636 */
[----:B------:R0:W-:Y:S01]  /*e7b70*/  STL [R1+0x44c8], R50 ;  /* 0x0044c83201007387 */ /* 0x0001e20000100800 */
[----:B----4-:R-:W-:-:S03]  /*e7b80*/  IADD3 R55, P1, PT, R3, R55, RZ ;  /* 0x0000003703377210 */ /* 0x010fc60007f3e0ff */
[----:B------:R4:W-:Y:S01]  /*e7b90*/  STL [R1+0x4494], R51 ;  /* 0x0044943301007387 */ /* 0x0009e20000100800 */
[----:B------:R-:W-:-:S03]  /*e7ba0*/  IMAD.X R56, R2, 0x1, R56, P2 ;  /* 0x0000000102387824 */ /* 0x000fc600010e0638 */
[----:B------:R0:W-:Y:S01]  /*e7bb0*/  STL [R1+0x44c0], R52 ;  /* 0x0044c03401007387 */ /* 0x0001e20000100800 */
[----:B------:R-:W-:-:S03]  /*e7bc0*/  IADD3 R57, P2, PT, R3, R57, RZ ;  /* 0x0000003903397210 */ /* 0x000fc60007f5e0ff */
[----:B------:R0:W-:Y:S01]  /*e7bd0*/  STL [R1+0x448c], R53 ;  /* 0x00448c3501007387 */ /* 0x0001e20000100800 */
[----:B--2---:R-:W-:-:S03]  /*e7be0*/  IMAD.X R58, R2, 0x1, R58, P3 ;  /* 0x00000001023a7824 */ /* 0x004fc600018e063a */
[----:B------:R2:W-:Y:S04]  /*e7bf0*/  STL [R1+0x44b8], R54 ;  /* 0x0044b83601007387 */ /* 0x0005e80000100800 */
[----:B------:R0:W-:Y:S01]  /*e7c00*/  STL [R1+0x4484], R55 ;  /* 0x0044843701007387 */ /* 0x0001e20000100800 */
[----:B------:R-:W-:-:S03]  /*e7c10*/  IADD3 R59, P3, PT, R3, R59, RZ ;  /* 0x0000003b033b7210 */ /* 0x000fc60007f7e0ff */
[----:B------:R0:W-:Y:S01]  /*e7c20*/  STL [R1+0x44b0], R56 ;  /* 0x0044b03801007387 */ /* 0x0001e20000100800 */
[----:B------:R-:W-:-:S03]  /*e7c30*/  IMAD.X R60, R2, 0x1, R60, P4 ;  /* 0x00000001023c7824 */ /* 0x000fc600020e063c */
[----:B------:R1:W-:Y:S04]  /*e7c40*/  STL [R1+0x447c], R57 ;  /* 0x00447c3901007387 */ /* 0x0003e80000100800 */
[----:B------:R1:W-:Y:S01]  /*e7c50*/  STL [R1+0x44a8], R58 ;  /* 0x0044a83a01007387 */ /* 0x0003e20000100800 */
[----:B------:R-:W-:-:S03]  /*e7c60*/  IADD3 R61, P4, PT, R3, R61, RZ ;  /* 0x0000003d033d7210 */ /* 0x000fc60007f9e0ff */
[----:B0-----:R-:W2:Y:S04]  /*e7c70*/  LDL.LU R7, [R1+0x4498] ;  /* 0x0044980001077983 */ /* 0x001ea80000300800 */
[----:B------:R0:W-:Y:S04]  /*e7c80*/  STL [R1+0x4474], R59 ;  /* 0x0044743b01007387 */ /* 0x0001e80000100800 */
[----:B------:R-:W2:Y:S04]  /*e7c90*/  LDL.LU R4, [R1+0x4464] ;  /* 0x0044640001047983 */ /* 0x000ea80000300800 */
        /* <DEDUP_REMOVED lines=26> */
[----:B-1----:R-:W2:Y:S04]  /*e7e40*/  LDL.LU R57, [R1+0x4448] ;  /* 0x0044480001397983 */ /* 0x002ea80000300800 */
[----:B------:R-:W2:Y:S04]  /*e7e50*/  LDL.LU R58, [R1+0x4414] ;  /* 0x00441400013a7983 */ /* 0x000ea80000300800 */
[----:B0-----:R-:W2:Y:S04]  /*e7e60*/  LDL.LU R59, [R1+0x4440] ;  /* 0x00444000013b7983 */ /* 0x001ea80000300800 */
[----:B------:R-:W2:Y:S04]  /*e7e70*/  LDL.LU R60, [R1+0x440c] ;  /* 0x00440c00013c7983 */ /* 0x000ea80000300800 */
[----:B------:R-:W2:Y:S01]  /*e7e80*/  LDL.LU R61, [R1+0x4438] ;  /* 0x00443800013d7983 */ /* 0x000ea20000300800 */
        /* <DEDUP_REMOVED lines=30> */
[----:B---3--:R-:W-:-:S03]  /*e8070*/  IADD3 R48, P6, PT, R3, R48, RZ ;  /* 0x0000003003307210 */ /* 0x008fc60007fde0ff */
[----:B------:R3:W-:Y:S01]  /*e8080*/  STL [R1+0x444c], R44 ;  /* 0x00444c2c01007387 */ /* 0x0007e20000100800 */
[----:B------:R-:W-:-:S03]  /*e8090*/  IMAD.X R49, R2, 0x1, R49, P0 ;  /* 0x0000000102317824 */ /* 0x000fc600000e0631 */
[----:B------:R0:W-:Y:S01]  /*e80a0*/  STL [R1+0x4460], R45 ;  /* 0x0044602d01007387 */ /* 0x0001e20000100800 */
[----:B------:R-:W-:-:S03]  /*e80b0*/  IADD3 R50, P0, PT, R3, R50, RZ ;  /* 0x0000003203327210 */ /* 0x000fc60007f1e0ff */
[----:B------:R0:W-:Y:S01]  /*e80c0*/  STL [R1+0x4444], R46 ;  /* 0x0044442e01007387 */ /* 0x0001e20000100800 */
[----:B----4-:R-:W-:-:S03]  /*e80d0*/  IMAD.X R51, R2, 0x1, R51, P1 ;  /* 0x0000000102337824 */ /* 0x010fc600008e0633 */
[----:B------:R4:W-:Y:S01]  /*e80e0*/  STL [R1+0x4458], R47 ;  /* 0x0044582f01007387 */ /* 0x0009e20000100800 */
[----:B------:R-:W-:-:S03]  /*e80f0*/  IADD3 R52, P1, PT, R3, R52, RZ ;  /* 0x0000003403347210 */ /* 0x000fc60007f3e0ff */
[----:B------:R0:W-:Y:S01]  /*e8100*/  STL [R1+0x443c], R48 ;  /* 0x00443c3001007387 */ /* 0x0001e20000100800 */
[----:B------:R-:W-:-:S03]  /*e8110*/  IMAD.X R53, R2, 0x1, R53, P2 ;  /* 0x0000000102357824 */ /* 0x000fc600010e0635 */
[----:B------:R0:W-:Y:S01]  /*e8120*/  STL [R1+0x44f4], R49 ;  /* 0x0044f43101007387 */ /* 0x0001e20000100800 */
[----:B--2---:R-:W-:-:S03]  /*e8130*/  IADD3 R54, P2, PT, R3, R54, RZ ;  /* 0x0000003603367210 */ /* 0x004fc60007f5e0ff */
        /* <DEDUP_REMOVED lines=8> */
[----:B------:R0:W-:Y:S04]  /*e81c0*/  STL [R1+0x4424], R54 ;  /* 0x0044243601007387 */ /* 0x0001e80000100800 */
[----:B------:R0:W-:Y:S01]  /*e81d0*/  STL [R1+0x4450], R55 ;  /* 0x0044503701007387 */ /* 0x0001e20000100800 */
[----:B------:R-:W-:-:S03]  /*e81e0*/  IMAD.X R59, R2, 0x1, R59, P5 ;  /* 0x00000001023b7824 */ /* 0x000fc600028e063b */
[----:B------:R0:W-:Y:S01]  /*e81f0*/  STL [R1+0x441c], R56 ;  /* 0x00441c3801007387 */ /* 0x0001e20000100800 */
[----:B------:R-:W-:-:S03]  /*e8200*/  IADD3 R60, P5, PT, R3, R60, RZ ;  /* 0x0000003c033c7210 */ /* 0x000fc60007fbe0ff */
[----:B------:R1:W-:Y:S04]  /*e8210*/  STL [R1+0x4448], R57 ;  /* 0x0044483901007387 */ /* 0x0003e80000100800 */
[----:B------:R1:W-:Y:S01]  /*e8220*/  STL [R1+0x4414], R58 ;  /* 0x0044143a01007387 */ /* 0x0003e20000100800 */
[----:B------:R-:W-:-:S03]  /*e8230*/  IMAD.X R61, R2, 0x1, R61, P6 ;  /* 0x00000001023d7824 */ /* 0x000fc600030e063d */
[----:B0-----:R-:W2:Y:S04]  /*e8240*/  LDL.LU R7, [R1+0x4404] ;  /* 0x0044040001077983 */ /* 0x001ea80000300800 */
[----:B------:R0:W-:Y:S04]  /*e8250*/  STL [R1+0x4440], R59 ;  /* 0x0044403b01007387 */ /* 0x0001e80000100800 */
[----:B-1----:R-:W2:Y:S04]  /*e8260*/  LDL.LU R4, [R1+0x4430] ;  /* 0x0044300001047983 */ /* 0x002ea80000300800 */
        /* <DEDUP_REMOVED lines=29> */
[----:B-1----:R-:W2:Y:S04]  /*e8440*/  LDL.LU R60, [R1+0x43c0] ;  /* 0x0043c000013c7983 */ /* 0x002ea80000300800 */
[----:B------:R-:W2:Y:S01]  /*e8450*/  LDL.LU R61, [R1+0x438c] ;  /* 0x00438c00013d7983 */ /* 0x000ea20000300800 */
[C---:B------:R-:W-:Y:S01]  /*e8460*/  IADD3 R7, P6, PT, R3.reuse, R7, RZ ;  /* 0x0000000703077210 */ /* 0x040fe20007fde0ff */
[C---:B------:R-:W-:Y:S01]  /*e8470*/  IMAD.X R4, R2.reuse, 0x1, R4, P0 ;  /* 0x0000000102047824 */ /* 0x040fe200000e0604 */
[C---:B------:R-:W-:Y:S01]  /*e8480*/  IADD3 R5, P0, PT, R3.reuse, R5, RZ ;  /* 0x0000000503057210 */ /* 0x040fe20007f1e0ff */
[C---:B------:R-:W-:Y:S01]  /*e8490*/  IMAD.X R34, R2.reuse, 0x1, R34, P1 ;  /* 0x0000000102227824 */ /* 0x040fe200008e0622 */
[----:B------:R-:W-:Y:S01]  /*e84a0*/  IADD3 R35, P1, PT, R3, R35, RZ ;  /* 0x0000002303237210 */ /* 0x000fe20007f3e0ff */
        /* <DEDUP_REMOVED lines=244> */
[----:B---3--:R-:W3:Y:S04]  /*e93f0*/  LDL.LU R5, [R1+0x42b8] ;  /* 0x0042b80001057983 */ /* 0x008ee80000300800 */
[----:B------:R0:W-:Y:S04]  /*e9400*/  STL [R1+0x4294], R61 ;  /* 0x0042943d01007387 */ /* 0x0001e80000100800 */
        /* <DEDUP_REMOVED lines=30> */
[C---:B---3--:R-:W-:Y:S01]  /*e95f0*/  IMAD.X R5, R2.reuse, 0x1, R5, P5 ;  /* 0x0000000102057824 */ /* 0x048fe200028e0605 */
[C---:B------:R-:W-:Y:S01]  /*e9600*/  IADD3 R34, P5, PT, R3.reuse, R34, RZ ;  /* 0x0000002203227210 */ /* 0x040fe20007fbe0ff */
[----:B----4-:R-:W-:Y:S01]  /*e9610*/  IMAD.X R35, R2, 0x1, R35, P6 ;  /* 0x0000000102237824 */ /* 0x010fe200030e0623 */
        /* <DEDUP_REMOVED lines=54> */
[----:B0-----:R-:W4:Y:S04]  /*e9980*/  LDL.LU R7, [R1+0x4214] ;  /* 0x0042140001077983 */ /* 0x001f280000300800 */
[----:B------:R0:W-:Y:S04]  /*e9990*/  STL [R1+0x4250], R59 ;  /* 0x0042503b01007387 */ /* 0x0001e80000100800 */
[----:B-1----:R-:W4:Y:S04]  /*e99a0*/  LDL.LU R4, [R1+0x4240] ;  /* 0x0042400001047983 */ /* 0x002f280000300800 */
[----:B------:R1:W-:Y:S04]  /*e99b0*/  STL [R1+0x421c], R60 ;  /* 0x00421c3c01007387 */ /* 0x0003e80000100800 */
[----:B---3--:R-:W3:Y:S04]  /*e99c0*/  LDL.LU R5, [R1+0x420c] ;  /* 0x00420c0001057983 */ /* 0x008ee80000300800 */
[----:B------:R0:W-:Y:S04]  /*e99d0*/  STL [R1+0x4248], R61 ;  /* 0x0042483d01007387 */ /* 0x0001e80000100800 */
[----:B--2---:R-:W2:Y:S04]  /*e99e0*/  LDL.LU R34, [R1+0x4238] ;  /* 0x0042380001227983 */ /* 0x004ea80000300800 */
        /* <DEDUP_REMOVED lines=25> */
[----:B-1----:R-:W4:Y:S04]  /*e9b80*/  LDL.LU R60, [R1+0x41d0] ;  /* 0x0041d000013c7983 */ /* 0x002f280000300800 */
[----:B------:R-:W4:Y:S01]  /*e9b90*/  LDL.LU R61, [R1+0x419c] ;  /* 0x00419c00013d7983 */ /* 0x000f220000300800 */
[C---:B------:R-:W-:Y:S01]  /*e9ba0*/  IADD3 R7, P5, PT, R3.reuse, R7, RZ ;  /* 0x0000000703077210 */ /* 0x040fe20007fbe0ff */
[C---:B------:R-:W-:Y:S01]  /*e9bb0*/  IMAD.X R4, R2.reuse, 0x1, R4, P6 ;  /* 0x0000000102047824 */ /* 0x040fe200030e0604 */
[C---:B---3--:R-:W-:Y:S01]  /*e9bc0*/  IADD3 R5, P6, PT, R3.reuse, R5, RZ ;  /* 0x0000000503057210 */ /* 0x048fe20007fde0ff */
[C---:B--2---:R-:W-:Y:S01]  /*e9bd0*/  IMAD.X R34, R2.reuse, 0x1, R34, P0 ;  /* 0x0000000102227824 */ /* 0x044fe200000e0622 */
[----:B----4-:R-:W-:Y:S01]  /*e9be0*/  IADD3 R35, P0, PT, R3, R35, RZ ;  /* 0x0000002303237210 */ /* 0x010fe20007f1e0ff */
        /* <DEDUP_REMOVED lines=54> */
[----:B0-----:R-:W4:Y:S04]  /*e9f50*/  LDL.LU R7, [R1+0x41c8] ;  /* 0x0041c80001077983 */ /* 0x001f280000300800 */
[----:B------:R0:W-:Y:S04]  /*e9f60*/  STL [R1+0x41a4], R59 ;  /* 0x0041a43b01007387 */ /* 0x0001e80000100800 */
[----:B-1----:R-:W4:Y:S04]  /*e9f70*/  LDL.LU R4, [R1+0x4194] ;  /* 0x0041940001047983 */ /* 0x002f280000300800 */
[----:B------:R1:W-:Y:S04]  /*e9f80*/  STL [R1+0x41d0], R60 ;  /* 0x0041d03c01007387 */ /* 0x0003e80000100800 */
[----:B--2---:R-:W2:Y:S04]  /*e9f90*/  LDL.LU R5, [R1+0x41c0] ;  /* 0x0041c00001057983 */ /* 0x004ea80000300800 */
[----:B------:R0:W-:Y:S04]  /*e9fa0*/  STL [R1+0x419c], R61 ;  /* 0x00419c3d01007387 */ /* 0x0001e80000100800 */
[----:B---3--:R-:W3:Y:S04]  /*e9fb0*/  LDL.LU R34, [R1+0x418c] ;  /* 0x00418c0001227983 */ /* 0x008ee80000300800 */
        /* <DEDUP_REMOVED lines=27> */
[C---:B------:R-:W-:Y:S01]  /*ea170*/  IMAD.X R7, R2.reuse, 0x1, R7, P0 ;  /* 0x0000000102077824 */ /* 0x040fe200000e0607 */
[C---:B------:R-:W-:Y:S01]  /*ea180*/  IADD3 R4, P0, PT, R3.reuse, R4, RZ ;  /* 0x0000000403047210 */ /* 0x040fe20007f1e0ff */
[C---:B--2---:R-:W-:Y:S01]  /*ea190*/  IMAD.X R5, R2.reuse, 0x1, R5, P1 ;  /* 0x0000000102057824 */ /* 0x044fe200008e0605 */
[C---:B---3--:R-:W-:Y:S01]  /*ea1a0*/  IADD3 R34, P1, PT, R3.reuse, R34, RZ ;  /* 0x0000002203227210 */ /* 0x048fe20007f3e0ff */
[----:B----4-:R-:W-:Y:S01]  /*ea1b0*/  IMAD.X R35, R2, 0x1, R35, P2 ;  /* 0x0000000102237824 */ /* 0x010fe200010e0623 */
        /* <DEDUP_REMOVED lines=90> */
[C---:B--2---:R-:W-:Y:S01]  /*ea760*/  IADD3 R5, P2, PT, R3.reuse, R5, RZ ;  /* 0x0000000503057210 */ /* 0x044fe20007f5e0ff */
[C---:B---3--:R-:W-:Y:S01]  /*ea770*/  IMAD.X R34, R2.reuse, 0x1, R34, P3 ;  /* 0x0000000102227824 */ /* 0x048fe200018e0622 */
        /* <DEDUP_REMOVED lines=1117> */
[----:B------:R-:W-:Y:S01]  /*eed50*/  STL [R1+0x3b4c], R7 ;  /* 0x003b4c0701007387 */ /* 0x000fe20000100800 */
[----:B------:R-:W-:-:S03]  /*eed60*/  IMAD.X R36, R2, 0x1, R36, P1 ;  /* 0x0000000102247824 */ /* 0x000fc600008e0624 */
[----:B------:R-:W-:Y:S01]  /*eed70*/  STL [R1+0x3b78], R4 ;  /* 0x003b780401007387 */ /* 0x000fe20000100800 */
[----:B------:R-:W-:-:S03]  /*eed80*/  IADD3 R37, P1, PT, R3, R37, RZ ;  /* 0x0000002503257210 */ /* 0x000fc60007f3e0ff */
[----:B------:R-:W-:Y:S01]  /*eed90*/  STL [R1+0x3b44], R5 ;  /* 0x003b440501007387 */ /* 0x000fe20000100800 */
        /* <DEDUP_REMOVED lines=38> */
[----:B------:R-:W-:-:S03]  /*ef000*/  IMAD.X R57, R2, 0x1, R57, P5 ;  /* 0x0000000102397824 */ /* 0x000fc600028e0639 */
[----:B------:R0:W-:Y:S01]  /*ef010*/  STL [R1+0x3af4], R53 ;  /* 0x003af43501007387 */ /* 0x0001e20000100800 */
[----:B------:R-:W-:-:S03]  /*ef020*/  IMAD.X R58, R2, 0x1, R58, P6 ;  /* 0x00000001023a7824 */ /* 0x000fc600030e063a */
[----:B------:R-:W-:Y:S01]  /*ef030*/  STL [R1+0x3b20], R54 ;  /* 0x003b203601007387 */ /* 0x000fe20000100800 */
[----:B------:R-:W-:-:S03]  /*ef040*/  IMAD.X R61, R2, 0x1, R61, P2 ;  /* 0x00000001023d7824 */ /* 0x000fc600010e063d */
[----:B------:R-:W-:Y:S01]  /*ef050*/  STL [R1+0x3aec], R55 ;  /* 0x003aec3701007387 */ /* 0x000fe20000100800 */
[----:B------:R-:W-:-:S03]  /*ef060*/  IMAD.X R59, R2, 0x1, R59, P0 ;  /* 0x00000001023b7824 */ /* 0x000fc600000e063b */
[----:B------:R-:W-:Y:S01]  /*ef070*/  STL [R1+0x3b18], R56 ;  /* 0x003b183801007387 */ /* 0x000fe20000100800 */
[----:B------:R-:W-:-:S03]  /*ef080*/  IMAD.X R60, R2, 0x1, R60, P1 ;  /* 0x00000001023c7824 */ /* 0x000fc600008e063c */
[----:B------:R-:W-:Y:S04]  /*ef090*/  STL [R1+0x3b10], R57 ;  /* 0x003b103901007387 */ /* 0x000fe80000100800 */
[----:B------:R-:W-:Y:S04]  /*ef0a0*/  STL [R1+0x3b08], R58 ;  /* 0x003b083a01007387 */ /* 0x000fe80000100800 */
[----:B------:R-:W-:Y:S04]  /*ef0b0*/  STL [R1+0x3af0], R61 ;  /* 0x003af03d01007387 */ /* 0x000fe80000100800 */
[----:B------:R-:W-:Y:S04]  /*ef0c0*/  STL [R1+0x3b00], R59 ;  /* 0x003b003b01007387 */ /* 0x000fe80000100800 */
[----:B------:R2:W-:Y:S04]  /*ef0d0*/  STL [R1+0x3af8], R60 ;  /* 0x003af83c01007387 */ /* 0x0005e80000100800 */
[----:B0-----:R-:W4:Y:S04]  /*ef0e0*/  LDL.LU R34, [R1+0x3ae8] ;  /* 0x003ae80001227983 */ /* 0x001f280000300800 */
[----:B-1----:R-:W4:Y:S04]  /*ef0f0*/  LDL.LU R35, [R1+0x3ae4] ;  /* 0x003ae40001237983 */ /* 0x002f280000300800 */
[----:B--2---:R-:W2:Y:S04]  /*ef100*/  LDL.LU R36, [R1+0x3adc] ;  /* 0x003adc0001247983 */ /* 0x004ea80000300800 */
        /* <DEDUP_REMOVED lines=25> */
[----:B------:R-:W-:Y:S01]  /*ef2a0*/  IMAD.X R34, R2, 0x1, R34, P3 ;  /* 0x0000000102227824 */ /* 0x000fe200018e0622 */
[----:B------:R-:W-:-:S04]  /*ef2b0*/  IADD3 R35, P5, PT, R3, R35, RZ ;  /* 0x0000002303237210 */ /* 0x000fc80007fbe0ff */
[----:B------:R-:W-:Y:S01]  /*ef2c0*/  STL [R1+0x3ae8], R34 ;  /* 0x003ae82201007387 */ /* 0x000fe20000100800 */
[C---:B--2---:R-:W-:Y:S02]  /*ef2d0*/  IADD3 R36, P6, PT, R3.reuse, R36, RZ ;  /* 0x0000002403247210 */ /* 0x044fe40007fde0ff */
[C---:B---3--:R-:W-:Y:S02]  /*ef2e0*/  IADD3 R37, P0, PT, R3.reuse, R37, RZ ;  /* 0x0000002503257210 */ /* 0x048fe40007f1e0ff */
[C---:B----4-:R-:W-:Y:S02]  /*ef2f0*/  IADD3 R38, P1, PT, R3.reuse, R38, RZ ;  /* 0x0000002603267210 */ /* 0x050fe40007f3e0ff */
[C---:B------:R-:W-:Y:S02]  /*ef300*/  IADD3 R39, P2, PT, R3.reuse, R39, RZ ;  /* 0x0000002703277210 */ /* 0x040fe40007f5e0ff */
[C---:B------:R-:W-:Y:S02]  /*ef310*/  IADD3 R40, P3, PT, R3.reuse, R40, RZ ;  /* 0x0000002803287210 */ /* 0x040fe40007f7e0ff */
[C---:B------:R-:W-:Y:S01]  /*ef320*/  IADD3 R41, P4, PT, R3.reuse, R41, RZ ;  /* 0x0000002903297210 */ /* 0x040fe20007f9e0ff */
[C---:B------:R-:W-:Y:S01]  /*ef330*/  IMAD.X R42, R2.reuse, 0x1, R42, P5 ;  /* 0x00000001022a7824 */ /* 0x040fe200028e062a */
        /* <DEDUP_REMOVED lines=11> */
[----:B------:R-:W-:Y:S01]  /*ef3f0*/  IMAD.X R60, R2, 0x1, R60, P4 ;  /* 0x00000001023c7824 */ /* 0x000fe200020e063c */
[----:B------:R-:W-:Y:S01]  /*ef400*/  IADD3 R54, P4, PT, R3, R54, RZ ;  /* 0x0000003603367210 */ /* 0x000fe20007f9e0ff */
[----:B------:R-:W-:-:S05]  /*ef410*/  VIADD R55, R55, 0x1 ;  /* 0x0000000137377836 */ /* 0x000fca0000000000 */
        /* <DEDUP_REMOVED lines=15> */
[----:B------:R-:W-:-:S03]  /*ef510*/  IMAD.X R56, R2, 0x1, R56, P5 ;  /* 0x0000000102387824 */ /* 0x000fc600028e0638 */
[----:B------:R-:W-:Y:S01]  /*ef520*/  STL [R1+0x3a94], R49 ;  /* 0x003a943101007387 */ /* 0x000fe20000100800 */
[----:B------:R-:W-:-:S03]  /*ef530*/  IADD3 R57, P5, PT, R3, R57, RZ ;  /* 0x0000003903397210 */ /* 0x000fc60007fbe0ff */
[----:B------:R-:W-:Y:S04]  /*ef540*/  STL [R1+0x3ac0], R50 ;  /* 0x003ac03201007387 */ /* 0x000fe80000100800 */
[----:B------:R-:W-:Y:S01]  /*ef550*/  STL [R1+0x3a8c], R51 ;  /* 0x003a8c3301007387 */ /* 0x000fe20000100800 */
[----:B------:R-:W-:-:S03]  /*ef560*/  IMAD.X R58, R2, 0x1, R58, P6 ;  /* 0x00000001023a7824 */ /* 0x000fc600030e063a */
[----:B------:R0:W-:Y:S04]  /*ef570*/  STL [R1+0x3ab0], R60 ;  /* 0x003ab03c01007387 */ /* 0x0001e80000100800 */
[----:B------:R1:W-:Y:S01]  /*ef580*/  STL [R1+0x3ab8], R52 ;  /* 0x003ab83401007387 */ /* 0x0003e20000100800 */
[----:B------:R-:W-:-:S03]  /*ef590*/  IADD3 R59, P6, PT, R3, R59, RZ ;  /* 0x0000003b033b7210 */ /* 0x000fc60007fde0ff */
[----:B0-----:R-:W2:Y:S01]  /*ef5a0*/  LDL.LU R60, [R1+0x3a64] ;  /* 0x003a6400013c7983 */ /* 0x001ea20000300800 */
[----:B------:R-:W-:-:S03]  /*ef5b0*/  IMAD.X R61, R2, 0x1, R61, P0 ;  /* 0x00000001023d7824 */ /* 0x000fc600000e063d */
[----:B------:R0:W-:Y:S04]  /*ef5c0*/  STL [R1+0x3a84], R53 ;  /* 0x003a843501007387 */ /* 0x0001e80000100800 */
[----:B------:R-:W-:Y:S04]  /*ef5d0*/  STL [R1+0x3a7c], R54 ;  /* 0x003a7c3601007387 */ /* 0x000fe80000100800 */
[----:B------:R-:W-:Y:S04]  /*ef5e0*/  STL [R1+0x3aa8], R56 ;  /* 0x003aa83801007387 */ /* 0x000fe80000100800 */
[----:B------:R-:W-:Y:S04]  /*ef5f0*/  STL [R1+0x3a74], R57 ;  /* 0x003a743901007387 */ /* 0x000fe80000100800 */
[----:B------:R-:W3:Y:S04]  /*ef600*/  LDL.LU R7, [R1+0x3a90] ;  /* 0x003a900001077983 */ /* 0x000ee80000300800 */
[----:B------:R-:W-:Y:S04]  /*ef610*/  STL [R1+0x3aa0], R58 ;  /* 0x003aa03a01007387 */ /* 0x000fe80000100800 */
        /* <DEDUP_REMOVED lines=23> */
[----:B0-----:R-:W4:Y:S04]  /*ef790*/  LDL.LU R53, [R1+0x3a38] ;  /* 0x003a380001357983 */ /* 0x001f280000300800 */
[----:B------:R-:W4:Y:S04]  /*ef7a0*/  LDL.LU R61, [R1+0x3a04] ;  /* 0x003a0400013d7983 */ /* 0x000f280000300800 */
[----:B------:R-:W4:Y:S04]  /*ef7b0*/  LDL.LU R54, [R1+0x3a30] ;  /* 0x003a300001367983 */ /* 0x000f280000300800 */
[----:B------:R-:W4:Y:S04]  /*ef7c0*/  LDL.LU R56, [R1+0x39fc] ;  /* 0x0039fc0001387983 */ /* 0x000f280000300800 */
[----:B------:R-:W4:Y:S01]  /*ef7d0*/  LDL.LU R57, [R1+0x3a28] ;  /* 0x003a280001397983 */ /* 0x000f220000300800 */
[----:B--2---:R-:W-:-:S05]  /*ef7e0*/  IADD3 R60, P0, PT, R3, R60, RZ ;  /* 0x0000003c033c7210 */ /* 0x004fca0007f1e0ff */
[----:B------:R0:W-:Y:S04]  /*ef7f0*/  STL [R1+0x3a64], R60 ;  /* 0x003a643c01007387 */ /* 0x0001e80000100800 */
[----:B------:R-:W2:Y:S04]  /*ef800*/  LDL.LU R58, [R1+0x39f4] ;  /* 0x0039f400013a7983 */ /* 0x000ea80000300800 */
[----:B------:R-:W2:Y:S04]  /*ef810*/  LDL.LU R59, [R1+0x3a20] ;  /* 0x003a2000013b7983 */ /* 0x000ea80000300800 */
[----:B0-----:R-:W2:Y:S01]  /*ef820*/  LDL.LU R60, [R1+0x39ec] ;  /* 0x0039ec00013c7983 */ /* 0x001ea20000300800 */
[----:B---3--:R-:W-:Y:S01]  /*ef830*/  IMAD.X R7, R2, 0x1, R7, P1 ;  /* 0x0000000102077824 */ /* 0x008fe200008e0607 */
[----:B----4-:R-:W-:-:S04]  /*ef840*/  IADD3 R4, P1, PT, R3, R4, RZ ;  /* 0x0000000403047210 */ /* 0x010fc80007f3e0ff */
[----:B------:R-:W-:Y:S01]  /*ef850*/  STL [R1+0x3a90], R7 ;  /* 0x003a900701007387 */ /* 0x000fe20000100800 */
[----:B------:R-:W-:-:S03]  /*ef860*/  IMAD.X R5, R2, 0x1, R5, P2 ;  /* 0x0000000102057824 */ /* 0x000fc600010e0605 */
[----:B------:R-:W-:Y:S01]  /*ef870*/  STL [R1+0x3a5c], R4 ;  /* 0x003a5c0401007387 */ /* 0x000fe20000100800 */
[----:B------:R-:W-:-:S03]  /*ef880*/  IADD3 R34, P2, PT, R3, R34, RZ ;  /* 0x0000002203227210 */ /* 0x000fc60007f5e0ff */
        /* <DEDUP_REMOVED lines=35> */
[C---:B------:R-:W-:Y:S01]  /*efac0*/  IADD3 R52, P4, PT, R3.reuse, R52, RZ ;  /* 0x0000003403347210 */ /* 0x040fe20007f9e0ff */
[C---:B------:R-:W-:Y:S01]  /*efad0*/  IMAD.X R53, R2.reuse, 0x1, R53, P5 ;  /* 0x0000000102357824 */ /* 0x040fe200028e0635 */
[C---:B------:R-:W-:Y:S01]  /*efae0*/  IADD3 R61, P5, PT, R3.reuse, R61, RZ ;  /* 0x0000003d033d7210 */ /* 0x040fe20007fbe0ff */
[----:B------:R-:W-:Y:S04]  /*efaf0*/  STL [R1+0x3a40], R51 ;  /* 0x003a403301007387 */ /* 0x000fe80000100800 */
[----:B------:R0:W-:Y:S04]  /*efb00*/  STL [R1+0x3a04], R61 ;  /* 0x003a043d01007387 */ /* 0x0001e80000100800 */
[----:B------:R1:W-:Y:S04]  /*efb10*/  STL [R1+0x3a0c], R52 ;  /* 0x003a0c3401007387 */ /* 0x0003e80000100800 */
[----:B0-----:R-:W3:Y:S01]  /*efb20*/  LDL.LU R61, [R1+0x3a18] ;  /* 0x003a1800013d7983 */ /* 0x001ee20000300800 */
[C---:B------:R-:W-:Y:S01]  /*efb30*/  IMAD.X R54, R2.reuse, 0x1, R54, P6 ;  /* 0x0000000102367824 */ /* 0x040fe200030e0636 */
[C---:B------:R-:W-:Y:S01]  /*efb40*/  IADD3 R56, P6, PT, R3.reuse, R56, RZ ;  /* 0x0000003803387210 */ /* 0x040fe20007fde0ff */
[C---:B------:R-:W-:Y:S01]  /*efb50*/  IMAD.X R57, R2.reuse, 0x1, R57, P0 ;  /* 0x0000000102397824 */ /* 0x040fe200000e0639 */
[----:B------:R0:W-:Y:S04]  /*efb60*/  STL [R1+0x3a38], R53 ;  /* 0x003a383501007387 */ /* 0x0001e80000100800 */
[----:B------:R-:W-:Y:S04]  /*efb70*/  STL [R1+0x3a30], R54 ;  /* 0x003a303601007387 */ /* 0x000fe80000100800 */
[----:B------:R-:W-:Y:S04]  /*efb80*/  STL [R1+0x39fc], R56 ;  /* 0x0039fc3801007387 */ /* 0x000fe80000100800 */
[----:B------:R-:W-:Y:S04]  /*efb90*/  STL [R1+0x3a28], R57 ;  /* 0x003a283901007387 */ /* 0x000fe80000100800 */
[----:B------:R-:W4:Y:S01]  /*efba0*/  LDL.LU R7, [R1+0x39e4] ;  /* 0x0039e40001077983 */ /* 0x000f220000300800 */
[----:B--2---:R-:W-:Y:S01]  /*efbb0*/  IADD3 R58, P0, PT, R3, R58, RZ ;  /* 0x0000003a033a7210 */ /* 0x004fe20007f1e0ff */
[----:B------:R-:W-:-:S04]  /*efbc0*/  IMAD.X R59, R2, 0x1, R59, P1 ;  /* 0x00000001023b7824 */ /* 0x000fc800008e063b */
[----:B------:R-:W-:Y:S01]  /*efbd0*/  STL [R1+0x39f4], R58 ;  /* 0x0039f43a01007387 */ /* 0x000fe20000100800 */
[----:B------:R-:W-:-:S03]  /*efbe0*/  IADD3 R60, P1, PT, R3, R60, RZ ;  /* 0x0000003c033c7210 */ /* 0x000fc60007f3e0ff */
[----:B------:R-:W2:Y:S04]  /*efbf0*/  LDL.LU R4, [R1+0x3a10] ;  /* 0x003a100001047983 */ /* 0x000ea80000300800 */
[----:B------:R-:W-:Y:S04]  /*efc00*/  STL [R1+0x3a20], R59 ;  /* 0x003a203b01007387 */ /* 0x000fe80000100800 */
        /* <DEDUP_REMOVED lines=20> */
[----:B-1----:R-:W2:Y:S04]  /*efd50*/  LDL.LU R52, [R1+0x39c0] ;  /* 0x0039c00001347983 */ /* 0x002ea80000300800 */
[----:B0-----:R-:W2:Y:S04]  /*efd60*/  LDL.LU R53, [R1+0x398c] ;  /* 0x00398c0001357983 */ /* 0x001ea80000300800 */
[----:B------:R-:W2:Y:S04]  /*efd70*/  LDL.LU R60, [R1+0x39b8] ;  /* 0x0039b800013c7983 */ /* 0x000ea80000300800 */
[----:B------:R-:W2:Y:S04]  /*efd80*/  LDL.LU R54, [R1+0x3984] ;  /* 0x0039840001367983 */ /* 0x000ea80000300800 */
[----:B------:R-:W2:Y:S04]  /*efd90*/  LDL.LU R56, [R1+0x39b0] ;  /* 0x0039b00001387983 */ /* 0x000ea80000300800 */
[----:B------:R-:W2:Y:S01]  /*efda0*/  LDL.LU R57, [R1+0x397c] ;  /* 0x00397c0001397983 */ /* 0x000ea20000300800 */
[----:B---3--:R-:W-:-:S05]  /*efdb0*/  IMAD.X R61, R2, 0x1, R61, P2 ;  /* 0x00000001023d7824 */ /* 0x008fca00010e063d */
[----:B------:R0:W-:Y:S04]  /*efdc0*/  STL [R1+0x3a18], R61 ;  /* 0x003a183d01007387 */ /* 0x0001e80000100800 */
[----:B------:R-:W3:Y:S04]  /*efdd0*/  LDL.LU R58, [R1+0x39a8] ;  /* 0x0039a800013a7983 */ /* 0x000ee80000300800 */
[----:B------:R-:W3:Y:S04]  /*efde0*/  LDL.LU R59, [R1+0x3974] ;  /* 0x00397400013b7983 */ /* 0x000ee80000300800 */
[----:B0-----:R-:W3:Y:S01]  /*efdf0*/  LDL.LU R61, [R1+0x39a0] ;  /* 0x0039a000013d7983 */ /* 0x001ee20000300800 */
[----:B----4-:R-:W-:-:S05]  /*efe00*/  IADD3 R7, P2, PT, R3, R7, RZ ;  /* 0x0000000703077210 */ /* 0x010fca0007f5e0ff */
[----:B------:R-:W-:Y:S01]  /*efe10*/  STL [R1+0x39e4], R7 ;  /* 0x0039e40701007387 */ /* 0x000fe20000100800 */
[----:B--2---:R-:W-:Y:S01]  /*efe20*/  IMAD.X R4, R2, 0x1, R4, P3 ;  /* 0x0000000102047824 */ /* 0x004fe200018e0604 */
[----:B------:R-:W-:-:S04]  /*efe30*/  IADD3 R5, P3, PT, R3, R5, RZ ;  /* 0x0000000503057210 */ /* 0x000fc80007f7e0ff */
        /* <DEDUP_REMOVED lines=40> */
[----:B------:R-:W-:Y:S01]  /*f00c0*/  IMAD.X R60, R2, 0x1, R60, P0 ;  /* 0x00000001023c7824 */ /* 0x000fe200000e063c */
[----:B------:R-:W-:-:S04]  /*f00d0*/  IADD3 R54, P0, PT, R3, R54, RZ ;  /* 0x0000003603367210 */ /* 0x000fc80007f1e0ff */
[----:B------:R0:W-:Y:S01]  /*f00e0*/  STL [R1+0x39b8], R60 ;  /* 0x0039b83c01007387 */ /* 0x0001e20000100800 */
[----:B------:R-:W-:-:S03]  /*f00f0*/  IMAD.X R56, R2, 0x1, R56, P1 ;  /* 0x0000000102387824 */ /* 0x000fc600008e0638 */
[----:B------:R1:W-:Y:S01]  /*f0100*/  STL [R1+0x39c0], R52 ;  /* 0x0039c03401007387 */ /* 0x0003e20000100800 */
[----:B------:R-:W-:-:S03]  /*f0110*/  IADD3 R57, P1, PT, R3, R57, RZ ;  /* 0x0000003903397210 */ /* 0x000fc60007f3e0ff */
[----:B0-----:R-:W2:Y:S04]  /*f0120*/  LDL.LU R60, [R1+0x396c] ;  /* 0x00396c00013c7983 */ /* 0x001ea80000300800 */
[----:B------:R0:W-:Y:S04]  /*f0130*/  STL [R1+0x398c], R53 ;  /* 0x00398c3501007387 */ /* 0x0001e80000100800 */
[----:B------:R-:W-:Y:S04]  /*f0140*/  STL [R1+0x3984], R54 ;  /* 0x0039843601007387 */ /* 0x000fe80000100800 */
[----:B------:R-:W-:Y:S04]  /*f0150*/  STL [R1+0x39b0], R56 ;  /* 0x0039b03801007387 */ /* 0x000fe80000100800 */
[----:B------:R-:W-:Y:S01]  /*f0160*/  STL [R1+0x397c], R57 ;  /* 0x00397c3901007387 */ /* 0x000fe20000100800 */
[----:B---3--:R-:W-:-:S03]  /*f0170*/  IMAD.X R58, R2, 0x1, R58, P2 ;  /* 0x00000001023a7824 */ /* 0x008fc600010e063a */
[----:B------:R-:W3:Y:S01]  /*f0180*/  LDL.LU R7, [R1+0x3998] ;  /* 0x0039980001077983 */ /* 0x000ee20000300800 */
[----:B------:R-:W-:-:S03]  /*f0190*/  IADD3 R59, P2, PT, R3, R59, RZ ;  /* 0x0000003b033b7210 */ /* 0x000fc60007f5e0ff */
[----:B------:R-:W-:Y:S01]  /*f01a0*/  STL [R1+0x39a8], R58 ;  /* 0x0039a83a01007387 */ /* 0x000fe20000100800 */
[----:B------:R-:W-:-:S03]  /*f01b0*/  IMAD.X R61, R2, 0x1, R61, P3 ;  /* 0x00000001023d7824 */ /* 0x000fc600018e063d */
        /* <DEDUP_REMOVED lines=3805> */
[----:B------:R4:W-:Y:S04]  /*fef90*/  STL [R1+0x4bd0], R54 ;  /* 0x004bd03601007387 */ /* 0x0009e80000100800 */
[----:B------:R0:W-:Y:S04]  /*fefa0*/  STL [R1+0x4c38], R56 ;  /* 0x004c383801007387 */ /* 0x0001e80000100800 */
[----:B------:R0:W-:Y:S04]  /*fefb0*/  STL [R1+0x4bcc], R57 ;  /* 0x004bcc3901007387 */ /* 0x0001e80000100800 */
[----:B------:R-:W3:Y:S01]  /*fefc0*/  LDL.LU R7, [R1+0x4c40] ;  /* 0x004c400001077983 */ /* 0x000ee20000300800 */
[----:B--2---:R-:W-:Y:S01]  /*fefd0*/  IADD3 R58, P0, PT, R3, R58, RZ ;  /* 0x0000003a033a7210 */ /* 0x004fe20007f1e0ff */
[----:B------:R-:W-:-:S04]  /*fefe0*/  IMAD.X R59, R2, 0x1, R59, P1 ;  /* 0x00000001023b7824 */ /* 0x000fc800008e063b */
[----:B------:R2:W-:Y:S01]  /*feff0*/  STL [R1+0x4c34], R58 ;  /* 0x004c343a01007387 */ /* 0x0005e20000100800 */
[----:B------:R-:W-:-:S03]  /*ff000*/  IADD3 R60, P1, PT, R3, R60, RZ ;  /* 0x0000003c033c7210 */ /* 0x000fc60007f3e0ff */
[----:B------:R-:W3:Y:S04]  /*ff010*/  LDL.LU R4, [R1+0x4bf0] ;  /* 0x004bf00001047983 */ /* 0x000ee80000300800 */
[----:B------:R0:W-:Y:S04]  /*ff020*/  STL [R1+0x4bc8], R59 ;  /* 0x004bc83b01007387 */ /* 0x0001e80000100800 */
[----:B------:R-:W3:Y:S04]  /*ff030*/  LDL.LU R5, [R1+0x4c58] ;  /* 0x004c580001057983 */ /* 0x000ee80000300800 */
        /* <DEDUP_REMOVED lines=19> */
[----:B-1----:R-:W3:Y:S04]  /*ff170*/  LDL.LU R52, [R1+0x4c28] ;  /* 0x004c280001347983 */ /* 0x002ee80000300800 */
[----:B0-----:R-:W3:Y:S04]  /*ff180*/  LDL.LU R53, [R1+0x4c80] ;  /* 0x004c800001357983 */ /* 0x001ee80000300800 */
[----:B----4-:R-:W4:Y:S04]  /*ff190*/  LDL.LU R54, [R1+0x4c3c] ;  /* 0x004c3c0001367983 */ /* 0x010f280000300800 */
[----:B------:R-:W4:Y:S04]  /*ff1a0*/  LDL.LU R56, [R1+0x4c50] ;  /* 0x004c500001387983 */ /* 0x000f280000300800 */
[----:B------:R-:W4:Y:S04]  /*ff1b0*/  LDL.LU R57, [R1+0x4c4c] ;  /* 0x004c4c0001397983 */ /* 0x000f280000300800 */
[----:B--2---:R-:W2:Y:S01]  /*ff1c0*/  LDL.LU R58, [R1+0x4c48] ;  /* 0x004c4800013a7983 */ /* 0x004ea20000300800 */
[----:B---3--:R-:W-:-:S05]  /*ff1d0*/  IMAD.X R61, R2, 0x1, R61, P2 ;  /* 0x00000001023d7824 */ /* 0x008fca00010e063d */
[----:B------:R0:W-:Y:S04]  /*ff1e0*/  STL [R1+0x4bdc], R61 ;  /* 0x004bdc3d01007387 */ /* 0x0001e80000100800 */
[----:B------:R-:W3:Y:S04]  /*ff1f0*/  LDL.LU R59, [R1+0x4c5c] ;  /* 0x004c5c00013b7983 */ /* 0x000ee80000300800 */
[----:B------:R-:W3:Y:S04]  /*ff200*/  LDL.LU R60, [R1+0x4c6c] ;  /* 0x004c6c00013c7983 */ /* 0x000ee80000300800 */
[----:B0-----:R-:W3:Y:S01]  /*ff210*/  LDL.LU R61, [R1+0x4c68] ;  /* 0x004c6800013d7983 */ /* 0x001ee20000300800 */
[----:B------:R-:W-:-:S05]  /*ff220*/  IADD3 R7, P2, PT, R3, R7, RZ ;  /* 0x0000000703077210 */ /* 0x000fca0007f5e0ff */
[----:B------:R1:W-:Y:S01]  /*ff230*/  STL [R1+0x4c40], R7 ;  /* 0x004c400701007387 */ /* 0x0003e20000100800 */
[----:B------:R-:W-:Y:S01]  /*ff240*/  IMAD.X R4, R2, 0x1, R4, P3 ;  /* 0x0000000102047824 */ /* 0x000fe200018e0604 */
[----:B------:R-:W-:-:S04]  /*ff250*/  IADD3 R5, P3, PT, R3, R5, RZ ;  /* 0x0000000503057210 */ /* 0x000fc80007f7e0ff */
        /* <DEDUP_REMOVED lines=41> */
[----:B----4-:R-:W-:-:S03]  /*ff4f0*/  IMAD.X R54, R2, 0x1, R54, P0 ;  /* 0x0000000102367824 */ /* 0x010fc600000e0636 */
[----:B------:R1:W-:Y:S01]  /*ff500*/  STL [R1+0x4c80], R53 ;  /* 0x004c803501007387 */ /* 0x0003e20000100800 */
[----:B------:R-:W-:-:S03]  /*ff510*/  IMAD.X R56, R2, 0x1, R56, P1 ;  /* 0x0000000102387824 */ /* 0x000fc600008e0638 */
[----:B------:R1:W-:Y:S01]  /*ff520*/  STL [R1+0x4c3c], R54 ;  /* 0x004c3c3601007387 */ /* 0x0003e20000100800 */
[----:B------:R-:W-:-:S03]  /*ff530*/  IMAD.X R57, R2, 0x1, R57, P2 ;  /* 0x0000000102397824 */ /* 0x000fc600010e0639 */
[----:B------:R1:W-:Y:S01]  /*ff540*/  STL [R1+0x4c50], R56 ;  /* 0x004c503801007387 */ /* 0x0003e20000100800 */
[----:B--2---:R-:W-:-:S03]  /*ff550*/  IMAD.X R58, R2, 0x1, R58, P3 ;  /* 0x00000001023a7824 */ /* 0x004fc600018e063a */
[----:B------:R1:W-:Y:S04]  /*ff560*/  STL [R1+0x4c4c], R57 ;  /* 0x004c4c3901007387 */ /* 0x0003e80000100800 */
[----:B------:R1:W-:Y:S01]  /*ff570*/  STL [R1+0x4c48], R58 ;  /* 0x004c483a01007387 */ /* 0x0003e20000100800 */
[----:B------:R-:W-:Y:S01]  /*ff580*/  ISETP.NE.U32.AND P0, PT, R55, UR38, PT ;  /* 0x0000002637007c0c */ /* 0x000fe2000bf05070 */
[C---:B---3--:R-:W-:Y:S02]  /*ff590*/  IMAD.X R59, R2.reuse, 0x1, R59, P4 ;  /* 0x00000001023b7824 */ /* 0x048fe400020e063b */
[C---:B------:R-:W-:Y:S02]  /*ff5a0*/  IMAD.X R60, R2.reuse, 0x1, R60, P5 ;  /* 0x00000001023c7824 */ /* 0x040fe400028e063c */
[----:B------:R-:W-:-:S05]  /*ff5b0*/  IMAD.X R61, R2, 0x1, R61, P6 ;  /* 0x00000001023d7824 */ /* 0x000fca00030e063d */
[----:B------:R1:W-:Y:S04]  /*ff5c0*/  STL [R1+0x4c68], R61 ;  /* 0x004c683d01007387 */ /* 0x0003e80000100800 */
[----:B------:R1:W-:Y:S04]  /*ff5d0*/  STL [R1+0x4c5c], R59 ;  /* 0x004c5c3b01007387 */ /* 0x0003e80000100800 */
[----:B------:R1:W-:Y:S01]  /*ff5e0*/  STL [R1+0x4c6c], R60 ;  /* 0x004c6c3c01007387 */ /* 0x0003e20000100800 */
[----:B------:R-:W-:Y:S05]  /*ff5f0*/  @P0 BRA `(.L_x_1) ;  /* 0xfffff3c800700947 */ /* 0x000fea000383ffff */
.L_x_0:
[----:B------:R-:W2:Y:S01]  /*ff600*/  LDL.LU R13, [R1+0x1020] ;  /* 0x00102000010d7983 */ /* 0x000ea20000300800 */
[----:B------:R-:W0:Y:S03]  /*ff610*/  LDCU.64 UR48, c[0x0][0x398] ;  /* 0x00007300ff3077ac */ /* 0x000e260008000a00 */
[----:B------:R-:W2:Y:S01]  /*ff620*/  LDL.LU R12, [R1+0x1024] ;  /* 0x00102400010c7983 */ /* 0x000ea20000300800 */
[----:B------:R-:W3:Y:S03]  /*ff630*/  LDCU.64 UR44, c[0x0][0x398] ;  /* 0x00007300ff2c77ac */ /* 0x000ee60008000a00 */
[----:B------:R-:W4:Y:S01]  /*ff640*/  LDL.LU R11, [R1+0x1028] ;  /* 0x00102800010b7983 */ /* 0x000f220000300800 */
[----:B------:R-:W1:Y:S03]  /*ff650*/  LDCU UR20, c[0x0][0x3b4] ;  /* 0x00007680ff1477ac */ /* 0x000e660008000800 */
[----:B------:R-:W4:Y:S01]  /*ff660*/  LDL.LU R10, [R1+0x102c] ;  /* 0x00102c00010a7983 */ /* 0x000f220000300800 */
[----:B------:R-:W0:Y:S01]  /*ff670*/  S2UR UR9, SR_CgaCtaId ;  /* 0x00000000000979c3 */ /* 0x000e220000008800 */
[----:B------:R-:W0:Y:S02]  /*ff680*/  LDCU UR8, c[0x0][0x3b4] ;  /* 0x00007680ff0877ac */ /* 0x000e240008000800 */
[----:B------:R-:W3:Y:S01]  /*ff690*/  LDL.LU R9, [R1+0x1030] ;  /* 0x0010300001097983 */ /* 0x000ee20000300800 */
[----:B------:R-:W0:Y:S03]  /*ff6a0*/  LDCU UR74, c[0x0][0x3b4] ;  /* 0x00007680ff4a77ac */ /* 0x000e260008000800 */
[----:B------:R-:W3:Y:S01]  /*ff6b0*/  LDL.LU R8, [R1+0x1034] ;  /* 0x0010340001087983 */ /* 0x000ee20000300800 */
[----:B------:R-:W0:Y:S03]  /*ff6c0*/  LDCU.64 UR12, c[0x0][0x390] ;  /* 0x00007200ff0c77ac */ /* 0x000e260008000a00 */
[----:B-1----:R-:W3:Y:S01]  /*ff6d0*/  LDL.LU R7, [R1+0x1038] ;  /* 0x0010380001077983 */ /* 0x002ee20000300800 */
[----:B------:R-:W-:Y:S01]  /*ff6e0*/  UMOV UR4, 0x400 ;  /* 0x0000040000047882 */ /* 0x000fe20000000000 */
[----:B------:R-:W1:Y:S02]  /*ff6f0*/  LDCU UR30, c[0x0][0x3b4] ;  /* 0x00007680ff1e77ac */ /* 0x000e640008000800 */
[----:B------:R-:W3:Y:S01]  /*ff700*/  LDL.LU R6, [R1+0x103c] ;  /* 0x00103c0001067983 */ /* 0x000ee20000300800 */
[----:B------:R-:W0:Y:S03]  /*ff710*/  LDCU UR23, c[0x0][0x3b8] ;  /* 0x00007700ff1777ac */ /* 0x000e260008000800 */
        /* <DEDUP_REMOVED lines=8> */
[----:B-----5:R3:W-:Y:S01]  /*ff7a0*/  STL [R1+0x580c], R0 ;  /* 0x00580c0001007387 */ /* 0x0207e20000100800 */
[----:B------:R-:W0:Y:S03]  /*ff7b0*/  LDCU UR72, c[0x0][0x3b8] ;  /* 0x00007700ff4877ac */ /* 0x000e260008000800 */
[----:B------:R-:W-:Y:S01]  /*ff7c0*/  STL [R1+0x5784], R57 ;  /* 0x0057843901007387 */ /* 0x000fe20000100800 */
        /* <DEDUP_REMOVED lines=63> */
[----:B--2---:R-:W-:-:S05]  /*ffbc0*/  F2FP.SATFINITE.E4M3.F32.PACK_AB_MERGE_C R12, R12, R13, RZ ;  /* 0x0000000d0c0c723e */ /* 0x004fca00048070ff */
[----:B------:R-:W-:Y:S01]  /*ffbd0*/  STL [R1+0x5c4], R12 ;  /* 0x0005c40c01007387 */ /* 0x000fe20000100800 */
[----:B----4-:R-:W-:-:S05]  /*ffbe0*/  F2FP.SATFINITE.E4M3.F32.PACK_AB_MERGE_C R10, R10, R11, RZ ;  /* 0x0000000b0a0a723e */ /* 0x010fca00048070ff */
[----:B------:R-:W-:Y:S01]  /*ffbf0*/  STL [R1+0x5c8], R10 ;  /* 0x0005c80a01007387 */ /* 0x000fe20000100800 */
[----:B---3--:R-:W-:-:S05]  /*ffc00*/  F2FP.SATFINITE.E4M3.F32.PACK_AB_MERGE_C R0, R8, R9, RZ ;  /* 0x000000090800723e */ /* 0x008fca00048070ff */
[----:B------:R2:W-:Y:S01]  /*ffc10*/  STL [R1+0x5c0], R0 ;  /* 0x0005c00001007387 */ /* 0x0005e20000100800 */
[----:B------:R-:W-:-:S05]  /*ffc20*/  F2FP.SATFINITE.E4M3.F32.PACK_AB_MERGE_C R6, R6, R7, RZ ;  /* 0x000000070606723e */ /* 0x000fca00048070ff */
[----:B------:R-:W-:Y:S01]  /*ffc30*/  STL [R1+0x5bc], R6 ;  /* 0x0005bc0601007387 */ /* 0x000fe20000100800 */
[----:B------:R-:W-:-:S03]  /*ffc40*/  F2FP.SATFINITE.E4M3.F32.PACK_AB_MERGE_C R4, R4, R5, RZ ;  /* 0x000000050404723e */ /* 0x000fc600048070ff */
[----:B0-----:R-:W3:Y:S04]  /*ffc50*/  LDL.LU R56, [R1+0xff4] ;  /* 0x000ff40001387983 */ /* 0x001ee80000300800 */
[----:B------:R-:W-:Y:S01]  /*ffc60*/  STL [R1+0x5b8], R4 ;  /* 0x0005b80401007387 */ /* 0x000fe20000100800 */
[----:B--2---:R-:W-:-:S03]  /*ffc70*/  F2FP.SATFINITE.E4M3.F32.PACK_AB_MERGE_C R0, R2, R3, RZ ;  /* 0x000000030200723e */ /* 0x004fc600048070ff */
[----:B------:R-:W2:Y:S04]  /*ffc80*/  LDL.LU R45, [R1+0xff8] ;  /* 0x000ff800012d7983 */ /* 0x000ea80000300800 */
[----:B------:R-:W-:Y:S04]  /*ffc90*/  STL [R1+0x5b4], R0 ;  /* 0x0005b40001007387 */ /* 0x000fe80000100800 */
[----:B--2---:R0:W-:Y:S04]  /*ffca0*/  STL [R1+0x58fc], R45 ;  /* 0x0058fc2d01007387 */ /* 0x0041e80000100800 */
[----:B0-----:R-:W3:Y:S04]  /*ffcb0*/  LDL.LU R45, [R1+0xff0] ;  /* 0x000ff000012d7983 */ /* 0x001ee80000300800 */
[----:B------:R-:W2:Y:S04]  /*ffcc0*/  LDL.LU R59, [R1+0xffc] ;  /* 0x000ffc00013b7983 */ /* 0x000ea80000300800 */
[----:B------:R-:W4:Y:S04]  /*ffcd0*/  LDL.LU R58, [R1+0xfe0] ;  /* 0x000fe000013a7983 */ /* 0x000f280000300800 */
[----:B------:R-:W4:Y:S04]  /*ffce0*/  LDL.LU R52, [R1+0xfe4] ;  /* 0x000fe40001347983 */ /* 0x000f280000300800 */
        /* <DEDUP_REMOVED lines=56> */
[----:B---3--:R-:W-:-:S03]  /*100070*/  F2FP.SATFINITE.E4M3.F32.PACK_AB_MERGE_C R56, R56, R45, RZ ;  /* 0x0000002d3838723e */ /* 0x008fc600048070ff */
[----:B------:R-:W3:Y:S04]  /*100080*/  LDL.LU R45, [R1+0x58fc] ;  /* 0x0058fc00012d7983 */ /* 0x000ee80000300800 */
[----:B------:R3:W-:Y:S01]  /*100090*/  STL [R1+0x5b0], R56 ;  /* 0x0005b03801007387 */ /* 0x0007e20000100800 */
[----:B--2---:R-:W-:Y:S02]  /*1000a0*/  F2FP.SATFINITE.E4M3.F32.PACK_AB_MERGE_C R44, R35, R44, RZ ;  /* 0x0000002c232c723e */ /* 0x004fe400048070ff */
[----:B----4-:R-:W-:Y:S02]  /*1000b0*/  F2FP.SATFINITE.E4M3.F32.PACK_AB_MERGE_C R35, R60, R32, RZ ;  /* 0x000000203c23723e */ /* 0x010fe400048070ff */
[----:B------:R-:W-:Y:S02]  /*1000c0*/  F2FP.SATFINITE.E4M3.F32.PACK_AB_MERGE_C R32, R0, R57, RZ ;  /* 0x000000390020723e */ /* 0x000fe400048070ff */
[----:B------:R-:W-:-:S02]  /*1000d0*/  F2FP.SATFINITE.E4M3.F32.PACK_AB_MERGE_C R0, R55, R61, RZ ;  /* 0x0000003d3700723e */ /* 0x000fc400048070ff */
[----:B------:R-:W-:Y:S02]  /*1000e0*/  F2FP.SATFINITE.E4M3.F32.PACK_AB_MERGE_C R30, R30, R31, RZ ;  /* 0x0000001f1e1e723e */ /* 0x000fe400048070ff */
[----:B------:R-:W-:Y:S02]  /*1000f0*/  F2FP.SATFINITE.E4M3.F32.PACK_AB_MERGE_C R28, R28, R29, RZ ;  /* 0x0000001d1c1c723e */ /* 0x000fe400048070ff */
[----:B------:R-:W-:Y:S02]  /*100100*/  F2FP.SATFINITE.E4M3.F32.PACK_AB_MERGE_C R24, R24, R25, RZ ;  /* 0x000000191818723e */ /* 0x000fe400048070ff */
[----:B------:R-:W-:Y:S02]  /*100110*/  F2FP.SATFINITE.E4M3.F32.PACK_AB_MERGE_C R22, R22, R23, RZ ;  /* 0x000000171616723e */ /* 0x000fe400048070ff */
[----:B------:R-:W-:Y:S02]  /*100120*/  F2FP.SATFINITE.E4M3.F32.PACK_AB_MERGE_C R18, R18, R19, RZ ;  /* 0x000000131212723e */ /* 0x000fe400048070ff */
[----:B------:R-:W-:-:S02]  /*100130*/  F2FP.SATFINITE.E4M3.F32.PACK_AB_MERGE_C R16, R16, R17, RZ ;  /* 0x000000111010723e */ /* 0x000fc400048070ff */
[----:B------:R-:W-:Y:S02]  /*100140*/  F2FP.SATFINITE.E4M3.F32.PACK_AB_MERGE_C R12, R12, R13, RZ ;  /* 0x0000000d0c0c723e */ /* 0x000fe400048070ff */
[----:B------:R-:W-:Y:S02]  /*100150*/  F2FP.SATFINITE.E4M3.F32.PACK_AB_MERGE_C R10, R10, R11, RZ ;  /* 0x0000000b0a0a723e */ /* 0x000fe400048070ff */
[----:B------:R-:W-:Y:S02]  /*100160*/  F2FP.SATFINITE.E4M3.F32.PACK_AB_MERGE_C R6, R6, R7, RZ ;  /* 0x000000070606723e */ /* 0x000fe400048070ff */
[----:B------:R-:W-:Y:S02]  /*100170*/  F2FP.SATFINITE.E4M3.F32.PACK_AB_MERGE_C R4, R4, R5, RZ ;  /* 0x000000050404723e */ /* 0x000fe400048070ff */
[----:B---3--:R-:W-:Y:S02]  /*100180*/  F2FP.SATFINITE.E4M3.F32.PACK_AB_MERGE_C R56, R59, R45, RZ ;  /* 0x0000002d3b38723e */ /* 0x008fe400048070ff */
[----:B------:R-:W-:-:S03]  /*100190*/  F2FP.SATFINITE.E4M3.F32.PACK_AB_MERGE_C R45, R52, R58, RZ ;  /* 0x0000003a342d723e */ /* 0x000fc600048070ff */
[----:B------:R-:W-:Y:S04]  /*1001a0*/  STL [R1+0x5a4], R56 ;  /* 0x0005a43801007387 */ /* 0x000fe80000100800 */
[----:B------:R-:W-:Y:S04]  /*1001b0*/  STL [R1+0x59c], R45 ;  /* 0x00059c2d01007387 */ /* 0x000fe80000100800 */
[----:B------:R-:W-:Y:S04]  /*1001c0*/  STL [R1+0x5a0], R44 ;  /* 0x0005a02c01007387 */ /* 0x000fe80000100800 */
[----:B------:R0:W-:Y:S04]  /*1001d0*/  STL [R1+0x598], R35 ;  /* 0x0005982301007387 */ /* 0x0001e80000100800 */
[----:B------:R2:W-:Y:S04]  /*1001e0*/  STL [R1+0x594], R32 ;  /* 0x0005942001007387 */ /* 0x0005e80000100800 */
[----:B------:R3:W-:Y:S01]  /*1001f0*/  STL [R1+0x58c], R0 ;  /* 0x00058c0001007387 */ /* 0x0007e20000100800 */
[----:B0-----:R-:W-:-:S02]  /*100200*/  F2FP.SATFINITE.E4M3.F32.PACK_AB_MERGE_C R35, R53, R54, RZ ;  /* 0x000000363523723e */ /* 0x001fc400048070ff */
[----:B--2---:R-:W-:-:S03]  /*100210*/  F2FP.SATFINITE.E4M3.F32.PACK_AB_MERGE_C R32, R50, R51, RZ ;  /* 0x000000333220723e */ /* 0x004fc600048070ff */
[----:B------:R0:W-:Y:S01]  /*100220*/  STL [R1+0x590], R35 ;  /* 0x0005902301007387 */ /* 0x0001e20000100800 */
[----:B---3--:R-:W-:-:S03]  /*100230*/  F2FP.SATFINITE.E4M3.F32.PACK_AB_MERGE_C R0, R48, R49, RZ ;  /* 0x000000313000723e */ /* 0x008fc600048070ff */
[----:B------:R2:W-:Y:S04]  /*100240*/  STL [R1+0x588], R32 ;  /* 0x0005882001007387 */ /* 0x0005e80000100800 */
[----:B------:R3:W-:Y:S01]  /*100250*/  STL [R1+0x584], R0 ;  /* 0x0005840001007387 */ /* 0x0007e20000100800 */
[----:B0-----:R-:W-:Y:S02]  /*100260*/  F2FP.SATFINITE.E4M3.F32.PACK_AB_MERGE_C R35, R46, R47, RZ ;  /* 0x0000002f2e23723e */ /* 0x001fe400048070ff */
[----:B--2---:R-:W-:-:S03]  /*100270*/  F2FP.SATFINITE.E4M3.F32.PACK_AB_MERGE_C R32, R42, R43, RZ ;  /* 0x0000002b2a20723e */ /* 0x004fc600048070ff */
[----:B------:R0:W-:Y:S01]  /*100280*/  STL [R1+0x574], R35 ;  /* 0x0005742301007387 */ /* 0x0001e20000100800 */
[----:B---3--:R-:W-:-:S03]  /*100290*/  F2FP.SATFINITE.E4M3.F32.PACK_AB_MERGE_C R0, R40, R41, RZ ;  /* 0x000000292800723e */ /* 0x008fc600048070ff */
[----:B------:R2:W-:Y:S04]  /*1002a0*/  STL [R1+0x570], R32 ;  /* 0x0005702001007387 */ /* 0x0005e80000100800 */
[----:B------:R3:W-:Y:S01]  /*1002b0*/  STL [R1+0x56c], R0 ;  /* 0x00056c0001007387 */ /* 0x0007e20000100800 */
[----:B0-----:R-:W-:Y:S02]  /*1002c0*/  F2FP.SATFINITE.E4M3.F32.PACK_AB_MERGE_C R35, R38, R39, RZ ;  /* 0x000000272623723e */ /* 0x001fe400048070ff */
[----:B--2---:R-:W-:-:S03]  /*1002d0*/  F2FP.SATFINITE.E4M3.F32.PACK_AB_MERGE_C R32, R36, R37, RZ ;  /* 0x000000252420723e */ /* 0x004fc600048070ff */
[----:B------:R-:W-:Y:S01]  /*1002e0*/  STL [R1+0x568], R35 ;  /* 0x0005682301007387 */ /* 0x000fe20000100800 */
[----:B---3--:R-:W-:-:S03]  /*1002f0*/  F2FP.SATFINITE.E4M3.F32.PACK_AB_MERGE_C R0, R33, R34, RZ ;  /* 0x000000222100723e */ /* 0x008fc600048070ff */
[----:B------:R-:W-:Y:S04]  /*100300*/  STL [R1+0x558], R32 ;  /* 0x0005582001007387 */ /* 0x000fe80000100800 */
[----:B------:R0:W-:Y:S04]  /*100310*/  STL [R1+0x550], R0 ;  /* 0x0005500001007387 */ /* 0x0001e80000100800 */
[----:B------:R-:W-:Y:S01]  /*100320*/  STL [R1+0x520], R30 ;  /* 0x0005201e01007387 */ /* 0x000fe20000100800 */
[----:B0-----:R-:W-:-:S03]  /*100330*/  F2FP.SATFINITE.E4M3.F32.PACK_AB_MERGE_C R0, R26, R27, RZ ;  /* 0x0000001b1a00723e */ /* 0x001fc600048070ff */
        /* <DEDUP_REMOVED lines=14> */
[----:B------:R-:W-:Y:S04]  /*100420*/  STL [R1+0x490], R6 ;  /* 0x0004900601007387 */ /* 0x000fe80000100800 */
[----:B------:R-:W2:Y:S04]  /*100430*/  LDL.LU R56, [R1+0x137c] ;  /* 0x00137c0001387983 */ /* 0x000ea80000300800 */
[----:B------:R-:W-:Y:S04]  /*100440*/  STL [R1+0x48c], R4 ;  /* 0x00048c0401007387 */ /* 0x000fe80000100800 */
[----:B------:R-:W3:Y:S01]  /*100450*/  LDL.LU R45, [R1+0x1380] ;  /* 0x00138000012d7983 */ /* 0x000ee20000300800 */
[----:B0-----:R-:W-:-:S05]  /*100460*/  F2FP.SATFINITE.E4M3.F32.PACK_AB_MERGE_C R0, R2, R3, RZ ;  /* 0x000000030200723e */ /* 0x001fca00048070ff */
[----:B------:R-:W-:Y:S04]  /*100470*/  STL [R1+0x478], R0 ;  /* 0x0004780001007387 */ /* 0x000fe80000100800 */
[----:B---3--:R0:W-:Y:S04]  /*100480*/  STL [R1+0x58f8], R45 ;  /* 0x0058f82d01007387 */ /* 0x0081e80000100800 */
[----:B0-----:R-:W2:Y:S04]  /*100490*/  LDL.LU R45, [R1+0x1378] ;  /* 0x00137800012d7983 */ /* 0x001ea80000300800 */
[----:B------:R-:W3:Y:S04]  /*1004a0*/  LDL.LU R59, [R1+0x1384] ;  /* 0x00138400013b7983 */ /* 0x000ee80000300800 */
        /* <DEDUP_REMOVED lines=58> */
[----:B--2---:R-:W-:-:S03]  /*100850*/  F2FP.SATFINITE.E4M3.F32.PACK_AB_MERGE_C R56, R56, R45, RZ ;  /* 0x0000002d3838723e */ /* 0x004fc600048070ff */
[----:B------:R-:W2:Y:S04]  /*100860*/  LDL.LU R45, [R1+0x58f8] ;  /* 0x0058f800012d7983 */ /* 0x000ea80000300800 */
[----:B------:R2:W-:Y:S01]  /*100870*/  STL [R1+0x480], R56 ;  /* 0x0004803801007387 */ /* 0x0005e20000100800 */
[----:B---3--:R-:W-:Y:S02]  /*100880*/  F2FP.SATFINITE.E4M3.F32.PACK_AB_MERGE_C R44, R35, R44, RZ ;  /* 0x0000002c232c723e */ /* 0x008fe400048070ff */
        /* <DEDUP_REMOVED lines=13> */
[----:B--2---:R-:W-:Y:S02]  /*100960*/  F2FP.SATFINITE.E4M3.F32.PACK_AB_MERGE_C R56, R59, R45, RZ ;  /* 0x0000002d3b38723e */ /* 0x004fe400048070ff */
        /* <DEDUP_REMOVED lines=420> */
[----:B------:R-:W2:Y:S01]  /*1023b0*/  LDL.LU R58, [R1+0x14a8] ;  /* 0x0014a800013a7983 */ /* 0x000ea20000300800 */
[----:B0-----:R-:W-:-:S03]  /*1023c0*/  F2FP.SATFINITE.E4M3.F32.PACK_AB_MERGE_C R0, R2, R3, RZ ;  /* 0x000000030200723e */ /* 0x001fc600048070ff */
[----:B------:R-:W-:Y:S04]  /*1023d0*/  STL [R1+0x2d0], R4 ;  /* 0x0002d00401007387 */ /* 0x000fe80000100800 */
[----:B------:R-:W2:Y:S04]  /*1023e0*/  LDL.LU R44, [R1+0x14ac] ;  /* 0x0014ac00012c7983 */ /* 0x000ea80000300800 */
[----:B------:R0:W-:Y:S04]  /*1023f0*/  STL [R1+0x2c4], R0 ;  /* 0x0002c40001007387 */ /* 0x0001e80000100800 */
[----:B------:R-:W3:Y:S04]  /*102400*/  LDL.LU R52, [R1+0x1490] ;  /* 0x0014900001347983 */ /* 0x000ee80000300800 */
[----:B------:R-:W3:Y:S04]  /*102410*/  LDL.LU R35, [R1+0x1494] ;  /* 0x0014940001237983 */ /* 0x000ee80000300800 */
        /* <DEDUP_REMOVED lines=54> */
[----:B--2---:R-:W-:-:S05]  /*102780*/  F2FP.SATFINITE.E4M3.F32.PACK_AB_MERGE_C R44, R44, R58, RZ ;  /* 0x0000003a2c2c723e */ /* 0x004fca00048070ff */
[----:B------:R-:W-:Y:S01]  /*102790*/  STL [R1+0x57b0], R44 ;  /* 0x0057b02c01007387 */ /* 0x000fe20000100800 */
[----:B---3--:R-:W-:-:S05]  /*1027a0*/  F2FP.SATFINITE.E4M3.F32.PACK_AB_MERGE_C R35, R35, R52, RZ ;  /* 0x000000342323723e */ /* 0x008fca00048070ff */
[----:B------:R4:W-:Y:S02]  /*1027b0*/  STL [R1+0x57bc], R35 ;  /* 0x0057bc2301007387 */ /* 0x0009e40000100800 */
[----:B----4-:R-:W-:Y:S02]  /*1027c0*/  F2FP.SATFINITE.E4M3.F32.PACK_AB_MERGE_C R35, R60, R32, RZ ;  /* 0x000000203c23723e */ /* 0x010fe400048070ff */
[----:B------:R-:W-:-:S03]  /*1027d0*/  F2FP.SATFINITE.E4M3.F32.PACK_AB_MERGE_C R32, R0, R57, RZ ;  /* 0x000000390020723e */ /* 0x000fc600048070ff */
[----:B------:R0:W-:Y:S01]  /*1027e0*/  STL [R1+0x2b4], R35 ;  /* 0x0002b42301007387 */ /* 0x0001e20000100800 */
[----:B------:R-:W-:-:S03]  /*1027f0*/  F2FP.SATFINITE.E4M3.F32.PACK_AB_MERGE_C R0, R55, R61, RZ ;  /* 0x0000003d3700723e */ /* 0x000fc600048070ff */
        /* <DEDUP_REMOVED lines=19> */
[----:B------:R0:W-:Y:S01]  /*102930*/  STL [R1+0x220], R0 ;  /* 0x0002200001007387 */ /* 0x0001e20000100800 */
[----:B------:R-:W-:Y:S02]  /*102940*/  F2FP.SATFINITE.E4M3.F32.PACK_AB_MERGE_C R30, R30, R31, RZ ;  /* 0x0000001f1e1e723e */ /* 0x000fe400048070ff */
[----:B------:R-:W-:-:S03]  /*102950*/  F2FP.SATFINITE.E4M3.F32.PACK_AB_MERGE_C R28, R28, R29, RZ ;  /* 0x0000001d1c1c723e */ /* 0x000fc600048070ff */
[----:B------:R-:W-:Y:S01]  /*102960*/  STL [R1+0x22c], R30 ;  /* 0x00022c1e01007387 */ /* 0x000fe20000100800 */
[----:B0-----:R-:W-:-:S03]  /*102970*/  F2FP.SATFINITE.E4M3.F32.PACK_AB_MERGE_C R0, R26, R27, RZ ;  /* 0x0000001b1a00723e */ /* 0x001fc600048070ff */
        /* <DEDUP_REMOVED lines=20> */
[----:B------:R-:W-:-:S05]  /*102ac0*/  F2FP.SATFINITE.E4M3.F32.PACK_AB_MERGE_C R6, R6, R7, RZ ;  /* 0x000000070606723e */ /* 0x000fca00048070ff */
[----:B------:R2:W-:Y:S01]  /*102ad0*/  STL [R1+0x184], R6 ;  /* 0x0001840601007387 */ /* 0x0005e20000100800 */
[----:B------:R-:W-:-:S03]  /*102ae0*/  F2FP.SATFINITE.E4M3.F32.PACK_AB_MERGE_C R4, R4, R5, RZ ;  /* 0x000000050404723e */ /* 0x000fc600048070ff */
[----:B------:R-:W3:Y:S04]  /*102af0*/  LDL.LU R58, [R1+0x13a0] ;  /* 0x0013a000013a7983 */ /* 0x000ee80000300800 */
[----:B------:R-:W-:Y:S01]  /*102b00*/  STL [R1+0x164], R4 ;  /* 0x0001640401007387 */ /* 0x000fe20000100800 */
[----:B0-----:R-:W-:-:S03]  /*102b10*/  F2FP.SATFINITE.E4M3.F32.PACK_AB_MERGE_C R0, R2, R3, RZ ;  /* 0x000000030200723e */ /* 0x001fc600048070ff */
[----:B--2---:R-:W3:Y:S04]  /*102b20*/  LDL.LU R6, [R1+0x13a4] ;  /* 0x0013a40001067983 */ /* 0x004ee80000300800 */
[----:B------:R0:W-:Y:S04]  /*102b30*/  STL [R1+0x168], R0 ;  /* 0x0001680001007387 */ /* 0x0001e80000100800 */
[----:B------:R-:W2:Y:S04]  /*102b40*/  LDL.LU R52, [R1+0x13a8] ;  /* 0x0013a80001347983 */ /* 0x000ea80000300800 */
[----:B------:R-:W2:Y:S04]  /*102b50*/  LDL.LU R5, [R1+0x13ac] ;  /* 0x0013ac0001057983 */ /* 0x000ea80000300800 */
        /* <DEDUP_REMOVED lines=52> */
[----:B---3--:R-:W-:-:S05]  /*102ea0*/  F2FP.SATFINITE.E4M3.F32.PACK_AB_MERGE_C R6, R6, R58, RZ ;  /* 0x0000003a0606723e */ /* 0x008fca00048070ff */
[----:B------:R4:W-:Y:S01]  /*102eb0*/  STL [R1+0x5810], R6 ;  /* 0x0058100601007387 */ /* 0x0009e20000100800 */
[----:B--2---:R-:W-:-:S05]  /*102ec0*/  F2FP.SATFINITE.E4M3.F32.PACK_AB_MERGE_C R5, R5, R52, RZ ;  /* 0x000000340505723e */ /* 0x004fca00048070ff */
[----:B------:R0:W-:Y:S01]  /*102ed0*/  STL [R1+0x5814], R5 ;  /* 0x0058140501007387 */ /* 0x0001e20000100800 */
[----:B----4-:R-:W-:Y:S02]  /*102ee0*/  F2FP.SATFINITE.E4M3.F32.PACK_AB_MERGE_C R6, R60, R32, RZ ;  /* 0x000000203c06723e */ /* 0x010fe400048070ff */
[----:B0-----:R-:W-:-:S03]  /*102ef0*/  F2FP.SATFINITE.E4M3.F32.PACK_AB_MERGE_C R5, R0, R57, RZ ;  /* 0x000000390005723e */ /* 0x001fc600048070ff */
[----:B------:R0:W-:Y:S04]  /*102f00*/  STL [R1+0x384], R6 ;  /* 0x0003840601007387 */ /* 0x0001e80000100800 */
[----:B------:R2:W-:Y:S01]  /*102f10*/  STL [R1+0x38c], R5 ;  /* 0x00038c0501007387 */ /* 0x0005e20000100800 */
[----:B------:R-:W-:-:S05]  /*102f20*/  F2FP.SATFINITE.E4M3.F32.PACK_AB_MERGE_C R0, R55, R61, RZ ;  /* 0x0000003d3700723e */ /* 0x000fca00048070ff */
[----:B------:R3:W-:Y:S01]  /*102f30*/  STL [R1+0x368], R0 ;  /* 0x0003680001007387 */ /* 0x0007e20000100800 */
[----:B0-----:R-:W-:Y:S02]  /*102f40*/  F2FP.SATFINITE.E4M3.F32.PACK_AB_MERGE_C R6, R53, R54, RZ ;  /* 0x000000363506723e */ /* 0x001fe400048070ff */
[----:B--2---:R-:W-:-:S03]  /*102f50*/  F2FP.SATFINITE.E4M3.F32.PACK_AB_MERGE_C R5, R50, R51, RZ ;  /* 0x000000333205723e */ /* 0x004fc600048070ff */
[----:B------:R0:W-:Y:S04]  /*102f60*/  STL [R1+0x380], R6 ;  /* 0x0003800601007387 */ /* 0x0001e80000100800 */
[----:B------:R2:W-:Y:S01]  /*102f70*/  STL [R1+0x33c], R5 ;  /* 0x00033c0501007387 */ /* 0x0005e20000100800 */
[----:B---3--:R-:W-:-:S05]  /*102f80*/  F2FP.SATFINITE.E4M3.F32.PACK_AB_MERGE_C R0, R48, R49, RZ ;  /* 0x000000313000723e */ /* 0x008fca00048070ff */
        /* <DEDUP_REMOVED lines=33> */
[----:B------:R-:W-:Y:S04]  /*1031a0*/  STL [R1+0x25c], R6 ;  /* 0x00025c0601007387 */ /* 0x000fe80000100800 */
[----:B------:R-:W-:Y:S01]  /*1031b0*/  STL [R1+0x23c], R5 ;  /* 0x00023c0501007387 */ /* 0x000fe20000100800 */
[----:B---3--:R-:W-:Y:S02]  /*1031c0*/  F2FP.SATFINITE.E4M3.F32.PACK_AB_MERGE_C R0, R8, R9, RZ ;  /* 0x000000090800723e */ /* 0x008fe400048070ff */
[----:B------:R-:W-:-:S05]  /*1031d0*/  F2FP.SATFINITE.E4M3.F32.PACK_AB_MERGE_C R45, R4, R7, RZ ;  /* 0x00000007042d723e */ /* 0x000fca00048070ff */
[----:B------:R-:W-:Y:S04]  /*1031e0*/  STL [R1+0x5798], R45 ;  /* 0x0057982d01007387 */ /* 0x000fe80000100800 */
[----:B------:R0:W-:Y:S04]  /*1031f0*/  STL [R1+0x238], R0 ;  /* 0x0002380001007387 */ /* 0x0001e80000100800 */
[----:B------:R-:W2:Y:S04]  /*103200*/  LDL.LU R54, [R1+0x1290] ;  /* 0x0012900001367983 */ /* 0x000ea80000300800 */
[----:B------:R-:W2:Y:S01]  /*103210*/  LDL.LU R53, [R1+0x1294] ;  /* 0x0012940001357983 */ /* 0x000ea20000300800 */
[----:B0-----:R-:W-:-:S05]  /*103220*/  F2FP.SATFINITE.E4M3.F32.PACK_AB_MERGE_C R0, R2, R3, RZ ;  /* 0x000000030200723e */ /* 0x001fca00048070ff */
[----:B------:R0:W-:Y:S04]  /*103230*/  STL [R1+0x338], R0 ;  /* 0x0003380001007387 */ /* 0x0001e80000100800 */
[----:B------:R-:W3:Y:S04]  /*103240*/  LDL.LU R51, [R1+0x1298] ;  /* 0x0012980001337983 */ /* 0x000ee80000300800 */
[----:B------:R-:W3:Y:S04]  /*103250*/  LDL.LU R50, [R1+0x129c] ;  /* 0x00129c0001327983 */ /* 0x000ee80000300800 */
[----:B------:R-:W0:Y:S04]  /*103260*/  LDL.LU R49, [R1+0x1280] ;  /* 0x0012800001317983 */ /* 0x000e280000300800 */
[----:B------:R-:W0:Y:S04]  /*103270*/  LDL.LU R48, [R1+0x1284] ;  /* 0x0012840001307983 */ /* 0x000e280000300800 */
        /* <DEDUP_REMOVED lines=41> */
[----:B------:R4:W-:Y:S01]  /*103510*/  STL [R1+0x579c], R45 ;  /* 0x00579c2d01007387 */ /* 0x0009e20000100800 */
[----:B---3--:R-:W-:-:S05]  /*103520*/  F2FP.SATFINITE.E4M3.F32.PACK_AB_MERGE_C R5, R50, R51, RZ ;  /* 0x000000333205723e */ /* 0x008fca00048070ff */
[----:B------:R-:W-:Y:S01]  /*103530*/  STL [R1+0x32c], R5 ;  /* 0x00032c0501007387 */ /* 0x000fe20000100800 */
[----:B0-----:R-:W-:Y:S02]  /*103540*/  F2FP.SATFINITE.E4M3.F32.PACK_AB_MERGE_C R0, R48, R49, RZ ;  /* 0x000000313000723e */ /* 0x001fe400048070ff */
[----:B----4-:R-:W-:-:S05]  /*103550*/  F2FP.SATFINITE.E4M3.F32.PACK_AB_MERGE_C R45, R46, R47, RZ ;  /* 0x0000002f2e2d723e */ /* 0x010fca00048070ff */
[----:B------:R0:W-:Y:S04]  /*103560*/  STL [R1+0x57a0], R45 ;  /* 0x0057a02d01007387 */ /* 0x0001e80000100800 */
[----:B------:R2:W-:Y:S01]  /*103570*/  STL [R1+0x1e0], R0 ;  /* 0x0001e00001007387 */ /* 0x0005e20000100800 */
[----:B0-----:R-:W-:Y:S02]  /*103580*/  F2FP.SATFINITE.E4M3.F32.PACK_AB_MERGE_C R45, R40, R41, RZ ;  /* 0x00000029282d723e */ /* 0x001fe400048070ff */
[----:B--2---:R-:W-:-:S03]  /*103590*/  F2FP.SATFINITE.E4M3.F32.PACK_AB_MERGE_C R0, R42, R43, RZ ;  /* 0x0000002b2a00723e */ /* 0x004fc600048070ff */
[----:B------:R-:W-:Y:S01]  /*1035a0*/  STL [R1+0x57a4], R45 ;  /* 0x0057a42d01007387 */ /* 0x000fe20000100800 */
[----:B------:R-:W-:-:S03]  /*1035b0*/  F2FP.SATFINITE.E4M3.F32.PACK_AB_MERGE_C R5, R38, R39, RZ ;  /* 0x000000272605723e */ /* 0x000fc600048070ff */
[----:B------:R0:W-:Y:S04]  /*1035c0*/  STL [R1+0x1c0], R0 ;  /* 0x0001c00001007387 */ /* 0x0001e80000100800 */
[----:B------:R2:W-:Y:S01]  /*1035d0*/  STL [R1+0x1a4], R5 ;  /* 0x0001a40501007387 */ /* 0x0005e20000100800 */
[----:B0-----:R-:W-:Y:S02]  /*1035e0*/  F2FP.SATFINITE.E4M3.F32.PACK_AB_MERGE_C R0, R36, R37, RZ ;  /* 0x000000252400723e */ /* 0x001fe400048070ff */
[----:B------:R-:W-:-:S05]  /*1035f0*/  F2FP.SATFINITE.E4M3.F32.PACK_AB_MERGE_C R44, R33, R34, RZ ;  /* 0x00000022212c723e */ /* 0x000fca00048070ff */
[----:B------:R-:W-:Y:S01]  /*103600*/  STL [R1+0x57c0], R44 ;  /* 0x0057c02c01007387 */ /* 0x000fe20000100800 */
[----:B--2---:R-:W-:-:S03]  /*103610*/  F2FP.SATFINITE.E4M3.F32.PACK_AB_MERGE_C R5, R30, R31, RZ ;  /* 0x0000001f1e05723e */ /* 0x004fc600048070ff */
[----:B------:R0:W-:Y:S04]  /*103620*/  STL [R1+0x328], R0 ;  /* 0x0003280001007387 */ /* 0x0001e80000100800 */
[----:B------:R-:W-:Y:S01]  /*103630*/  STL [R1+0x31c], R5 ;  /* 0x00031c0501007387 */ /* 0x000fe20000100800 */
[----:B0-----:R-:W-:Y:S02]  /*103640*/  F2FP.SATFINITE.E4M3.F32.PACK_AB_MERGE_C R0, R28, R29, RZ ;  /* 0x0000001d1c00723e */ /* 0x001fe400048070ff */
[----:B------:R-:W-:-:S05]  /*103650*/  F2FP.SATFINITE.E4M3.F32.PACK_AB_MERGE_C R35, R26, R27, RZ ;  /* 0x0000001b1a23723e */ /* 0x000fca00048070ff */
[----:B------:R-:W-:Y:S04]  /*103660*/  STL [R1+0x57c4], R35 ;  /* 0x0057c42301007387 */ /* 0x000fe80000100800 */
[----:B------:R0:W-:Y:S01]  /*103670*/  STL [R1+0x178], R0 ;  /* 0x0001780001007387 */ /* 0x0001e20000100800 */
[----:B------:R-:W-:Y:S02]  /*103680*/  F2FP.SATFINITE.E4M3.F32.PACK_AB_MERGE_C R32, R22, R23, RZ ;  /* 0x000000171620723e */ /* 0x000fe400048070ff */
[----:B0-----:R-:W-:-:S03]  /*103690*/  F2FP.SATFINITE.E4M3.F32.PACK_AB_MERGE_C R0, R24, R25, RZ ;  /* 0x000000191800723e */ /* 0x001fc600048070ff */
[----:B------:R-:W-:Y:S01]  /*1036a0*/  STL [R1+0x57c8], R32 ;  /* 0x0057c82001007387 */ /* 0x000fe20000100800 */
[----:B------:R-:W-:-:S03]  /*1036b0*/  F2FP.SATFINITE.E4M3.F32.PACK_AB_MERGE_C R60, R20, R21, RZ ;  /* 0x00000015143c723e */ /* 0x000fc600048070ff */
[----:B------:R0:W-:Y:S04]  /*1036c0*/  STL [R1+0x160], R0 ;  /* 0x0001600001007387 */ /* 0x0001e80000100800 */
[----:B------:R2:W-:Y:S01]  /*1036d0*/  STL [R1+0x57d0], R60 ;  /* 0x0057d03c01007387 */ /* 0x0005e20000100800 */
[----:B0-----:R-:W-:Y:S02]  /*1036e0*/  F2FP.SATFINITE.E4M3.F32.PACK_AB_MERGE_C R0, R18, R19, RZ ;  /* 0x000000131200723e */ /* 0x001fe400048070ff */
[----:B--2---:R-:W-:-:S05]  /*1036f0*/  F2FP.SATFINITE.E4M3.F32.PACK_AB_MERGE_C R60, R16, R17, RZ ;  /* 0x00000011103c723e */ /* 0x004fca00048070ff */
[----:B------:R-:W-:Y:S01]  /*103700*/  STL [R1+0x57dc], R60 ;  /* 0x0057dc3c01007387 */ /* 0x000fe20000100800 */
[----:B------:R-:W-:-:S03]  /*103710*/  F2FP.SATFINITE.E4M3.F32.PACK_AB_MERGE_C R5, R14, R15, RZ ;  /* 0x0000000f0e05723e */ /* 0x000fc600048070ff */
[----:B------:R0:W-:Y:S04]  /*103720*/  STL [R1+0x310], R0 ;  /* 0x0003100001007387 */ /* 0x0001e80000100800 */
[----:B------:R2:W-:Y:S01]  /*103730*/  STL [R1+0x308], R5 ;  /* 0x0003080501007387 */ /* 0x0005e20000100800 */
[----:B0-----:R-:W-:Y:S02]  /*103740*/  F2FP.SATFINITE.E4M3.F32.PACK_AB_MERGE_C R0, R12, R13, RZ ;  /* 0x0000000d0c00723e */ /* 0x001fe400048070ff */
[----:B------:R-:W-:-:S05]  /*103750*/  F2FP.SATFINITE.E4M3.F32.PACK_AB_MERGE_C R60, R10, R11, RZ ;  /* 0x0000000b0a3c723e */ /* 0x000fca00048070ff */
[----:B------:R0:W-:Y:S01]  /*103760*/  STL [R1+0x57e4], R60 ;  /* 0x0057e43c01007387 */ /* 0x0001e20000100800 */
[----:B--2---:R-:W-:-:S03]  /*103770*/  F2FP.SATFINITE.E4M3.F32.PACK_AB_MERGE_C R5, R8, R9, RZ ;  /* 0x000000090805723e */ /* 0x004fc600048070ff */
[----:B------:R2:W-:Y:S04]  /*103780*/  STL [R1+0x118], R0 ;  /* 0x0001180001007387 */ /* 0x0005e80000100800 */
[----:B------:R-:W-:Y:S01]  /*103790*/  STL [R1+0x104], R5 ;  /* 0x0001040501007387 */ /* 0x000fe20000100800 */
[----:B------:R-:W-:-:S03]  /*1037a0*/  F2FP.SATFINITE.E4M3.F32.PACK_AB_MERGE_C R4, R4, R7, RZ ;  /* 0x000000070404723e */ /* 0x000fc600048070ff */
[----:B0-----:R-:W3:Y:S04]  /*1037b0*/  LDL.LU R60, [R1+0x11ec] ;  /* 0x0011ec00013c7983 */ /* 0x001ee80000300800 */
[----:B------:R-:W-:Y:S04]  /*1037c0*/  STL [R1+0xfc], R4 ;  /* 0x0000fc0401007387 */ /* 0x000fe80000100800 */
[----:B------:R-:W4:Y:S01]  /*1037d0*/  LDL.LU R32, [R1+0x11d0] ;  /* 0x0011d00001207983 */ /* 0x000f220000300800 */
[----:B--2---:R-:W-:-:S05]  /*1037e0*/  F2FP.SATFINITE.E4M3.F32.PACK_AB_MERGE_C R0, R2, R3, RZ ;  /* 0x000000030200723e */ /* 0x004fca00048070ff */
[----:B------:R-:W-:Y:S04]  /*1037f0*/  STL [R1+0xec], R0 ;  /* 0x0000ec0001007387 */ /* 0x000fe80000100800 */
[----:B----4-:R0:W-:Y:S04]  /*103800*/  STL [R1+0x58e8], R32 ;  /* 0x0058e82001007387 */ /* 0x0101e80000100800 */
[----:B0-----:R-:W3:Y:S04]  /*103810*/  LDL.LU R32, [R1+0x11e8] ;  /* 0x0011e80001207983 */ /* 0x001ee80000300800 */
[----:B------:R-:W2:Y:S04]  /*103820*/  LDL.LU R35, [R1+0x11d4] ;  /* 0x0011d40001237983 */ /* 0x000ea80000300800 */
        /* <DEDUP_REMOVED lines=63> */
[----:B---3--:R-:W-:Y:S02]  /*103c20*/  F2FP.SATFINITE.E4M3.F32.PACK_AB_MERGE_C R60, R35, R32, RZ ;  /* 0x00000020233c723e */ /* 0x008fe400048070ff */
[----:B------:R-:W-:-:S02]  /*103c30*/  F2FP.SATFINITE.E4M3.F32.PACK_AB_MERGE_C R35, R45, R44, RZ ;  /* 0x0000002c2d23723e */ /* 0x000fc400048070ff */
[----:B------:R-:W-:Y:S02]  /*103c40*/  F2FP.SATFINITE.E4M3.F32.PACK_AB_MERGE_C R32, R6, R5, RZ ;  /* 0x000000050620723e */ /* 0x000fe400048070ff */
[----:B------:R-:W-:Y:S01]  /*103c50*/  F2FP.SATFINITE.E4M3.F32.PACK_AB_MERGE_C R5, R59, R56, RZ ;  /* 0x000000383b05723e */ /* 0x000fe200048070ff */
[----:B------:R-:W-:Y:S01]  /*103c60*/  STL [R1+0xd8], R60 ;  /* 0x0000d83c01007387 */ /* 0x000fe20000100800 */
[----:B------:R-:W-:-:S03]  /*103c70*/  F2FP.SATFINITE.E4M3.F32.PACK_AB_MERGE_C R6, R52, R58, RZ ;  /* 0x0000003a3406723e */ /* 0x000fc600048070ff */
[----:B------:R-:W-:Y:S04]  /*103c80*/  STL [R1+0x2f8], R35 ;  /* 0x0002f82301007387 */ /* 0x000fe80000100800 */
[----:B------:R-:W-:Y:S04]  /*103c90*/  STL [R1+0xc8], R32 ;  /* 0x0000c82001007387 */ /* 0x000fe80000100800 */
[----:B------:R0:W-:Y:S04]  /*103ca0*/  STL [R1+0xc4], R5 ;  /* 0x0000c40501007387 */ /* 0x0001e80000100800 */
[----:B------:R2:W-:Y:S01]  /*103cb0*/  STL [R1+0xa0], R6 ;  /* 0x0000a00601007387 */ /* 0x0005e20000100800 */
[----:B0-----:R-:W-:-:S03]  /*103cc0*/  F2FP.SATFINITE.E4M3.F32.PACK_AB_MERGE_C R5, R55, R61, RZ ;  /* 0x0000003d3705723e */ /* 0x001fc600048070ff */
[----:B------:R0:W-:Y:S01]  /*103cd0*/  STL [R1+0xb0], R0 ;  /* 0x0000b00001007387 */ /* 0x0001e20000100800 */
[----:B--2---:R-:W-:-:S03]  /*103ce0*/  F2FP.SATFINITE.E4M3.F32.PACK_AB_MERGE_C R6, R53, R54, RZ ;  /* 0x000000363506723e */ /* 0x004fc600048070ff */
[----:B------:R2:W-:Y:S01]  /*103cf0*/  STL [R1+0x8c], R5 ;  /* 0x00008c0501007387 */ /* 0x0005e20000100800 */
[----:B0-----:R-:W-:-:S03]  /*103d00*/  F2FP.SATFINITE.E4M3.F32.PACK_AB_MERGE_C R0, R50, R51, RZ ;  /* 0x000000333200723e */ /* 0x001fc600048070ff */
[----:B------:R0:W-:Y:S01]  /*103d10*/  STL [R1+0x2ec], R6 ;  /* 0x0002ec0601007387 */ /* 0x0001e20000100800 */
[----:B--2---:R-:W-:-:S03]  /*103d20*/  F2FP.SATFINITE.E4M3.F32.PACK_AB_MERGE_C R5, R48, R49, RZ ;  /* 0x000000313005723e */ /* 0x004fc600048070ff */
        /* <DEDUP_REMOVED lines=36> */
[----:B------:R0:W-:Y:S04]  /*103f70*/  STL [R1+0x170], R0 ;  /* 0x0001700001007387 */ /* 0x0001e80000100800 */
[----:B------:R-:W-:Y:S04]  /*103f80*/  STL [R1+0x180], R5 ;  /* 0x0001800501007387 */ /* 0x000fe80000100800 */
[----:B------:R-:W2:Y:S01]  /*103f90*/  LDL.LU R51, [R1+0x8b0] ;  /* 0x0008b00001337983 */ /* 0x000ea20000300800 */
[----:B0-----:R-:W-:-:S03]  /*103fa0*/  F2FP.SATFINITE.E4M3.F32.PACK_AB_MERGE_C R0, R2, R3, RZ ;  /* 0x000000030200723e */ /* 0x001fc600048070ff */
[----:B------:R0:W-:Y:S04]  /*103fb0*/  STL [R1+0x158], R4 ;  /* 0x0001580401007387 */ /* 0x0001e80000100800 */
[----:B------:R-:W2:Y:S04]  /*103fc0*/  LDL.LU R50, [R1+0x8b4] ;  /* 0x0008b40001327983 */ /* 0x000ea80000300800 */
[----:B------:R3:W-:Y:S04]  /*103fd0*/  STL [R1+0x154], R0 ;  /* 0x0001540001007387 */ /* 0x0007e80000100800 */
        /* <DEDUP_REMOVED lines=41> */
[----:B------:R-:W4:Y:S01]  /*104270*/  LDL.LU R2, [R1+0x95c] ;  /* 0x00095c0001027983 */ /* 0x000f220000300800 */
[----:B--2---:R-:W-:-:S05]  /*104280*/  F2FP.SATFINITE.E4M3.F32.PACK_AB_MERGE_C R5, R50, R51, RZ ;  /* 0x000000333205723e */ /* 0x004fca00048070ff */
[----:B------:R0:W-:Y:S01]  /*104290*/  STL [R1+0x14c], R5 ;  /* 0x00014c0501007387 */ /* 0x0001e20000100800 */
[----:B---3--:R-:W-:-:S05]  /*1042a0*/  F2FP.SATFINITE.E4M3.F32.PACK_AB_MERGE_C R0, R48, R49, RZ ;  /* 0x000000313000723e */ /* 0x008fca00048070ff */
[----:B------:R2:W-:Y:S01]  /*1042b0*/  STL [R1+0x148], R0 ;  /* 0x0001480001007387 */ /* 0x0005e20000100800 */
[----:B----4-:R-:W-:Y:S02]  /*1042c0*/  F2FP.SATFINITE.E4M3.F32.PACK_AB_MERGE_C R6, R46, R47, RZ ;  /* 0x0000002f2e06723e */ /* 0x010fe400048070ff */
[----:B0-----:R-:W-:-:S03]  /*1042d0*/  F2FP.SATFINITE.E4M3.F32.PACK_AB_MERGE_C R5, R42, R43, RZ ;  /* 0x0000002b2a05723e */ /* 0x001fc600048070ff */
[----:B------:R0:W-:Y:S04]  /*1042e0*/  STL [R1+0x138], R6 ;  /* 0x0001380601007387 */ /* 0x0001e80000100800 */
[----:B------:R3:W-:Y:S01]  /*1042f0*/  STL [R1+0x134], R5 ;  /* 0x0001340501007387 */ /* 0x0007e20000100800 */
[----:B--2---:R-:W-:-:S05]  /*104300*/  F2FP.SATFINITE.E4M3.F32.PACK_AB_MERGE_C R0, R40, R41, RZ ;  /* 0x000000292800723e */ /* 0x004fca00048070ff */
[----:B------:R2:W-:Y:S01]  /*104310*/  STL [R1+0x120], R0 ;  /* 0x0001200001007387 */ /* 0x0005e20000100800 */
[----:B0-----:R-:W-:Y:S02]  /*104320*/  F2FP.SATFINITE.E4M3.F32.PACK_AB_MERGE_C R6, R38, R39, RZ ;  /* 0x000000272606723e */ /* 0x001fe400048070ff */
[----:B---3--:R-:W-:-:S03]  /*104330*/  F2FP.SATFINITE.E4M3.F32.PACK_AB_MERGE_C R5, R36, R37, RZ ;  /* 0x000000252405723e */ /* 0x008fc600048070ff */
[----:B------:R0:W-:Y:S04]  /*104340*/  STL [R1+0x11c], R6 ;  /* 0x00011c0601007387 */ /* 0x0001e80000100800 */
[----:B------:R3:W-:Y:S01]  /*104350*/  STL [R1+0xf8], R5 ;  /* 0x0000f80501007387 */ /* 0x0007e20000100800 */
[----:B--2---:R-:W-:-:S05]  /*104360*/  F2FP.SATFINITE.E4M3.F32.PACK_AB_MERGE_C R0, R33, R34, RZ ;  /* 0x000000222100723e */ /* 0x004fca00048070ff */
[----:B------:R2:W-:Y:S01]  /*104370*/  STL [R1+0x108], R0 ;  /* 0x0001080001007387 */ /* 0x0005e20000100800 */
[----:B0-----:R-:W-:Y:S02]  /*104380*/  F2FP.SATFINITE.E4M3.F32.PACK_AB_MERGE_C R6, R30, R31, RZ ;  /* 0x0000001f1e06723e */ /* 0x001fe400048070ff */
[----:B---3--:R-:W-:-:S03]  /*104390*/  F2FP.SATFINITE.E4M3.F32.PACK_AB_MERGE_C R5, R28, R29, RZ ;  /* 0x0000001d1c05723e */ /* 0x008fc600048070ff */
[----:B------:R-:W-:Y:S04]  /*1043a0*/  STL [R1+0xe4], R6 ;  /* 0x0000e40601007387 */ /* 0x000fe80000100800 */
[----:B------:R-:W-:Y:S01]  /*1043b0*/  STL [R1+0xf0], R5 ;  /* 0x0000f00501007387 */ /* 0x000fe20000100800 */
[----:B--2---:R-:W-:Y:S02]  /*1043c0*/  F2FP.SATFINITE.E4M3.F32.PACK_AB_MERGE_C R0, R26, R27, RZ ;  /* 0x0000001b1a00723e */ /* 0x004fe400048070ff */
[----:B------:R-:W-:-:S05]  /*1043d0*/  F2FP.SATFINITE.E4M3.F32.PACK_AB_MERGE_C R59, R24, R25, RZ ;  /* 0x00000019183b723e */ /* 0x000fca00048070ff */
[----:B------:R-:W-:Y:S04]  /*1043e0*/  STL [R1+0x57a8], R59 ;  /* 0x0057a83b01007387 */ /* 0x000fe80000100800 */
[----:B------:R0:W-:Y:S01]  /*1043f0*/  STL [R1+0xd4], R0 ;  /* 0x0000d40001007387 */ /* 0x0001e20000100800 */
[----:B------:R-:W-:Y:S02]  /*104400*/  F2FP.SATFINITE.E4M3.F32.PACK_AB_MERGE_C R58, R20, R21, RZ ;  /* 0x00000015143a723e */ /* 0x000fe400048070ff */
[----:B0-----:R-:W-:-:S03]  /*104410*/  F2FP.SATFINITE.E4M3.F32.PACK_AB_MERGE_C R0, R22, R23, RZ ;  /* 0x000000171600723e */ /* 0x001fc600048070ff */
[----:B------:R0:W-:Y:S01]  /*104420*/  STL [R1+0x57ac], R58 ;  /* 0x0057ac3a01007387 */ /* 0x0001e20000100800 */
[----:B------:R-:W-:-:S03]  /*104430*/  F2FP.SATFINITE.E4M3.F32.PACK_AB_MERGE_C R52, R18, R19, RZ ;  /* 0x000000131234723e */ /* 0x000fc600048070ff */
[----:B------:R-:W-:Y:S01]  /*104440*/  STL [R1+0xc0], R0 ;  /* 0x0000c00001007387 */ /* 0x000fe20000100800 */
[----:B------:R-:W-:-:S03]  /*104450*/  F2FP.SATFINITE.E4M3.F32.PACK_AB_MERGE_C R45, R16, R17, RZ ;  /* 0x00000011102d723e */ /* 0x000fc600048070ff */
[----:B------:R-:W-:Y:S04]  /*104460*/  STL [R1+0x57b4], R52 ;  /* 0x0057b43401007387 */ /* 0x000fe80000100800 */
[----:B------:R2:W-:Y:S01]  /*104470*/  STL [R1+0x57b8], R45 ;  /* 0x0057b82d01007387 */ /* 0x0005e20000100800 */
[----:B0-----:R-:W-:Y:S02]  /*104480*/  F2FP.SATFINITE.E4M3.F32.PACK_AB_MERGE_C R58, R14, R15, RZ ;  /* 0x0000000f0e3a723e */ /* 0x001fe400048070ff */
[----:B------:R-:W-:-:S03]  /*104490*/  F2FP.SATFINITE.E4M3.F32.PACK_AB_MERGE_C R59, R12, R13, RZ ;  /* 0x0000000d0c3b723e */ /* 0x000fc600048070ff */
[----:B------:R0:W-:Y:S01]  /*1044a0*/  STL [R1+0x57cc], R58 ;  /* 0x0057cc3a01007387 */ /* 0x0001e20000100800 */
[----:B--2---:R-:W-:-:S03]  /*1044b0*/  F2FP.SATFINITE.E4M3.F32.PACK_AB_MERGE_C R45, R10, R11, RZ ;  /* 0x0000000b0a2d723e */ /* 0x004fc600048070ff */
[----:B------:R-:W-:Y:S01]  /*1044c0*/  STL [R1+0x57d4], R59 ;  /* 0x0057d43b01007387 */ /* 0x000fe20000100800 */
[----:B------:R-:W-:-:S03]  /*1044d0*/  F2FP.SATFINITE.E4M3.F32.PACK_AB_MERGE_C R52, R8, R9, RZ ;  /* 0x000000090834723e */ /* 0x000fc600048070ff */
[----:B------:R2:W-:Y:S01]  /*1044e0*/  STL [R1+0x57d8], R45 ;  /* 0x0057d82d01007387 */ /* 0x0005e20000100800 */
[----:B------:R-:W-:-:S03]  /*1044f0*/  F2FP.SATFINITE.E4M3.F32.PACK_AB_MERGE_C R35, R4, R7, RZ ;  /* 0x000000070423723e */ /* 0x000fc600048070ff */
[----:B------:R3:W-:Y:S04]  /*104500*/  STL [R1+0x57e0], R52 ;  /* 0x0057e03401007387 */ /* 0x0007e80000100800 */
[----:B------:R4:W-:Y:S04]  /*104510*/  STL [R1+0x57e8], R35 ;  /* 0x0057e82301007387 */ /* 0x0009e80000100800 */
[----:B------:R-:W0:Y:S04]  /*104520*/  LDL.LU R37, [R1+0x960] ;  /* 0x0009600001257983 */ /* 0x000e280000300800 */
[----:B------:R-:W0:Y:S04]  /*104530*/  LDL.LU R36, [R1+0x964] ;  /* 0x0009640001247983 */ /* 0x000e280000300800 */
        /* <DEDUP_REMOVED lines=28> */
[----:B------:R-:W-:-:S03]  /*104700*/  F2FP.SATFINITE.E4M3.F32.PACK_AB_MERGE_C R44, R2, R3, RZ ;  /* 0x00000003022c723e */ /* 0x000fc600048070ff */
[----:B------:R-:W4:Y:S04]  /*104710*/  LDL.LU R3, [R1+0x9d8] ;  /* 0x0009d80001037983 */ /* 0x000f280000300800 */
[----:B------:R-:W4:Y:S04]  /*104720*/  LDL.LU R2, [R1+0x9dc] ;  /* 0x0009dc0001027983 */ /* 0x000f280000300800 */
[----:B------:R0:W-:Y:S02]  /*104730*/  STL [R1+0x57ec], R44 ;  /* 0x0057ec2c01007387 */ /* 0x0001e40000100800 */
[----:B0-----:R-:W-:-:S02]  /*104740*/  F2FP.SATFINITE.E4M3.F32.PACK_AB_MERGE_C R58, R36, R37, RZ ;  /* 0x00000025243a723e */ /* 0x001fc400048070ff */
[----:B--2---:R-:W-:-:S03]  /*104750*/  F2FP.SATFINITE.E4M3.F32.PACK_AB_MERGE_C R32, R33, R34, RZ ;  /* 0x000000222120723e */ /* 0x004fc600048070ff */
[----:B------:R0:W-:Y:S01]  /*104760*/  STL [R1+0x57f0], R58 ;  /* 0x0057f03a01007387 */ /* 0x0001e20000100800 */
[----:B---3--:R-:W-:-:S03]  /*104770*/  F2FP.SATFINITE.E4M3.F32.PACK_AB_MERGE_C R45, R30, R31, RZ ;  /* 0x0000001f1e2d723e */ /* 0x008fc600048070ff */
[----:B------:R-:W-:Y:S01]  /*104780*/  STL [R1+0x57f4], R32 ;  /* 0x0057f42001007387 */ /* 0x000fe20000100800 */
[----:B----4-:R-:W-:-:S03]  /*104790*/  F2FP.SATFINITE.E4M3.F32.PACK_AB_MERGE_C R59, R28, R29, RZ ;  /* 0x0000001d1c3b723e */ /* 0x010fc600048070ff */
[----:B------:R-:W-:Y:S01]  /*1047a0*/  STL [R1+0x57f8], R45 ;  /* 0x0057f82d01007387 */ /* 0x000fe20000100800 */
[----:B------:R-:W-:-:S03]  /*1047b0*/  F2FP.SATFINITE.E4M3.F32.PACK_AB_MERGE_C R52, R26, R27, RZ ;  /* 0x0000001b1a34723e */ /* 0x000fc600048070ff */
        /* <DEDUP_REMOVED lines=20> */
[----:B------:R-:W-:Y:S04]  /*104900*/  STL [R1+0x5830], R50 ;  /* 0x0058303201007387 */ /* 0x000fe80000100800 */
[----:B------:R-:W-:Y:S04]  /*104910*/  STL [R1+0x5834], R46 ;  /* 0x0058342e01007387 */ /* 0x000fe80000100800 */
[----:B0-----:R-:W2:Y:S04]  /*104920*/  LDL.LU R58, [R1+0x9e0] ;  /* 0x0009e000013a7983 */ /* 0x001ea80000300800 */
        /* <DEDUP_REMOVED lines=46> */
[----:B------:R-:W-:Y:S01]  /*104c10*/  STL [R1+0x5838], R43 ;  /* 0x0058382b01007387 */ /* 0x000fe20000100800 */
[----:B--2---:R-:W-:-:S02]  /*104c20*/  F2FP.SATFINITE.E4M3.F32.PACK_AB_MERGE_C R40, R40, R58, RZ ;  /* 0x0000003a2828723e */ /* 0x004fc400048070ff */
        /* <DEDUP_REMOVED lines=16> */
[----:B------:R0:W-:Y:S01]  /*104d30*/  STL [R1+0x585c], R4 ;  /* 0x00585c0401007387 */ /* 0x0001e20000100800 */
[----:B------:R-:W-:-:S05]  /*104d40*/  F2FP.SATFINITE.E4M3.F32.PACK_AB_MERGE_C R3, R3, R42, RZ ;  /* 0x0000002a0303723e */ /* 0x000fca00048070ff */
[----:B------:R2:W-:Y:S01]  /*104d50*/  STL [R1+0x5860], R3 ;  /* 0x0058600301007387 */ /* 0x0005e20000100800 */
[----:B------:R-:W-:-:S05]  /*104d60*/  F2FP.SATFINITE.E4M3.F32.PACK_AB_MERGE_C R0, R38, R41, RZ ;  /* 0x000000292600723e */ /* 0x000fca00048070ff */
[----:B------:R3:W-:Y:S01]  /*104d70*/  STL [R1+0x12c], R0 ;  /* 0x00012c0001007387 */ /* 0x0007e20000100800 */
[----:B0-----:R-:W-:-:S05]  /*104d80*/  F2FP.SATFINITE.E4M3.F32.PACK_AB_MERGE_C R4, R30, R34, RZ ;  /* 0x000000221e04723e */ /* 0x001fca00048070ff */
[----:B------:R0:W-:Y:S01]  /*104d90*/  STL [R1+0x130], R4 ;  /* 0x0001300401007387 */ /* 0x0001e20000100800 */
[----:B--2---:R-:W-:-:S05]  /*104da0*/  F2FP.SATFINITE.E4M3.F32.PACK_AB_MERGE_C R3, R26, R29, RZ ;  /* 0x0000001d1a03723e */ /* 0x004fca00048070ff */
[----:B------:R2:W-:Y:S01]  /*104db0*/  STL [R1+0x110], R3 ;  /* 0x0001100301007387 */ /* 0x0005e20000100800 */
[----:B---3--:R-:W-:-:S05]  /*104dc0*/  F2FP.SATFINITE.E4M3.F32.PACK_AB_MERGE_C R0, R24, R25, RZ ;  /* 0x000000191800723e */ /* 0x008fca00048070ff */
        /* <DEDUP_REMOVED lines=14> */
[----:B------:R-:W-:Y:S01]  /*104eb0*/  STL [R1+0x98], R4 ;  /* 0x0000980401007387 */ /* 0x000fe20000100800 */
[----:B--2---:R-:W-:-:S03]  /*104ec0*/  F2FP.SATFINITE.E4M3.F32.PACK_AB_MERGE_C R3, R8, R9, RZ ;  /* 0x000000090803723e */ /* 0x004fc600048070ff */
[----:B------:R-:W2:Y:S04]  /*104ed0*/  LDL.LU R53, [R1+0xa98] ;  /* 0x000a980001357983 */ /* 0x000ea80000300800 */
[----:B------:R-:W-:Y:S01]  /*104ee0*/  STL [R1+0x10c], R3 ;  /* 0x00010c0301007387 */ /* 0x000fe20000100800 */
[----:B---3--:R-:W-:-:S03]  /*104ef0*/  F2FP.SATFINITE.E4M3.F32.PACK_AB_MERGE_C R0, R2, R7, RZ ;  /* 0x000000070200723e */ /* 0x008fc600048070ff */
        /* <DEDUP_REMOVED lines=48> */
[----:B---3--:R-:W-:Y:S02]  /*105200*/  F2FP.SATFINITE.E4M3.F32.PACK_AB_MERGE_C R27, R60, R61, RZ ;  /* 0x0000003d3c1b723e */ /* 0x008fe400048070ff */
[----:B----4-:R-:W-:-:S03]  /*105210*/  F2FP.SATFINITE.E4M3.F32.PACK_AB_MERGE_C R4, R57, R35, RZ ;  /* 0x000000233904723e */ /* 0x010fc600048070ff */
[----:B------:R2:W-:Y:S01]  /*105220*/  STL [R1+0x5c], R27 ;  /* 0x00005c1b01007387 */ /* 0x0005e20000100800 */
[----:B0-----:R-:W-:-:S03]  /*105230*/  F2FP.SATFINITE.E4M3.F32.PACK_AB_MERGE_C R3, R59, R52, RZ ;  /* 0x000000343b03723e */ /* 0x001fc600048070ff */
[----:B------:R0:W-:Y:S04]  /*105240*/  STL [R1+0x58], R4 ;  /* 0x0000580401007387 */ /* 0x0001e80000100800 */
[----:B------:R3:W-:Y:S01]  /*105250*/  STL [R1+0x48], R3 ;  /* 0x0000480301007387 */ /* 0x0007e20000100800 */
[----:B--2---:R-:W-:Y:S02]  /*105260*/  F2FP.SATFINITE.E4M3.F32.PACK_AB_MERGE_C R27, R32, R45, RZ ;  /* 0x0000002d201b723e */ /* 0x004fe400048070ff */
[----:B0-----:R-:W-:-:S03]  /*105270*/  F2FP.SATFINITE.E4M3.F32.PACK_AB_MERGE_C R4, R5, R58, RZ ;  /* 0x0000003a0504723e */ /* 0x001fc600048070ff */
[----:B------:R-:W-:Y:S01]  /*105280*/  STL [R1+0x100], R27 ;  /* 0x0001001b01007387 */ /* 0x000fe20000100800 */
[----:B---3--:R-:W-:-:S03]  /*105290*/  F2FP.SATFINITE.E4M3.F32.PACK_AB_MERGE_C R3, R56, R6, RZ ;  /* 0x000000063803723e */ /* 0x008fc600048070ff */
[----:B------:R0:W-:Y:S04]  /*1052a0*/  STL [R1+0x38], R4 ;  /* 0x0000380401007387 */ /* 0x0001e80000100800 */
[----:B------:R2:W-:Y:S01]  /*1052b0*/  STL [R1+0xf4], R3 ;  /* 0x0000f40301007387 */ /* 0x0005e20000100800 */
[----:B------:R-:W-:-:S05]  /*1052c0*/  F2FP.SATFINITE.E4M3.F32.PACK_AB_MERGE_C R0, R55, R0, RZ ;  /* 0x000000003700723e */ /* 0x000fca00048070ff */
        /* <DEDUP_REMOVED lines=8> */
[----:B------:R0:W-:Y:S01]  /*105350*/  STL [R1+0x4], R0 ;  /* 0x0000040001007387 */ /* 0x0001e20000100800 */
[----:B------:R-:W-:Y:S02]  /*105360*/  F2FP.SATFINITE.E4M3.F32.PACK_AB_MERGE_C R51, R24, R25, RZ ;  /* 0x000000191833723e */ /* 0x000fe400048070ff */
[----:B0-----:R-:W-:-:S03]  /*105370*/  F2FP.SATFINITE.E4M3.F32.PACK_AB_MERGE_C R0, R26, R29, RZ ;  /* 0x0000001d1a00723e */ /* 0x001fc600048070ff */
[----:B------:R-:W-:Y:S04]  /*105380*/  STL [R1+0x5868], R51 ;  /* 0x0058683301007387 */ /* 0x000fe80000100800 */
[----:B------:R0:W-:Y:S01]  /*105390*/  STL [R1+0xb8], R0 ;  /* 0x0000b80001007387 */ /* 0x0001e20000100800 */
[----:B------:R-:W-:Y:S02]  /*1053a0*/  F2FP.SATFINITE.E4M3.F32.PACK_AB_MERGE_C R48, R20, R21, RZ ;  /* 0x000000151430723e */ /* 0x000fe400048070ff */
[----:B0-----:R-:W-:-:S03]  /*1053b0*/  F2FP.SATFINITE.E4M3.F32.PACK_AB_MERGE_C R0, R22, R23, RZ ;  /* 0x000000171600723e */ /* 0x001fc600048070ff */
[----:B------:R-:W-:Y:S01]  /*1053c0*/  STL [R1+0x586c], R48 ;  /* 0x00586c3001007387 */ /* 0x000fe20000100800 */
[----:B------:R-:W-:-:S03]  /*1053d0*/  F2FP.SATFINITE.E4M3.F32.PACK_AB_MERGE_C R47, R18, R19, RZ ;  /* 0x00000013122f723e */ /* 0x000fc600048070ff */
[----:B------:R0:W-:Y:S01]  /*1053e0*/  STL [R1+0xa8], R0 ;  /* 0x0000a80001007387 */ /* 0x0001e20000100800 */
[----:B------:R-:W-:-:S03]  /*1053f0*/  F2FP.SATFINITE.E4M3.F32.PACK_AB_MERGE_C R41, R16, R17, RZ ;  /* 0x000000111029723e */ /* 0x000fc600048070ff */
[----:B------:R-:W-:Y:S01]  /*105400*/  STL [R1+0x5870], R47 ;  /* 0x0058702f01007387 */ /* 0x000fe20000100800 */
[----:B------:R-:W-:-:S03]  /*105410*/  F2FP.SATFINITE.E4M3.F32.PACK_AB_MERGE_C R42, R14, R15, RZ ;  /* 0x0000000f0e2a723e */ /* 0x000fc600048070ff */
[----:B------:R-:W-:Y:S01]  /*105420*/  STL [R1+0x5874], R41 ;  /* 0x0058742901007387 */ /* 0x000fe20000100800 */
[----:B------:R-:W-:-:S03]  /*105430*/  F2FP.SATFINITE.E4M3.F32.PACK_AB_MERGE_C R38, R12, R13, RZ ;  /* 0x0000000d0c26723e */ /* 0x000fc600048070ff */
[----:B------:R-:W-:Y:S04]  /*105440*/  STL [R1+0x5878], R42 ;  /* 0x0058782a01007387 */ /* 0x000fe80000100800 */
[----:B------:R-:W-:Y:S01]  /*105450*/  STL [R1+0x587c], R38 ;  /* 0x00587c2601007387 */ /* 0x000fe20000100800 */
[----:B0-----:R-:W-:Y:S02]  /*105460*/  F2FP.SATFINITE.E4M3.F32.PACK_AB_MERGE_C R0, R10, R11, RZ ;  /* 0x0000000b0a00723e */ /* 0x001fe400048070ff */
        /* <DEDUP_REMOVED lines=43> */
[----:B---3--:R-:W-:Y:S02]  /*105720*/  F2FP.SATFINITE.E4M3.F32.PACK_AB_MERGE_C R29, R29, R60, RZ ;  /* 0x0000003c1d1d723e */ /* 0x008fe400048070ff */
[----:B----4-:R-:W-:-:S03]  /*105730*/  F2FP.SATFINITE.E4M3.F32.PACK_AB_MERGE_C R26, R26, R35, RZ ;  /* 0x000000231a1a723e */ /* 0x010fc600048070ff */
[----:B------:R-:W-:Y:S01]  /*105740*/  STL [R1+0x5888], R29 ;  /* 0x0058881d01007387 */ /* 0x000fe20000100800 */
[----:B------:R-:W-:-:S03]  /*105750*/  F2FP.SATFINITE.E4M3.F32.PACK_AB_MERGE_C R25, R25, R57, RZ ;  /* 0x000000391919723e */ /* 0x000fc600048070ff */
[----:B------:R-:W-:Y:S01]  /*105760*/  STL [R1+0x588c], R26 ;  /* 0x00588c1a01007387 */ /* 0x000fe20000100800 */
[----:B------:R-:W-:-:S03]  /*105770*/  F2FP.SATFINITE.E4M3.F32.PACK_AB_MERGE_C R24, R24, R52, RZ ;  /* 0x000000341818723e */ /* 0x000fc600048070ff */
[----:B------:R-:W-:Y:S04]  /*105780*/  STL [R1+0x5890], R25 ;  /* 0x0058901901007387 */ /* 0x000fe80000100800 */
[----:B------:R-:W-:Y:S01]  /*105790*/  STL [R1+0x5894], R24 ;  /* 0x0058941801007387 */ /* 0x000fe20000100800 */
[----:B------:R-:W-:Y:S02]  /*1057a0*/  F2FP.SATFINITE.E4M3.F32.PACK_AB_MERGE_C R3, R45, R59, RZ ;  /* 0x0000003b2d03723e */ /* 0x000fe400048070ff */
[----:B------:R-:W-:-:S05]  /*1057b0*/  F2FP.SATFINITE.E4M3.F32.PACK_AB_MERGE_C R23, R23, R32, RZ ;  /* 0x000000201717723e */ /* 0x000fca00048070ff */
[----:B------:R-:W-:Y:S04]  /*1057c0*/  STL [R1+0x5898], R23 ;  /* 0x0058981701007387 */ /* 0x000fe80000100800 */
[----:B------:R0:W-:Y:S01]  /*1057d0*/  STL [R1+0x6c], R3 ;  /* 0x00006c0301007387 */ /* 0x0001e20000100800 */
[----:B------:R-:W-:Y:S02]  /*1057e0*/  F2FP.SATFINITE.E4M3.F32.PACK_AB_MERGE_C R21, R21, R6, RZ ;  /* 0x000000061515723e */ /* 0x000fe400048070ff */
[----:B0-----:R-:W-:-:S03]  /*1057f0*/  F2FP.SATFINITE.E4M3.F32.PACK_AB_MERGE_C R3, R5, R58, RZ ;  /* 0x0000003a0503723e */ /* 0x001fc600048070ff */
        /* <DEDUP_REMOVED lines=16> */
[----:B------:R-:W-:Y:S04]  /*105900*/  STL [R1+0x58b4], R16 ;  /* 0x0058b41001007387 */ /* 0x000fe80000100800 */
[----:B------:R0:W-:Y:S04]  /*105910*/  STL [R1+0x2c], R0 ;  /* 0x00002c0001007387 */ /* 0x0001e80000100800 */
        /* <DEDUP_REMOVED lines=49> */
[----:B------:R-:W-:Y:S01]  /*105c30*/  STL [R1+0x58b8], R15 ;  /* 0x0058b80f01007387 */ /* 0x000fe20000100800 */
[----:B--2---:R-:W-:-:S02]  /*105c40*/  F2FP.SATFINITE.E4M3.F32.PACK_AB_MERGE_C R13, R13, R30, RZ ;  /* 0x0000001e0d0d723e */ /* 0x004fc400048070ff */
[----:B---3--:R-:W-:-:S03]  /*105c50*/  F2FP.SATFINITE.E4M3.F32.PACK_AB_MERGE_C R14, R14, R34, RZ ;  /* 0x000000220e0e723e */ /* 0x008fc600048070ff */
[----:B------:R-:W-:Y:S01]  /*105c60*/  STL [R1+0x58bc], R13 ;  /* 0x0058bc0d01007387 */ /* 0x000fe20000100800 */
[----:B----4-:R-:W-:-:S03]  /*105c70*/  F2FP.SATFINITE.E4M3.F32.PACK_AB_MERGE_C R12, R12, R38, RZ ;  /* 0x000000260c0c723e */ /* 0x010fc600048070ff */
[----:B------:R-:W-:Y:S04]  /*105c80*/  STL [R1+0x58c0], R14 ;  /* 0x0058c00e01007387 */ /* 0x000fe80000100800 */
[----:B------:R0:W-:Y:S01]  /*105c90*/  STL [R1+0x58c4], R12 ;  /* 0x0058c40c01007387 */ /* 0x0001e20000100800 */
[----:B------:R-:W-:Y:S02]  /*105ca0*/  F2FP.SATFINITE.E4M3.F32.PACK_AB_MERGE_C R11, R11, R47, RZ ;  /* 0x0000002f0b0b723e */ /* 0x000fe400048070ff */
[----:B0-----:R-:W-:-:S03]  /*105cb0*/  F2FP.SATFINITE.E4M3.F32.PACK_AB_MERGE_C R12, R41, R42, RZ ;  /* 0x0000002a290c723e */ /* 0x001fc600048070ff */
[----:B------:R0:W-:Y:S04]  /*105cc0*/  STL [R1+0x58c8], R11 ;  /* 0x0058c80b01007387 */ /* 0x0001e80000100800 */
[----:B------:R-:W-:Y:S01]  /*105cd0*/  STL [R1+0x10], R12 ;  /* 0x0000100c01007387 */ /* 0x000fe20000100800 */
[----:B0-----:R-:W-:Y:S02]  /*105ce0*/  F2FP.SATFINITE.E4M3.F32.PACK_AB_MERGE_C R11, R51, R48, RZ ;  /* 0x00000030330b723e */ /* 0x001fe400048070ff */
[----:B------:R-:W-:Y:S02]  /*105cf0*/  F2FP.SATFINITE.E4M3.F32.PACK_AB_MERGE_C R10, R10, R55, RZ ;  /* 0x000000370a0a723e */ /* 0x000fe400048070ff */
[----:B------:R-:W-:-:S03]  /*105d00*/  F2FP.SATFINITE.E4M3.F32.PACK_AB_MERGE_C R9, R9, R3, RZ ;  /* 0x000000030909723e */ /* 0x000fc600048070ff */
[----:B------:R-:W-:Y:S04]  /*105d10*/  STL [R1+0x58cc], R10 ;  /* 0x0058cc0a01007387 */ /* 0x000fe80000100800 */
        /* <DEDUP_REMOVED lines=8> */
[----:B0-----:R-:W-:Y:S02]  /*105da0*/  F2FP.SATFINITE.E4M3.F32.PACK_AB_MERGE_C R7, R36, R33, RZ ;  /* 0x000000212407723e */ /* 0x001fe400048070ff */
[----:B------:R-:W-:-:S03]  /*105db0*/  F2FP.SATFINITE.E4M3.F32.PACK_AB_MERGE_C R4, R39, R37, RZ ;  /* 0x000000252704723e */ /* 0x000fc600048070ff */
        /* <DEDUP_REMOVED lines=19> */
[----:B------:R-:W-:Y:S01]  /*105ef0*/  STL [R1+0xa1c], R4 ;  /* 0x000a1c0401007387 */ /* 0x000fe20000100800 */
[----:B--2---:R-:W-:-:S03]  /*105f00*/  F2FP.SATFINITE.E4M3.F32.PACK_AB_MERGE_C R3, R56, R6, RZ ;  /* 0x000000063803723e */ /* 0x004fc600048070ff */
[----:B0-----:R-:W2:Y:S04]  /*105f10*/  LDL.LU R7, [R1+0xcb4] ;  /* 0x000cb40001077983 */ /* 0x001ea80000300800 */
[----:B------:R-:W-:Y:S04]  /*105f20*/  STL [R1+0xa34], R3 ;  /* 0x000a340301007387 */ /* 0x000fe80000100800 */
[----:B------:R-:W3:Y:S01]  /*105f30*/  LDL.LU R8, [R1+0xcb8] ;  /* 0x000cb80001087983 */ /* 0x000ee20000300800 */
[----:B------:R-:W-:-:S05]  /*105f40*/  F2FP.SATFINITE.E4M3.F32.PACK_AB_MERGE_C R0, R2, R0, RZ ;  /* 0x000000000200723e */ /* 0x000fca00048070ff */
        /* <DEDUP_REMOVED lines=64> */
[----:B------:R3:W-:Y:S02]  /*106350*/  STL [R1+0xa44], R7 ;  /* 0x000a440701007387 */ /* 0x0007e40000100800 */
[----:B---3--:R-:W-:Y:S02]  /*106360*/  F2FP.SATFINITE.E4M3.F32.PACK_AB_MERGE_C R7, R14, R12, RZ ;  /* 0x0000000c0e07723e */ /* 0x008fe400048070ff */
[----:B----4-:R-:W-:Y:S02]  /*106370*/  F2FP.SATFINITE.E4M3.F32.PACK_AB_MERGE_C R4, R28, R4, RZ ;  /* 0x000000041c04723e */ /* 0x010fe400048070ff */
[----:B--2---:R-:W-:-:S02]  /*106380*/  F2FP.SATFINITE.E4M3.F32.PACK_AB_MERGE_C R9, R9, R8, RZ ;  /* 0x000000080909723e */ /* 0x004fc400048070ff */
[----:B------:R-:W-:-:S03]  /*106390*/  F2FP.SATFINITE.E4M3.F32.PACK_AB_MERGE_C R8, R11, R10, RZ ;  /* 0x0000000a0b08723e */ /* 0x000fc600048070ff */
[----:B------:R0:W-:Y:S04]  /*1063a0*/  STL [R1+0xa40], R9 ;  /* 0x000a400901007387 */ /* 0x0001e80000100800 */
        /* <DEDUP_REMOVED lines=24> */
[----:B------:R-:W-:Y:S01]  /*106530*/  STL [R1+0xb14], R8 ;  /* 0x000b140801007387 */ /* 0x000fe20000100800 */
        /* <DEDUP_REMOVED lines=26> */
[----:B------:R-:W-:Y:S04]  /*1066e0*/  STL [R1+0xba0], R4 ;  /* 0x000ba00401007387 */ /* 0x000fe80000100800 */
        /* <DEDUP_REMOVED lines=192> */
[----:B--2---:R-:W-:-:S03]  /*1072f0*/  F2FP.SATFINITE.E4M3.F32.PACK_AB_MERGE_C R7, R7, R8, RZ ;  /* 0x000000080707723e */ /* 0x004fc600048070ff */
[----:B------:R-:W2:Y:S04]  /*107300*/  LDL.LU R8, [R1+0x58dc] ;  /* 0x0058dc0001087983 */ /* 0x000ea80000300800 */
[----:B------:R0:W-:Y:S01]  /*107310*/  STL [R1+0x9ac], R7 ;  /* 0x0009ac0701007387 */ /* 0x0001e20000100800 */
[----:B----4-:R-:W-:-:S03]  /*107320*/  F2FP.SATFINITE.E4M3.F32.PACK_AB_MERGE_C R11, R11, R10, RZ ;  /* 0x0000000a0b0b723e */ /* 0x010fc600048070ff */
[----:B0-----:R-:W4:Y:S01]  /*107330*/  LDL.LU R7, [R1+0x58d8] ;  /* 0x0058d80001077983 */ /* 0x001f220000300800 */
[----:B---3--:R-:W-:Y:S02]  /*107340*/  F2FP.SATFINITE.E4M3.F32.PACK_AB_MERGE_C R14, R14, R12, RZ ;  /* 0x0000000c0e0e723e */ /* 0x008fe400048070ff */
        /* <DEDUP_REMOVED lines=12> */
[----:B--2---:R-:W-:Y:S02]  /*107410*/  F2FP.SATFINITE.E4M3.F32.PACK_AB_MERGE_C R9, R9, R8, RZ ;  /* 0x000000080909723e */ /* 0x004fe400048070ff */
[----:B------:R-:W2:Y:S04]  /*107420*/  LDL.LU R8, [R1+0x58d4] ;  /* 0x0058d40001087983 */ /* 0x000ea80000300800 */
[----:B------:R0:W-:Y:S04]  /*107430*/  STL [R1+0x9a8], R9 ;  /* 0x0009a80901007387 */ /* 0x0001e80000100800 */
[----:B0-----:R-:W3:Y:S04]  /*107440*/  LDL.LU R9, [R1+0x58d0] ;  /* 0x0058d00001097983 */ /* 0x001ee80000300800 */
[----:B------:R-:W2:Y:S04]  /*107450*/  LDL.LU R10, [R1+0x58cc] ;  /* 0x0058cc00010a7983 */ /* 0x000ea80000300800 */
[----:B------:R0:W-:Y:S04]  /*107460*/  STL [R1+0x9c8], R11 ;  /* 0x0009c80b01007387 */ /* 0x0001e80000100800 */
[----:B0-----:R-:W2:Y:S04]  /*107470*/  LDL.LU R11, [R1+0x58c8] ;  /* 0x0058c800010b7983 */ /* 0x001ea80000300800 */
        /* <DEDUP_REMOVED lines=27> */
[----:B------:R0:W-:Y:S04]  /*107630*/  STL [R1+0xa60], R38 ;  /* 0x000a602601007387 */ /* 0x0001e80000100800 */
[----:B------:R-:W-:Y:S01]  /*107640*/  STL [R1+0xa5c], R42 ;  /* 0x000a5c2a01007387 */ /* 0x000fe20000100800 */
[----:B0-----:R-:W-:-:S03]  /*107650*/  F2FP.SATFINITE.E4M3.F32.PACK_AB_MERGE_C R38, R3, R55, RZ ;  /* 0x000000370326723e */ /* 0x001fc600048070ff */
[----:B------:R-:W-:Y:S01]  /*107660*/  STL [R1+0xa74], R41 ;  /* 0x000a742901007387 */ /* 0x000fe20000100800 */
[----:B------:R-:W-:Y:S02]  /*107670*/  F2FP.SATFINITE.E4M3.F32.PACK_AB_MERGE_C R3, R31, R27, RZ ;  /* 0x0000001b1f03723e */ /* 0x000fe400048070ff */
[----:B------:R-:W-:Y:S01]  /*107680*/  F2FP.SATFINITE.E4M3.F32.PACK_AB_MERGE_C R27, R36, R33, RZ ;  /* 0x00000021241b723e */ /* 0x000fe200048070ff */
[----:B------:R-:W-:Y:S04]  /*107690*/  STL [R1+0xa6c], R38 ;  /* 0x000a6c2601007387 */ /* 0x000fe80000100800 */
[----:B------:R0:W-:Y:S04]  /*1076a0*/  STL [R1+0xa88], R4 ;  /* 0x000a880401007387 */ /* 0x0001e80000100800 */
[----:B------:R1:W-:Y:S01]  /*1076b0*/  STL [R1+0xa84], R3 ;  /* 0x000a840301007387 */ /* 0x0003e20000100800 */
[----:B0-----:R-:W-:-:S03]  /*1076c0*/  F2FP.SATFINITE.E4M3.F32.PACK_AB_MERGE_C R4, R39, R37, RZ ;  /* 0x000000252704723e */ /* 0x001fc600048070ff */
[----:B------:R0:W-:Y:S01]  /*1076d0*/  STL [R1+0xaa4], R27 ;  /* 0x000aa41b01007387 */ /* 0x0001e20000100800 */
[----:B-1----:R-:W-:-:S03]  /*1076e0*/  F2FP.SATFINITE.E4M3.F32.PACK_AB_MERGE_C R3, R43, R40, RZ ;  /* 0x000000282b03723e */ /* 0x002fc600048070ff */
[----:B------:R1:W-:Y:S04]  /*1076f0*/  STL [R1+0xaa0], R4 ;  /* 0x000aa00401007387 */ /* 0x0003e80000100800 */
[----:B------:R4:W-:Y:S01]  /*107700*/  STL [R1+0xaac], R3 ;  /* 0x000aac0301007387 */ /* 0x0009e20000100800 */
[----:B0-----:R-:W-:Y:S02]  /*107710*/  F2FP.SATFINITE.E4M3.F32.PACK_AB_MERGE_C R27, R50, R46, RZ ;  /* 0x0000002e321b723e */ /* 0x001fe400048070ff */
[----:B-1----:R-:W-:-:S03]  /*107720*/  F2FP.SATFINITE.E4M3.F32.PACK_AB_MERGE_C R4, R54, R49, RZ ;  /* 0x000000313604723e */ /* 0x002fc600048070ff */
[----:B------:R0:W-:Y:S01]  /*107730*/  STL [R1+0xaa8], R27 ;  /* 0x000aa81b01007387 */ /* 0x0001e20000100800 */
[----:B----4-:R-:W-:-:S03]  /*107740*/  F2FP.SATFINITE.E4M3.F32.PACK_AB_MERGE_C R3, R44, R53, RZ ;  /* 0x000000352c03723e */ /* 0x010fc600048070ff */
        /* <DEDUP_REMOVED lines=10> */
[----:B------:R-:W-:Y:S01]  /*1077f0*/  STL [R1+0xadc], R27 ;  /* 0x000adc1b01007387 */ /* 0x000fe20000100800 */
[----:B----4-:R-:W-:-:S03]  /*107800*/  F2FP.SATFINITE.E4M3.F32.PACK_AB_MERGE_C R3, R56, R6, RZ ;  /* 0x000000063803723e */ /* 0x010fc600048070ff */
[----:B------:R-:W-:Y:S01]  /*107810*/  STL [R1+0xafc], R4 ;  /* 0x000afc0401007387 */ /* 0x000fe20000100800 */
[----:B------:R-:W-:-:S03]  /*107820*/  F2FP.SATFINITE.E4M3.F32.PACK_AB_MERGE_C R0, R2, R0, RZ ;  /* 0x000000000200723e */ /* 0x000fc600048070ff */
[----:B------:R-:W4:Y:S04]  /*107830*/  LDL.LU R5, [R1+0xd88] ;  /* 0x000d880001057983 */ /* 0x000f280000300800 */
[----:B------:R-:W-:Y:S04]  /*107840*/  STL [R1+0xaf4], R3 ;  /* 0x000af40301007387 */ /* 0x000fe80000100800 */
[----:B------:R-:W4:Y:S04]  /*107850*/  LDL.LU R2, [R1+0xd8c] ;  /* 0x000d8c0001027983 */ /* 0x000f280000300800 */
[----:B------:R0:W-:Y:S04]  /*107860*/  STL [R1+0xb0c], R0 ;  /* 0x000b0c0001007387 */ /* 0x0001e80000100800 */
[----:B------:R-:W2:Y:S04]  /*107870*/  LDL.LU R6, [R1+0xd70] ;  /* 0x000d700001067983 */ /* 0x000ea80000300800 */
[----:B0-----:R-:W2:Y:S04]  /*107880*/  LDL.LU R0, [R1+0xd74] ;  /* 0x000d740001007983 */ /* 0x001ea80000300800 */
        /* <DEDUP_REMOVED lines=31> */
[----:B----4-:R-:W-:-:S03]  /*107a80*/  F2FP.SATFINITE.E4M3.F32.PACK_AB_MERGE_C R2, R2, R5, RZ ;  /* 0x000000050202723e */ /* 0x010fc600048070ff */
[----:B------:R-:W4:Y:S04]  /*107a90*/  LDL.LU R5, [R1+0xce4] ;  /* 0x000ce40001057983 */ /* 0x000f280000300800 */
[----:B------:R0:W-:Y:S04]  /*107aa0*/  STL [R1+0xb08], R2 ;  /* 0x000b080201007387 */ /* 0x0001e80000100800 */
[----:B------:R-:W4:Y:S01]  /*107ab0*/  LDL.LU R59, [R1+0xce8] ;  /* 0x000ce800013b7983 */ /* 0x000f220000300800 */
[----:B--2---:R-:W-:-:S03]  /*107ac0*/  F2FP.SATFINITE.E4M3.F32.PACK_AB_MERGE_C R35, R0, R6, RZ ;  /* 0x000000060023723e */ /* 0x004fc600048070ff */
[----:B0-----:R-:W2:Y:S04]  /*107ad0*/  LDL.LU R2, [R1+0xcec] ;  /* 0x000cec0001027983 */ /* 0x001ea80000300800 */
[----:B------:R-:W2:Y:S04]  /*107ae0*/  LDL.LU R6, [R1+0xcd0] ;  /* 0x000cd00001067983 */ /* 0x000ea80000300800 */
[----:B------:R-:W2:Y:S01]  /*107af0*/  LDL.LU R0, [R1+0xcd4] ;  /* 0x000cd40001007983 */ /* 0x000ea20000300800 */
[----:B---3--:R-:W-:-:S03]  /*107b00*/  F2FP.SATFINITE.E4M3.F32.PACK_AB_MERGE_C R42, R42, R38, RZ ;  /* 0x000000262a2a723e */ /* 0x008fc600048070ff */
[----:B------:R0:W-:Y:S01]  /*107b10*/  STL [R1+0xb1c], R35 ;  /* 0x000b1c2301007387 */ /* 0x0001e20000100800 */
[----:B------:R-:W-:-:S03]  /*107b20*/  F2FP.SATFINITE.E4M3.F32.PACK_AB_MERGE_C R47, R47, R41, RZ ;  /* 0x000000292f2f723e */ /* 0x000fc600048070ff */
[----:B0-----:R-:W3:Y:S01]  /*107b30*/  LDL.LU R35, [R1+0xcd8] ;  /* 0x000cd80001237983 */ /* 0x001ee20000300800 */
[----:B------:R-:W-:-:S03]  /*107b40*/  F2FP.SATFINITE.E4M3.F32.PACK_AB_MERGE_C R51, R51, R48, RZ ;  /* 0x000000303333723e */ /* 0x000fc600048070ff */
[----:B------:R-:W3:Y:S04]  /*107b50*/  LDL.LU R57, [R1+0xcdc] ;  /* 0x000cdc0001397983 */ /* 0x000ee80000300800 */
[----:B------:R-:W3:Y:S04]  /*107b60*/  LDL.LU R38, [R1+0x587c] ;  /* 0x00587c0001267983 */ /* 0x000ee80000300800 */
[----:B------:R0:W-:Y:S01]  /*107b70*/  STL [R1+0xb18], R42 ;  /* 0x000b182a01007387 */ /* 0x0001e20000100800 */
[----:B------:R-:W-:Y:S02]  /*107b80*/  F2FP.SATFINITE.E4M3.F32.PACK_AB_MERGE_C R32, R32, R52, RZ ;  /* 0x000000342020723e */ /* 0x000fe400048070ff */
[----:B------:R-:W-:Y:S01]  /*107b90*/  F2FP.SATFINITE.E4M3.F32.PACK_AB_MERGE_C R3, R3, R55, RZ ;  /* 0x000000370303723e */ /* 0x000fe200048070ff */
[----:B0-----:R-:W3:Y:S04]  /*107ba0*/  LDL.LU R42, [R1+0x5878] ;  /* 0x00587800012a7983 */ /* 0x001ee80000300800 */
[----:B------:R-:W3:Y:S04]  /*107bb0*/  LDL.LU R41, [R1+0x5874] ;  /* 0x0058740001297983 */ /* 0x000ee80000300800 */
[----:B------:R0:W-:Y:S01]  /*107bc0*/  STL [R1+0xb30], R47 ;  /* 0x000b302f01007387 */ /* 0x0001e20000100800 */
[----:B------:R-:W-:-:S03]  /*107bd0*/  F2FP.SATFINITE.E4M3.F32.PACK_AB_MERGE_C R56, R56, R4, RZ ;  /* 0x000000043838723e */ /* 0x000fc600048070ff */
        /* <DEDUP_REMOVED lines=16> */
[----:B0-----:R-:W3:Y:S04]  /*107ce0*/  LDL R56, [R1+0xbfc] ;  /* 0x000bfc0001387983 */ /* 0x001ee80000100800 */
        /* <DEDUP_REMOVED lines=21> */
[----:B------:R0:W-:Y:S04]  /*107e40*/  STL [R1+0xb98], R49 ;  /* 0x000b983101007387 */ /* 0x0001e80000100800 */
[----:B0-----:R-:W3:Y:S04]  /*107e50*/  LDL.LU R49, [R1+0x582c] ;  /* 0x00582c0001317983 */ /* 0x001ee80000300800 */
[----:B------:R-:W3:Y:S04]  /*107e60*/  LDL.LU R54, [R1+0x5828] ;  /* 0x0058280001367983 */ /* 0x000ee80000300800 */
[----:B------:R0:W-:Y:S04]  /*107e70*/  STL [R1+0xb94], R53 ;  /* 0x000b943501007387 */ /* 0x0001e80000100800 */
[----:B0-----:R-:W3:Y:S04]  /*107e80*/  LDL.LU R53, [R1+0x5824] ;  /* 0x0058240001357983 */ /* 0x001ee80000300800 */
[----:B------:R-:W3:Y:S04]  /*107e90*/  LDL.LU R44, [R1+0x5820] ;  /* 0x00582000012c7983 */ /* 0x000ee80000300800 */
[----:B------:R0:W-:Y:S04]  /*107ea0*/  STL [R1+0xbac], R61 ;  /* 0x000bac3d01007387 */ /* 0x0001e80000100800 */
[----:B0-----:R-:W3:Y:S04]  /*107eb0*/  LDL.LU R61, [R1+0x581c] ;  /* 0x00581c00013d7983 */ /* 0x001ee80000300800 */
[----:B------:R-:W3:Y:S01]  /*107ec0*/  LDL.LU R58, [R1+0x1d4] ;  /* 0x0001d400013a7983 */ /* 0x000ee20000300800 */
[----:B----4-:R-:W-:-:S03]  /*107ed0*/  F2FP.SATFINITE.E4M3.F32.PACK_AB_MERGE_C R5, R5, R60, RZ ;  /* 0x0000003c0505723e */ /* 0x010fc600048070ff */
[----:B------:R0:W-:Y:S04]  /*107ee0*/  STL [R1+0xba8], R45 ;  /* 0x000ba82d01007387 */ /* 0x0001e80000100800 */
[----:B0-----:R-:W4:Y:S01]  /*107ef0*/  LDL.LU R45, [R1+0x164] ;  /* 0x00016400012d7983 */ /* 0x001f220000300800 */
[----:B--2---:R-:W-:-:S03]  /*107f00*/  F2FP.SATFINITE.E4M3.F32.PACK_AB_MERGE_C R2, R2, R59, RZ ;  /* 0x0000003b0202723e */ /* 0x004fc600048070ff */
[----:B------:R-:W2:Y:S04]  /*107f10*/  LDL.LU R60, [R1+0x5818] ;  /* 0x00581800013c7983 */ /* 0x000ea80000300800 */
[----:B------:R0:W-:Y:S01]  /*107f20*/  STL [R1+0xbc0], R5 ;  /* 0x000bc00501007387 */ /* 0x0001e20000100800 */
[----:B------:R-:W-:-:S03]  /*107f30*/  F2FP.SATFINITE.E4M3.F32.PACK_AB_MERGE_C R0, R0, R6, RZ ;  /* 0x000000060000723e */ /* 0x000fc600048070ff */
[----:B0-----:R-:W2:Y:S04]  /*107f40*/  LDL.LU R5, [R1+0x5814] ;  /* 0x0058140001057983 */ /* 0x001ea80000300800 */
[----:B------:R-:W2:Y:S04]  /*107f50*/  LDL.LU R59, [R1+0x54] ;  /* 0x00005400013b7983 */ /* 0x000ea80000300800 */
[----:B------:R-:W-:Y:S04]  /*107f60*/  STL [R1+0xbbc], R2 ;  /* 0x000bbc0201007387 */ /* 0x000fe80000100800 */
[----:B------:R-:W2:Y:S04]  /*107f70*/  LDL.LU R6, [R1+0x5810] ;  /* 0x0058100001067983 */ /* 0x000ea80000300800 */
[----:B------:R0:W-:Y:S04]  /*107f80*/  STL [R1+0xbd8], R0 ;  /* 0x000bd80001007387 */ /* 0x0001e80000100800 */
[----:B0-----:R-:W4:Y:S01]  /*107f90*/  LDL.LU R0, [R1+0x580c] ;  /* 0x00580c0001007983 */ /* 0x001f220000300800 */
[----:B---3--:R-:W-:-:S05]  /*107fa0*/  F2FP.SATFINITE.E4M3.F32.PACK_AB_MERGE_C R35, R57, R35, RZ ;  /* 0x000000233923723e */ /* 0x008fca00048070ff */
[----:B------:R0:W-:Y:S01]  /*107fb0*/  STL [R1+0xbd4], R35 ;  /* 0x000bd42301007387 */ /* 0x0001e20000100800 */
[----:B------:R-:W-:-:S05]  /*107fc0*/  LOP3.LUT R52, R52, 0xffff, RZ, 0xc0, !PT ;  /* 0x0000ffff34347812 */ /* 0x000fca00078ec0ff */
[----:B------:R-:W-:Y:S01]  /*107fd0*/  STL [R1+0x16c], R52 ;  /* 0x00016c3401007387 */ /* 0x000fe20000100800 */
[----:B------:R-:W-:Y:S02]  /*107fe0*/  LOP3.LUT R32, R32, 0xffff, RZ, 0xc0, !PT ;  /* 0x0000ffff20207812 */ /* 0x000fe400078ec0ff */
[----:B0-----:R-:W-:Y:S02]  /*107ff0*/  LOP3.LUT R35, R4, 0xffff, RZ, 0xc0, !PT ;  /* 0x0000ffff04237812 */ /* 0x001fe400078ec0ff */
[----:B------:R-:W-:-:S03]  /*108000*/  LOP3.LUT R4, R3, 0xffff, RZ, 0xc0, !PT ;  /* 0x0000ffff03047812 */ /* 0x000fc600078ec0ff */
[----:B------:R0:W-:Y:S04]  /*108010*/  STL [R1+0x17c], R35 ;  /* 0x00017c2301007387 */ /* 0x0001e80000100800 */
[----:B------:R-:W-:Y:S01]  /*108020*/  STL [R1+0x1a8], R32 ;  /* 0x0001a82001007387 */ /* 0x000fe20000100800 */
[----:B------:R-:W-:-:S03]  /*108030*/  VIADD R2, R56, 0xab ;  /* 0x000000ab38027836 */ /* 0x000fc60000000000 */
[----:B------:R-:W-:Y:S02]  /*108040*/  STL [R1+0x1f4], R4 ;  /* 0x0001f40401007387 */ /* 0x000fe40000100800 */
[----:B------:R-:W-:Y:S01]  /*108050*/  ISETP.GE.AND P2, PT, R2, UR49, PT ;  /* 0x0000003102007c0c */ /* 0x000fe2000bf46270 */
[----:B------:R-:W-:Y:S01]  /*108060*/  VIADD R2, R56, 0xaa ;  /* 0x000000aa38027836 */ /* 0x000fe20000000000 */
[----:B------:R-:W-:Y:S01]  /*108070*/  ULEA UR4, UR9, UR4, 0x18 ;  /* 0x0000000409047291 */ /* 0x000fe2000f8ec0ff */
[----:B------:R-:W1:Y:S03]  /*108080*/  LDCU UR49, c[0x0][0x3b8] ;  /* 0x00007700ff3177ac */ /* 0x000e660008000800 */
[----:B------:R-:W-:Y:S01]  /*108090*/  ISETP.GE.AND P0, PT, R2, UR45, PT ;  /* 0x0000002d02007c0c */ /* 0x000fe2000bf06270 */
[----:B------:R-:W3:Y:S01]  /*1080a0*/  LDCU UR45, c[0x0][0x3b8] ;  /* 0x00007700ff2d77ac */ /* 0x000ee20008000800 */
[----:B--2---:R-:W-:-:S02]  /*1080b0*/  LOP3.LUT R57, R6, 0xffff, RZ, 0xc0, !PT ;  /* 0x0000ffff06397812 */ /* 0x004fc400078ec0ff */
[----:B------:R-:W-:Y:S02]  /*1080c0*/  LOP3.LUT R6, R5, 0xffff, RZ, 0xc0, !PT ;  /* 0x0000ffff05067812 */ /* 0x000fe400078ec0ff */
[----:B------:R-:W-:Y:S02]  /*1080d0*/  PRMT R5, R52, 0x3340, R57 ;  /* 0x0000334034057816 */ /* 0x000fe40000000039 */
[----:B----4-:R-:W-:Y:S02]  /*1080e0*/  PRMT R3, R35, 0x3340, R0 ;  /* 0x0000334023037816 */ /* 0x010fe40000000000 */
[----:B0-----:R-:W2:Y:S04]  /*1080f0*/  LDL.LU R35, [R1+0x5808] ;  /* 0x0058080001237983 */ /* 0x001ea80000300800 */
[----:B------:R0:W-:Y:S01]  /*108100*/  STL [R1+0x13c], R57 ;  /* 0x00013c3901007387 */ /* 0x0001e20000100800 */
[----:B------:R-:W-:-:S03]  /*108110*/  PRMT R5, R5, 0x5410, R3 ;  /* 0x0000541005057816 */ /* 0x000fc60000000003 */
[----:B0-----:R-:W4:Y:S04]  /*108120*/  LDL.LU R57, [R1+0x5804] ;  /* 0x0058040001397983 */ /* 0x001f280000300800 */
[----:B------:R-:W2:Y:S04]  /*108130*/  LDL.LU R52, [R1+0x5800] ;  /* 0x0058000001347983 */ /* 0x000ea80000300800 */
[----:B------:R0:W-:Y:S02]  /*108140*/  STL [R1+0x1a0], R6 ;  /* 0x0001a00601007387 */ /* 0x0001e40000100800 */
[----:B0-----:R-:W-:-:S02]  /*108150*/  PRMT R6, R32, 0x3340, R6 ;  /* 0x0000334020067816 */ /* 0x001fc40000000006 */
[----:B------:R-:W2:Y:S04]  /*108160*/  LDL.LU R32, [R1+0x168] ;  /* 0x0001680001207983 */ /* 0x000ea80000300800 */
[----:B------:R-:W2:Y:S04]  /*108170*/  LDL.LU R2, [R1+0x1ac] ;  /* 0x0001ac0001027983 */ /* 0x000ea80000300800 */
[----:B------:R-:W3:Y:S01]  /*108180*/  LDL.LU R3, [R1+0x144] ;  /* 0x0001440001037983 */ /* 0x000ee20000300800 */
[----:B------:R-:W-:Y:S02]  /*108190*/  PRMT R4, R4, 0x3340, R0 ;  /* 0x0000334004047816 */ /* 0x000fe40000000000 */
[----:B------:R-:W-:Y:S01]  /*1081a0*/  LOP3.LUT R58, R58, 0xffff, RZ, 0xc0, !PT ;  /* 0x0000ffff3a3a7812 */ /* 0x000fe200078ec0ff */
[----:B------:R3:W-:Y:S01]  /*1081b0*/  STL [R1+0xd4c], R5 ;  /* 0x000d4c0501007387 */ /* 0x0007e20000100800 */
[----:B------:R-:W-:-:S02]  /*1081c0*/  PRMT R4, R6, 0x5410, R4 ;  /* 0x0000541006047816 */ /* 0x000fc40000000004 */
[----:B------:R-:W-:Y:S02]  /*1081d0*/  LOP3.LUT R45, R45, 0xffff, RZ, 0xc0, !PT ;  /* 0x0000ffff2d2d7812 */ /* 0x000fe400078ec0ff */
[----:B------:R-:W-:Y:S01]  /*1081e0*/  LOP3.LUT R59, R59, 0xffff, RZ, 0xc0, !PT ;  /* 0x0000ffff3b3b7812 */ /* 0x000fe200078ec0ff */
[----:B------:R0:W-:Y:S04]  /*1081f0*/  STL [R1+0xd48], R4 ;  /* 0x000d480401007387 */ /* 0x0001e80000100800 */
[----:B------:R-:W-:Y:S01]  /*108200*/  STL [R1+0x1ec], R58 ;  /* 0x0001ec3a01007387 */ /* 0x000fe20000100800 */
[----:B--2---:R-:W-:Y:S02]  /*108210*/  LOP3.LUT R6, R2, 0xffff, RZ, 0xc0, !PT ;  /* 0x0000ffff02067812 */ /* 0x004fe400078ec0ff */
[----:B---3--:R-:W-:-:S02]  /*108220*/  LOP3.LUT R5, R3, 0xffff, RZ, 0xc0, !PT ;  /* 0x0000ffff03057812 */ /* 0x008fc400078ec0ff */
[----:B------:R-:W-:-:S03]  /*108230*/  LOP3.LUT R2, R8, 0xffff, RZ, 0xc0, !PT ;  /* 0x0000ffff08027812 */ /* 0x000fc600078ec0ff */
[----:B------:R2:W-:Y:S04]  /*108240*/  STL [R1+0x144], R5 ;  /* 0x0001440501007387 */ /* 0x0005e80000100800 */
[----:B------:R-:W-:Y:S01]  /*108250*/  STL [R1+0x1d4], R6 ;  /* 0x0001d40601007387 */ /* 0x000fe20000100800 */
[----:B------:R-:W-:-:S03]  /*108260*/  LOP3.LUT R3, R7, 0xffff, RZ, 0xc0, !PT ;  /* 0x0000ffff07037812 */ /* 0x000fc600078ec0ff */
[----:B------:R-:W-:Y:S04]  /*108270*/  STL [R1+0x1e8], R45 ;  /* 0x0001e82d01007387 */ /* 0x000fe80000100800 */
[----:B------:R-:W-:Y:S04]  /*108280*/  STL [R1+0x54], R59 ;  /* 0x0000543b01007387 */ /* 0x000fe80000100800 */
[----:B------:R-:W3:Y:S04]  /*108290*/  LDL.LU R8, [R1+0x64] ;  /* 0x0000640001087983 */ /* 0x000ee80000300800 */
[----:B------:R1:W-:Y:S04]  /*1082a0*/  STL [R1+0x164], R2 ;  /* 0x0001640201007387 */ /* 0x0003e80000100800 */
[----:B------:R-:W3:Y:S01]  /*1082b0*/  LDL.LU R7, [R1+0x50] ;  /* 0x0000500001077983 */ /* 0x000ee20000300800 */
[----:B0-----:R-:W-:-:S02]  /*1082c0*/  LOP3.LUT R4, R27, 0xffff, RZ, 0xc0, !PT ;  /* 0x0000ffff1b047812 */ /* 0x001fc400078ec0ff */
[----:B--2---:R-:W-:Y:S01]  /*1082d0*/  PRMT R5, R5, 0x3340, R59 ;  /* 0x0000334005057816 */ /* 0x004fe2000000003b */
[----:B------:R-:W2:Y:S01]  /*1082e0*/  LDL.LU R27, [R1+0x68] ;  /* 0x00006800011b7983 */ /* 0x000ea20000300800 */
[----:B-1----:R-:W-:-:S03]  /*1082f0*/  PRMT R2, R2, 0x3340, R0 ;  /* 0x0000334002027816 */ /* 0x002fc60000000000 */
[----:B------:R0:W-:Y:S04]  /*108300*/  STL [R1+0xd04], R3 ;  /* 0x000d040301007387 */ /* 0x0001e80000100800 */
[----:B------:R-:W-:Y:S01]  /*108310*/  STL [R1+0x210], R4 ;  /* 0x0002100401007387 */ /* 0x000fe20000100800 */
[----:B0-----:R-:W-:Y:S02]  /*108320*/  PRMT R3, R3, 0x3340, R0 ;  /* 0x0000334003037816 */ /* 0x001fe40000000000 */
[----:B---3--:R-:W-:-:S04]  /*108330*/  LOP3.LUT R7, R7, 0xffff, RZ, 0xc0, !PT ;  /* 0x0000ffff07077812 */ /* 0x008fc800078ec0ff */
[----:B------:R-:W-:Y:S01]  /*108340*/  PRMT R6, R6, 0x3340, R7 ;  /* 0x0000334006067816 */ /* 0x000fe20000000007 */
[----:B------:R0:W-:Y:S04]  /*108350*/  STL [R1+0x50], R7 ;  /* 0x0000500701007387 */ /* 0x0001e80000100800 */
[----:B------:R-:W3:Y:S01]  /*108360*/  LDL.LU R59, [R1+0x57fc] ;  /* 0x0057fc00013b7983 */ /* 0x000ee20000300800 */
[----:B0-----:R-:W-:Y:S02]  /*108370*/  PRMT R7, R58, 0x3340, R45 ;  /* 0x000033403a077816 */ /* 0x001fe4000000002d */
[----:B------:R-:W-:Y:S01]  /*108380*/  PRMT R58, R5, 0x5410, R2 ;  /* 0x00005410053a7816 */ /* 0x000fe20000000002 */
[----:B------:R-:W3:Y:S01]  /*108390*/  LDL.LU R45, [R1+0x57f8] ;  /* 0x0057f800012d7983 */ /* 0x000ee20000300800 */
[----:B------:R-:W-:-:S03]  /*1083a0*/  PRMT R6, R6, 0x5410, R3 ;  /* 0x0000541006067816 */ /* 0x000fc60000000003 */
[----:B------:R-:W3:Y:S04]  /*1083b0*/  LDL.LU R5, [R1+0x218] ;  /* 0x0002180001057983 */ /* 0x000ee80000300800 */
[----:B------:R-:W4:Y:S04]  /*1083c0*/  LDL.LU R2, [R1+0x1f8] ;  /* 0x0001f80001027983 */ /* 0x000f280000300800 */
[----:B------:R0:W-:Y:S04]  /*1083d0*/  STL [R1+0xd44], R58 ;  /* 0x000d443a01007387 */ /* 0x0001e80000100800 */
[----:B------:R-:W4:Y:S01]  /*1083e0*/  LDL.LU R3, [R1+0x1fc] ;  /* 0x0001fc0001037983 */ /* 0x000f220000300800 */
[----:B------:R-:W-:-:S04]  /*1083f0*/  PRMT R4, R4, 0x3340, R0 ;  /* 0x0000334004047816 */ /* 0x000fc80000000000 */
[----:B------:R-:W-:Y:S01]  /*108400*/  PRMT R4, R7, 0x5410, R4 ;  /* 0x0000541007047816 */ /* 0x000fe20000000004 */
[----:B0-----:R-:W4:Y:S01]  /*108410*/  LDL.LU R58, [R1+0x188] ;  /* 0x00018800013a7983 */ /* 0x001f220000300800 */
[----:B------:R-:W-:-:S03]  /*108420*/  LOP3.LUT R32, R32, 0xffff, RZ, 0xc0, !PT ;  /* 0x0000ffff20207812 */ /* 0x000fc600078ec0ff */
[----:B------:R-:W-:Y:S01]  /*108430*/  STL [R1+0xd40], R6 ;  /* 0x000d400601007387 */ /* 0x000fe20000100800 */
[----:B--2---:R-:W-:-:S03]  /*108440*/  LOP3.LUT R27, R27, 0xffff, RZ, 0xc0, !PT ;  /* 0x0000ffff1b1b7812 */ /* 0x004fc600078ec0ff */
[----:B------:R0:W-:Y:S01]  /*108450*/  STL [R1+0xd3c], R4 ;  /* 0x000d3c0401007387 */ /* 0x0001e20000100800 */
[----:B------:R-:W-:Y:S02]  /*108460*/  LOP3.LUT R8, R8, 0xffff, RZ, 0xc0, !PT ;  /* 0x0000ffff08087812 */ /* 0x000fe400078ec0ff */
[----:B0-----:R-:W-:Y:S02]  /*108470*/  LOP3.LUT R4, R9, 0xffff, RZ, 0xc0, !PT ;  /* 0x0000ffff09047812 */ /* 0x001fe400078ec0ff */
[----:B---3--:R-:W-:Y:S02]  /*108480*/  LOP3.LUT R5, R5, 0xffff, RZ, 0xc0, !PT ;  /* 0x0000ffff05057812 */ /* 0x008fe400078ec0ff */
[----:B----4-:R-:W-:-:S03]  /*108490*/  LOP3.LUT R7, R2, 0xffff, RZ, 0xc0, !PT ;  /* 0x0000ffff02077812 */ /* 0x010fc600078ec0ff */
[----:B------:R0:W-:Y:S01]  /*1084a0*/  STL [R1+0x1ac], R5 ;  /* 0x0001ac0501007387 */ /* 0x0001e20000100800 */
[----:B------:R-:W-:Y:S02]  /*1084b0*/  LOP3.LUT R2, R28, 0xffff, RZ, 0xc0, !PT ;  /* 0x0000ffff1c027812 */ /* 0x000fe400078ec0ff */
[----:B------:R-:W-:Y:S02]  /*1084c0*/  LOP3.LUT R6, R3, 0xffff, RZ, 0xc0, !PT ;  /* 0x0000ffff03067812 */ /* 0x000fe400078ec0ff */
[----:B------:R-:W-:-:S03]  /*1084d0*/  LOP3.LUT R3, R10, 0xffff, RZ, 0xc0, !PT ;  /* 0x0000ffff0a037812 */ /* 0x000fc600078ec0ff */
[----:B------:R-:W-:Y:S04]  /*1084e0*/  STL [R1+0x1fc], R6 ;  /* 0x0001fc0601007387 */ /* 0x000fe80000100800 */
[----:B------:R-:W-:Y:S04]  /*1084f0*/  STL [R1+0x168], R32 ;  /* 0x0001682001007387 */ /* 0x000fe80000100800 */
[----:B------:R1:W-:Y:S01]  /*108500*/  STL [R1+0x240], R7 ;  /* 0x0002400701007387 */ /* 0x0003e20000100800 */
[----:B0-----:R-:W-:-:S03]  /*108510*/  PRMT R5, R5, 0x3340, R32 ;  /* 0x0000334005057816 */ /* 0x001fc60000000020 */
[----:B------:R-:W-:Y:S04]  /*108520*/  STL [R1+0x1f8], R27 ;  /* 0x0001f81b01007387 */ /* 0x000fe80000100800 */
[----:B------:R-:W2:Y:S04]  /*108530*/  LDL.LU R28, [R1+0x184] ;  /* 0x00018400011c7983 */ /* 0x000ea80000300800 */
[----:B------:R0:W-:Y:S01]  /*108540*/  STL [R1+0x68], R2 ;  /* 0x0000680201007387 */ /* 0x0001e20000100800 */
[----:B-1----:R-:W-:-:S03]  /*108550*/  PRMT R7, R7, 0x3340, R8 ;  /* 0x0000334007077816 */ /* 0x002fc60000000008 */
[----:B------:R1:W-:Y:S04]  /*108560*/  STL [R1+0x230], R3 ;  /* 0x0002300301007387 */ /* 0x0003e80000100800 */
[----:B------:R-:W3:Y:S01]  /*108570*/  LDL.LU R9, [R1+0x80] ;  /* 0x0000800001097983 */ /* 0x000ee20000300800 */
[----:B0-----:R-:W-:-:S03]  /*108580*/  PRMT R2, R2, 0x3340, R0 ;  /* 0x0000334002027816 */ /* 0x001fc60000000000 */
[----:B------:R-:W-:Y:S01]  /*108590*/  STL [R1+0xcec], R4 ;  /* 0x000cec0401007387 */ /* 0x000fe20000100800 */
[----:B------:R-:W-:Y:S02]  /*1085a0*/  PRMT R6, R6, 0x3340, R27 ;  /* 0x0000334006067816 */ /* 0x000fe4000000001b */
[----:B-1----:R-:W-:Y:S01]  /*1085b0*/  PRMT R3, R3, 0x3340, R0 ;  /* 0x0000334003037816 */ /* 0x002fe20000000000 */
[----:B------:R0:W-:Y:S04]  /*1085c0*/  STL [R1+0x224], R8 ;  /* 0x0002240801007387 */ /* 0x0001e80000100800 */
[----:B------:R-:W4:Y:S01]  /*1085d0*/  LDL.LU R32, [R1+0x57f4] ;  /* 0x0057f40001207983 */ /* 0x000f220000300800 */
[----:B------:R-:W-:-:S03]  /*1085e0*/  PRMT R6, R6, 0x5410, R3 ;  /* 0x0000541006067816 */ /* 0x000fc60000000003 */
[----:B------:R-:W3:Y:S01]  /*1085f0*/  LDL.LU R27, [R1+0x2a8] ;  /* 0x0002a800011b7983 */ /* 0x000ee20000300800 */
[----:B0-----:R-:W-:-:S03]  /*108600*/  PRMT R8, R5, 0x5410, R2 ;  /* 0x0000541005087816 */ /* 0x001fc60000000002 */
[----:B------:R-:W3:Y:S04]  /*108610*/  LDL.LU R5, [R1+0x26c] ;  /* 0x00026c0001057983 */ /* 0x000ee80000300800 */
[----:B------:R-:W4:Y:S04]  /*108620*/  LDL.LU R2, [R1+0x258] ;  /* 0x0002580001027983 */ /* 0x000f280000300800 */
[----:B------:R0:W-:Y:S04]  /*108630*/  STL [R1+0xd38], R8 ;  /* 0x000d380801007387 */ /* 0x0001e80000100800 */
[----:B------:R-:W4:Y:S01]  /*108640*/  LDL.LU R3, [R1+0x264] ;  /* 0x0002640001037983 */ /* 0x000f220000300800 */
[----:B------:R-:W-:-:S03]  /*108650*/  PRMT R4, R4, 0x3340, R0 ;  /* 0x0000334004047816 */ /* 0x000fc60000000000 */
[----:B------:R-:W-:Y:S01]  /*108660*/  STL [R1+0xd34], R6 ;  /* 0x000d340601007387 */ /* 0x000fe20000100800 */
[----:B------:R-:W-:Y:S02]  /*108670*/  PRMT R4, R7, 0x5410, R4 ;  /* 0x0000541007047816 */ /* 0x000fe40000000004 */
[----:B------:R-:W-:Y:S01]  /*108680*/  LOP3.LUT R58, R58, 0xffff, RZ, 0xc0, !PT ;  /* 0x0000ffff3a3a7812 */ /* 0x000fe200078ec0ff */
[----:B------:R-:W4:Y:S04]  /*108690*/  LDL.LU R10, [R1+0x19c] ;  /* 0x00019c00010a7983 */ /* 0x000f280000300800 */
[----:B0-----:R-:W4:Y:S04]  /*1086a0*/  LDL.LU R8, [R1+0x198] ;  /* 0x0001980001087983 */ /* 0x001f280000300800 */
[----:B------:R0:W-:Y:S02]  /*1086b0*/  STL [R1+0xd30], R4 ;  /* 0x000d300401007387 */ /* 0x0001e40000100800 */
[----:B0-----:R-:W-:-:S02]  /*1086c0*/  LOP3.LUT R4, R11, 0xffff, RZ, 0xc0, !PT ;  /* 0x0000ffff0b047812 */ /* 0x001fc400078ec0ff */
[----:B--2---:R-:W-:Y:S02]  /*1086d0*/  LOP3.LUT R28, R28, 0xffff, RZ, 0xc0, !PT ;  /* 0x0000ffff1c1c7812 */ /* 0x004fe400078ec0ff */
[----:B---3--:R-:W-:Y:S02]  /*1086e0*/  LOP3.LUT R5, R5, 0xffff, RZ, 0xc0, !PT ;  /* 0x0000ffff05057812 */ /* 0x008fe400078ec0ff */
[----:B----4-:R-:W-:-:S03]  /*1086f0*/  LOP3.LUT R7, R2, 0xffff, RZ, 0xc0, !PT ;  /* 0x0000ffff02077812 */ /* 0x010fc600078ec0ff */
[----:B------:R0:W-:Y:S01]  /*108700*/  STL [R1+0x218], R5 ;  /* 0x0002180501007387 */ /* 0x0001e20000100800 */
[----:B------:R-:W-:Y:S02]  /*108710*/  LOP3.LUT R2, R33, 0xffff, RZ, 0xc0, !PT ;  /* 0x0000ffff21027812 */ /* 0x000fe400078ec0ff */
[----:B------:R-:W-:-:S05]  /*108720*/  LOP3.LUT R6, R3, 0xffff, RZ, 0xc0, !PT ;  /* 0x0000ffff03067812 */ /* 0x000fca00078ec0ff */
[----:B------:R1:W-:Y:S01]  /*108730*/  STL [R1+0x264], R6 ;  /* 0x0002640601007387 */ /* 0x0003e20000100800 */
[----:B------:R-:W-:-:S03]  /*108740*/  LOP3.LUT R3, R31, 0xffff, RZ, 0xc0, !PT ;  /* 0x0000ffff1f037812 */ /* 0x000fc600078ec0ff */
[----:B------:R2:W-:Y:S04]  /*108750*/  STL [R1+0x188], R58 ;  /* 0x0001883a01007387 */ /* 0x0005e80000100800 */
[----:B------:R-:W-:Y:S04]  /*108760*/  STL [R1+0x258], R7 ;  /* 0x0002580701007387 */ /* 0x000fe80000100800 */
[----:B------:R3:W-:Y:S04]  /*108770*/  STL [R1+0x184], R28 ;  /* 0x0001841c01007387 */ /* 0x0007e80000100800 */
[----:B------:R4:W-:Y:S04]  /*108780*/  STL [R1+0x64], R2 ;  /* 0x0000640201007387 */ /* 0x0009e80000100800 */
[----:B------:R-:W4:Y:S04]  /*108790*/  LDL.LU R31, [R1+0x2a0] ;  /* 0x0002a000011f7983 */ /* 0x000f280000300800 */
[----:B------:R-:W4:Y:S04]  /*1087a0*/  LDL.LU R11, [R1+0x288] ;  /* 0x00028800010b7983 */ /* 0x000f280000300800 */
[----:B------:R2:W-:Y:S04]  /*1087b0*/  STL [R1+0x280], R3 ;  /* 0x0002800301007387 */ /* 0x0005e80000100800 */
[----:B------:R-:W4:Y:S01]  /*1087c0*/  LDL.LU R33, [R1+0x8c] ;  /* 0x00008c0001217983 */ /* 0x000f220000300800 */
[----:B------:R-:W-:-:S02]  /*1087d0*/  LOP3.LUT R9, R9, 0xffff, RZ, 0xc0, !PT ;  /* 0x0000ffff09097812 */ /* 0x000fc400078ec0ff */
[----:B0-----:R-:W-:Y:S01]  /*1087e0*/  PRMT R5, R5, 0x3340, R58 ;  /* 0x0000334005057816 */ /* 0x001fe2000000003a */
[----:B------:R0:W-:Y:S01]  /*1087f0*/  STL [R1+0x270], R4 ;  /* 0x0002700401007387 */ /* 0x0001e20000100800 */
[----:B-1----:R-:W-:-:S03]  /*108800*/  PRMT R6, R6, 0x3340, R28 ;  /* 0x0000334006067816 */ /* 0x002fc6000000001c */
[----:B------:R-:W-:Y:S04]  /*108810*/  STL [R1+0x80], R9 ;  /* 0x0000800901007387 */ /* 0x000fe80000100800 */
[----:B--2---:R-:W2:Y:S04]  /*108820*/  LDL.LU R58, [R1+0x57f0] ;  /* 0x0057f000013a7983 */ /* 0x004ea80000300800 */
[----:B---3--:R-:W3:Y:S01]  /*108830*/  LDL.LU R28, [R1+0x318] ;  /* 0x00031800011c7983 */ /* 0x008ee20000300800 */
[--C-:B----4-:R-:W-:Y:S02]  /*108840*/  PRMT R2, R2, 0x3340, R0.reuse ;  /* 0x0000334002027816 */ /* 0x110fe40000000000 */
[----:B------:R-:W-:-:S02]  /*108850*/  PRMT R3, R3, 0x3340, R0 ;  /* 0x0000334003037816 */ /* 0x000fc40000000000 */
[----:B0-----:R-:W-:Y:S02]  /*108860*/  PRMT R4, R4, 0x3340, R0 ;  /* 0x0000334004047816 */ /* 0x001fe40000000000 */
[----:B------:R-:W-:Y:S02]  /*108870*/  PRMT R7, R7, 0x3340, R9 ;  /* 0x0000334007077816 */ /* 0x000fe40000000009 */
[----:B------:R-:W-:Y:S02]  /*108880*/  PRMT R5, R5, 0x5410, R2 ;  /* 0x0000541005057816 */ /* 0x000fe40000000002 */
[----:B------:R-:W-:Y:S02]  /*108890*/  PRMT R3, R6, 0x5410, R3 ;  /* 0x0000541006037816 */ /* 0x000fe40000000003 */
[----:B------:R-:W-:Y:S01]  /*1088a0*/  PRMT R2, R7, 0x5410, R4 ;  /* 0x0000541007027816 */ /* 0x000fe20000000004 */
[----:B------:R0:W-:Y:S04]  /*1088b0*/  STL [R1+0xd2c], R5 ;  /* 0x000d2c0501007387 */ /* 0x0001e80000100800 */
[----:B------:R-:W-:Y:S04]  /*1088c0*/  STL [R1+0xd28], R3 ;  /* 0x000d280301007387 */ /* 0x000fe80000100800 */
[----:B------:R1:W-:Y:S01]  /*1088d0*/  STL [R1+0xd24], R2 ;  /* 0x000d240201007387 */ /* 0x0003e20000100800 */
[----:B0-----:R-:W-:-:S03]  /*1088e0*/  LOP3.LUT R5, R27, 0xffff, RZ, 0xc0, !PT ;  /* 0x0000ffff1b057812 */ /* 0x001fc600078ec0ff */
[----:B------:R-:W4:Y:S04]  /*1088f0*/  LDL.LU R9, [R1+0x1b8] ;  /* 0x0001b80001097983 */ /* 0x000f280000300800 */
[----:B------:R-:W2:Y:S01]  /*108900*/  LDL.LU R27, [R1+0x1b4] ;  /* 0x0001b400011b7983 */ /* 0x000ea20000300800 */
[----:B-1----:R-:W-:-:S03]  /*108910*/  LOP3.LUT R2, R37, 0xffff, RZ, 0xc0, !PT ;  /* 0x0000ffff25027812 */ /* 0x002fc600078ec0ff */
[----:B------:R0:W-:Y:S01]  /*108920*/  STL [R1+0x26c], R5 ;  /* 0x00026c0501007387 */ /* 0x0001e20000100800 */
[----:B------:R-:W-:Y:S02]  /*108930*/  LOP3.LUT R4, R12, 0xffff, RZ, 0xc0, !PT ;  /* 0x0000ffff0c047812 */ /* 0x000fe400078ec0ff */
[----:B------:R-:W-:-:S04]  /*108940*/  LOP3.LUT R36, R36, 0xffff, RZ, 0xc0, !PT ;  /* 0x0000ffff24247812 */ /* 0x000fc800078ec0ff */
[----:B------:R-:W-:Y:S02]  /*108950*/  PRMT R3, R36, 0x3340, R0 ;  /* 0x0000334024037816 */ /* 0x000fe40000000000 */
[----:B------:R-:W-:Y:S02]  /*108960*/  LOP3.LUT R7, R31, 0xffff, RZ, 0xc0, !PT ;  /* 0x0000ffff1f077812 */ /* 0x000fe400078ec0ff */
[----:B------:R-:W-:Y:S02]  /*108970*/  LOP3.LUT R6, R11, 0xffff, RZ, 0xc0, !PT ;  /* 0x0000ffff0b067812 */ /* 0x000fe400078ec0ff */
[----:B------:R-:W-:Y:S02]  /*108980*/  LOP3.LUT R11, R10, 0xffff, RZ, 0xc0, !PT ;  /* 0x0000ffff0a0b7812 */ /* 0x000fe400078ec0ff */
[----:B------:R-:W-:Y:S01]  /*108990*/  LOP3.LUT R10, R8, 0xffff, RZ, 0xc0, !PT ;  /* 0x0000ffff080a7812 */ /* 0x000fe200078ec0ff */
[----:B------:R-:W-:Y:S04]  /*1089a0*/  STL [R1+0x288], R6 ;  /* 0x0002880601007387 */ /* 0x000fe80000100800 */
[----:B------:R-:W2:Y:S04]  /*1089b0*/  LDL.LU R8, [R1+0xa0] ;  /* 0x0000a00001087983 */ /* 0x000ea80000300800 */
[----:B------:R-:W-:Y:S04]  /*1089c0*/  STL [R1+0x19c], R11 ;  /* 0x00019c0b01007387 */ /* 0x000fe80000100800 */
[----:B------:R-:W-:Y:S04]  /*1089d0*/  STL [R1+0x2a8], R7 ;  /* 0x0002a80701007387 */ /* 0x000fe80000100800 */
[----:B------:R-:W-:Y:S01]  /*1089e0*/  STL [R1+0x198], R10 ;  /* 0x0001980a01007387 */ /* 0x000fe20000100800 */
[----:B0-----:R-:W-:-:S03]  /*1089f0*/  PRMT R5, R5, 0x3340, R11 ;  /* 0x0000334005057816 */ /* 0x001fc6000000000b */
[----:B------:R-:W2:Y:S04]  /*108a00*/  LDL.LU R12, [R1+0x2c8] ;  /* 0x0002c800010c7983 */ /* 0x000ea80000300800 */
[----:B------:R0:W-:Y:S04]  /*108a10*/  STL [R1+0x2a0], R2 ;  /* 0x0002a00201007387 */ /* 0x0001e80000100800 */
[----:B------:R1:W-:Y:S01]  /*108a20*/  STL [R1+0x2e0], R4 ;  /* 0x0002e00401007387 */ /* 0x0003e20000100800 */
[----:B0-----:R-:W-:-:S04]  /*108a30*/  PRMT R2, R2, 0x3340, R0 ;  /* 0x0000334002027816 */ /* 0x001fc80000000000 */
[----:B------:R-:W-:Y:S02]  /*108a40*/  PRMT R5, R5, 0x5410, R2 ;  /* 0x0000541005057816 */ /* 0x000fe40000000002 */
[----:B------:R-:W4:Y:S01]  /*108a50*/  LDL.LU R2, [R1+0x2cc] ;  /* 0x0002cc0001027983 */ /* 0x000f220000300800 */
[----:B------:R-:W-:-:S03]  /*108a60*/  LOP3.LUT R37, R33, 0xffff, RZ, 0xc0, !PT ;  /* 0x0000ffff21257812 */ /* 0x000fc600078ec0ff */
[----:B------:R-:W4:Y:S01]  /*108a70*/  LDL.LU R33, [R1+0x388] ;  /* 0x0003880001217983 */ /* 0x000f220000300800 */
[----:B------:R-:W-:Y:S02]  /*108a80*/  PRMT R6, R6, 0x3340, R10 ;  /* 0x0000334006067816 */ /* 0x000fe4000000000a */
[----:B-1----:R-:W-:Y:S02]  /*108a90*/  PRMT R4, R4, 0x3340, R0 ;  /* 0x0000334004047816 */ /* 0x002fe40000000000 */
[----:B------:R-:W-:Y:S01]  /*108aa0*/  PRMT R7, R7, 0x3340, R37 ;  /* 0x0000334007077816 */ /* 0x000fe20000000025 */
[----:B------:R0:W-:Y:S02]  /*108ab0*/  STL [R1+0xd20], R5 ;  /* 0x000d200501007387 */ /* 0x0001e40000100800 */
[----:B0-----:R-:W-:Y:S02]  /*108ac0*/  PRMT R5, R6, 0x5410, R3 ;  /* 0x0000541006057816 */ /* 0x001fe40000000003 */
[----:B------:R-:W-:-:S03]  /*108ad0*/  PRMT R3, R7, 0x5410, R4 ;  /* 0x0000541007037816 */ /* 0x000fc60000000004 */
[----:B------:R3:W-:Y:S04]  /*108ae0*/  STL [R1+0xd1c], R5 ;  /* 0x000d1c0501007387 */ /* 0x0007e80000100800 */
[----:B------:R0:W-:Y:S04]  /*108af0*/  STL [R1+0xd18], R3 ;  /* 0x000d180301007387 */ /* 0x0001e80000100800 */
[----:B------:R-:W4:Y:S01]  /*108b00*/  LDL.LU R11, [R1+0x3bc] ;  /* 0x0003bc00010b7983 */ /* 0x000f220000300800 */
[----:B---3--:R-:W-:-:S03]  /*108b10*/  LOP3.LUT R5, R28, 0xffff, RZ, 0xc0, !PT ;  /* 0x0000ffff1c057812 */ /* 0x008fc600078ec0ff */
[----:B------:R-:W3:Y:S04]  /*108b20*/  LDL.LU R31, [R1+0x2d4] ;  /* 0x0002d400011f7983 */ /* 0x000ee80000300800 */
[----:B------:R-:W3:Y:S04]  /*108b30*/  LDL.LU R10, [R1+0x1cc] ;  /* 0x0001cc00010a7983 */ /* 0x000ee80000300800 */
[----:B------:R1:W-:Y:S04]  /*108b40*/  STL [R1+0x8c], R5 ;  /* 0x00008c0501007387 */ /* 0x0003e80000100800 */
[----:B------:R-:W3:Y:S01]  /*108b50*/  LDL.LU R28, [R1+0x1c8] ;  /* 0x0001c800011c7983 */ /* 0x000ee20000300800 */
[----:B0-----:R-:W-:-:S02]  /*108b60*/  LOP3.LUT R3, R39, 0xffff, RZ, 0xc0, !PT ;  /* 0x0000ffff27037812 */ /* 0x001fc400078ec0ff */
[----:B------:R-:W-:Y:S02]  /*108b70*/  LOP3.LUT R40, R40, 0xffff, RZ, 0xc0, !PT ;  /* 0x0000ffff28287812 */ /* 0x000fe400078ec0ff */
[----:B------:R-:W-:Y:S02]  /*108b80*/  LOP3.LUT R4, R13, 0xffff, RZ, 0xc0, !PT ;  /* 0x0000ffff0d047812 */ /* 0x000fe400078ec0ff */
[----:B--2---:R-:W-:Y:S02]  /*108b90*/  LOP3.LUT R7, R12, 0xffff, RZ, 0xc0, !PT ;  /* 0x0000ffff0c077812 */ /* 0x004fe400078ec0ff */
[----:B----4-:R-:W-:Y:S02]  /*108ba0*/  LOP3.LUT R12, R9, 0xffff, RZ, 0xc0, !PT ;  /* 0x0000ffff090c7812 */ /* 0x010fe400078ec0ff */
[----:B------:R-:W-:Y:S02]  /*108bb0*/  LOP3.LUT R9, R27, 0xffff, RZ, 0xc0, !PT ;  /* 0x0000ffff1b097812 */ /* 0x000fe400078ec0ff */
[----:B------:R-:W-:-:S05]  /*108bc0*/  LOP3.LUT R6, R2, 0xffff, RZ, 0xc0, !PT ;  /* 0x0000ffff02067812 */ /* 0x000fca00078ec0ff */
[----:B------:R0:W-:Y:S04]  /*108bd0*/  STL [R1+0x2cc], R6 ;  /* 0x0002cc0601007387 */ /* 0x0001e80000100800 */
[----:B------:R-:W-:Y:S04]  /*108be0*/  STL [R1+0x1b8], R12 ;  /* 0x0001b80c01007387 */ /* 0x000fe80000100800 */
[----:B------:R2:W-:Y:S04]  /*108bf0*/  STL [R1+0x348], R7 ;  /* 0x0003480701007387 */ /* 0x0005e80000100800 */
[----:B------:R4:W-:Y:S04]  /*108c00*/  STL [R1+0x1b4], R9 ;  /* 0x0001b40901007387 */ /* 0x0009e80000100800 */
[----:B------:R-:W3:Y:S01]  /*108c10*/  LDL.LU R27, [R1+0xb0] ;  /* 0x0000b000011b7983 */ /* 0x000ee20000300800 */
[----:B------:R-:W-:-:S02]  /*108c20*/  LOP3.LUT R8, R8, 0xffff, RZ, 0xc0, !PT ;  /* 0x0000ffff08087812 */ /* 0x000fc400078ec0ff */
[----:B------:R-:W-:Y:S01]  /*108c30*/  PRMT R2, R40, 0x3340, R0 ;  /* 0x0000334028027816 */ /* 0x000fe20000000000 */
[----:B------:R4:W-:Y:S01]  /*108c40*/  STL [R1+0x318], R3 ;  /* 0x0003180301007387 */ /* 0x0009e20000100800 */
[----:B-1----:R-:W-:Y:S02]  /*108c50*/  PRMT R5, R5, 0x3340, R12 ;  /* 0x0000334005057816 */ /* 0x002fe4000000000c */
[----:B0-----:R-:W-:Y:S01]  /*108c60*/  PRMT R6, R6, 0x3340, R9 ;  /* 0x0000334006067816 */ /* 0x001fe20000000009 */
[----:B------:R0:W-:Y:S01]  /*108c70*/  STL [R1+0x394], R4 ;  /* 0x0003940401007387 */ /* 0x0001e20000100800 */
[----:B------:R-:W-:-:S03]  /*108c80*/  PRMT R2, R5, 0x5410, R2 ;  /* 0x0000541005027816 */ /* 0x000fc60000000002 */
[----:B------:R1:W-:Y:S01]  /*108c90*/  STL [R1+0x2c8], R8 ;  /* 0x0002c80801007387 */ /* 0x0003e20000100800 */
[----:B--2---:R-:W-:-:S03]  /*108ca0*/  PRMT R7, R7, 0x3340, R8 ;  /* 0x0000334007077816 */ /* 0x004fc60000000008 */
[----:B----4-:R-:W2:Y:S01]  /*108cb0*/  LDL.LU R9, [R1+0x3ec] ;  /* 0x0003ec0001097983 */ /* 0x010ea20000300800 */
[--C-:B------:R-:W-:Y:S02]  /*108cc0*/  PRMT R3, R3, 0x3340, R0.reuse ;  /* 0x0000334003037816 */ /* 0x100fe40000000000 */
[----:B0-----:R-:W-:Y:S02]  /*108cd0*/  PRMT R4, R4, 0x3340, R0 ;  /* 0x0000334004047816 */ /* 0x001fe40000000000 */
[----:B------:R-:W-:Y:S01]  /*108ce0*/  PRMT R3, R6, 0x5410, R3 ;  /* 0x0000541006037816 */ /* 0x000fe20000000003 */
[----:B-1----:R-:W4:Y:S04]  /*108cf0*/  LDL.LU R8, [R1+0x2fc] ;  /* 0x0002fc0001087983 */ /* 0x002f280000300800 */
[----:B------:R0:W-:Y:S04]  /*108d00*/  STL [R1+0xd14], R2 ;  /* 0x000d140201007387 */ /* 0x0001e80000100800 */
[----:B------:R-:W-:Y:S01]  /*108d10*/  STL [R1+0xd10], R3 ;  /* 0x000d100301007387 */ /* 0x000fe20000100800 */
[----:B0-----:R-:W-:-:S05]  /*108d20*/  PRMT R2, R7, 0x5410, R4 ;  /* 0x0000541007027816 */ /* 0x001fca0000000004 */
[----:B------:R0:W-:Y:S04]  /*108d30*/  STL [R1+0xd0c], R2 ;  /* 0x000d0c0201007387 */ /* 0x0001e80000100800 */
[----:B------:R-:W4:Y:S04]  /*108d40*/  LDL.LU R13, [R1+0x2f4] ;  /* 0x0002f400010d7983 */ /* 0x000f280000300800 */
[----:B------:R-:W4:Y:S01]  /*108d50*/  LDL.LU R12, [R1+0x1e4] ;  /* 0x0001e400010c7983 */ /* 0x000f220000300800 */
[----:B------:R-:W-:-:S03]  /*108d60*/  LOP3.LUT R6, R33, 0xffff, RZ, 0xc0, !PT ;  /* 0x0000ffff21067812 */ /* 0x000fc600078ec0ff */
[----:B------:R-:W4:Y:S01]  /*108d70*/  LDL.LU R33, [R1+0xc8] ;  /* 0x0000c80001217983 */ /* 0x000f220000300800 */
[----:B------:R-:W-:Y:S02]  /*108d80*/  LOP3.LUT R7, R11, 0xffff, RZ, 0xc0, !PT ;  /* 0x0000ffff0b077812 */ /* 0x000fe400078ec0ff */
[----:B---3--:R-:W-:Y:S01]  /*108d90*/  LOP3.LUT R5, R31, 0xffff, RZ, 0xc0, !PT ;  /* 0x0000ffff1f057812 */ /* 0x008fe200078ec0ff */
[----:B------:R1:W-:Y:S01]  /*108da0*/  STL [R1+0x388], R6 ;  /* 0x0003880601007387 */ /* 0x0003e20000100800 */
[----:B------:R-:W-:Y:S02]  /*108db0*/  LOP3.LUT R11, R10, 0xffff, RZ, 0xc0, !PT ;  /* 0x0000ffff0a0b7812 */ /* 0x000fe400078ec0ff */
[----:B------:R-:W-:Y:S01]  /*108dc0*/  LOP3.LUT R10, R28, 0xffff, RZ, 0xc0, !PT ;  /* 0x0000ffff1c0a7812 */ /* 0x000fe200078ec0ff */
[----:B------:R-:W-:Y:S04]  /*108dd0*/  STL [R1+0x3bc], R7 ;  /* 0x0003bc0701007387 */ /* 0x000fe80000100800 */
[----:B------:R-:W-:Y:S04]  /*108de0*/  STL [R1+0xa0], R5 ;  /* 0x0000a00501007387 */ /* 0x000fe80000100800 */
[----:B------:R-:W3:Y:S01]  /*108df0*/  LDL.LU R28, [R1+0xc4] ;  /* 0x0000c400011c7983 */ /* 0x000ee20000300800 */
[----:B0-----:R-:W-:-:S03]  /*108e00*/  LOP3.LUT R2, R14, 0xffff, RZ, 0xc0, !PT ;  /* 0x0000ffff0e027812 */ /* 0x001fc600078ec0ff */
[----:B------:R-:W-:Y:S01]  /*108e10*/  STL [R1+0x1cc], R11 ;  /* 0x0001cc0b01007387 */ /* 0x000fe20000100800 */
[----:B------:R-:W-:-:S03]  /*108e20*/  LOP3.LUT R3, R46, 0xffff, RZ, 0xc0, !PT ;  /* 0x0000ffff2e037812 */ /* 0x000fc600078ec0ff */
[----:B------:R-:W-:Y:S01]  /*108e30*/  STL [R1+0x2d4], R10 ;  /* 0x0002d40a01007387 */ /* 0x000fe20000100800 */
[----:B------:R-:W-:-:S03]  /*108e40*/  LOP3.LUT R4, R43, 0xffff, RZ, 0xc0, !PT ;  /* 0x0000ffff2b047812 */ /* 0x000fc600078ec0ff */
[----:B------:R0:W-:Y:S01]  /*108e50*/  STL [R1+0xccc], R2 ;  /* 0x000ccc0201007387 */ /* 0x0001e20000100800 */
[----:B-1----:R-:W-:-:S03]  /*108e60*/  PRMT R6, R6, 0x3340, R11 ;  /* 0x0000334006067816 */ /* 0x002fc6000000000b */
[----:B------:R1:W-:Y:S01]  /*108e70*/  STL [R1+0x1c8], R3 ;  /* 0x0001c80301007387 */ /* 0x0003e20000100800 */
[----:B0-----:R-:W-:-:S03]  /*108e80*/  PRMT R2, R2, 0x3340, R0 ;  /* 0x0000334002027816 */ /* 0x001fc60000000000 */
[----:B------:R0:W-:Y:S01]  /*108e90*/  STL [R1+0x47c], R4 ;  /* 0x00047c0401007387 */ /* 0x0001e20000100800 */
[----:B------:R-:W-:Y:S02]  /*108ea0*/  PRMT R7, R7, 0x3340, R10 ;  /* 0x0000334007077816 */ /* 0x000fe4000000000a */
[--C-:B-1----:R-:W-:Y:S01]  /*108eb0*/  PRMT R3, R3, 0x3340, R0.reuse ;  /* 0x0000334003037816 */ /* 0x102fe20000000000 */
[----:B------:R-:W3:Y:S03]  /*108ec0*/  LDL.LU R10, [R1+0x408] ;  /* 0x00040800010a7983 */ /* 0x000ee60000300800 */
[----:B------:R-:W-:Y:S02]  /*108ed0*/  PRMT R3, R6, 0x5410, R3 ;  /* 0x0000541006037816 */ /* 0x000fe40000000003 */
[----:B0-----:R-:W-:Y:S02]  /*108ee0*/  PRMT R4, R4, 0x3340, R0 ;  /* 0x0000334004047816 */ /* 0x001fe40000000000 */
[----:B------:R-:W-:-:S04]  /*108ef0*/  LOP3.LUT R39, R27, 0xffff, RZ, 0xc0, !PT ;  /* 0x0000ffff1b277812 */ /* 0x000fc800078ec0ff */
[----:B------:R-:W-:-:S04]  /*108f00*/  PRMT R5, R5, 0x3340, R39 ;  /* 0x0000334005057816 */ /* 0x000fc80000000027 */
[----:B------:R-:W-:-:S05]  /*108f10*/  PRMT R2, R5, 0x5410, R2 ;  /* 0x0000541005027816 */ /* 0x000fca0000000002 */
[----:B------:R0:W-:Y:S01]  /*108f20*/  STL [R1+0xd08], R2 ;  /* 0x000d080201007387 */ /* 0x0001e20000100800 */
[----:B--2---:R-:W-:-:S03]  /*108f30*/  LOP3.LUT R9, R9, 0xffff, RZ, 0xc0, !PT ;  /* 0x0000ffff09097812 */ /* 0x004fc600078ec0ff */
[----:B------:R-:W2:Y:S01]  /*108f40*/  LDL.LU R27, [R1+0x3fc] ;  /* 0x0003fc00011b7983 */ /* 0x000ea20000300800 */
[----:B0-----:R-:W-:-:S03]  /*108f50*/  PRMT R2, R7, 0x5410, R4 ;  /* 0x0000541007027816 */ /* 0x001fc60000000004 */
[----:B------:R-:W-:Y:S01]  /*108f60*/  STL [R1+0xd00], R3 ;  /* 0x000d000301007387 */ /* 0x000fe20000100800 */
[----:B----4-:R-:W-:-:S03]  /*108f70*/  LOP3.LUT R46, R8, 0xffff, RZ, 0xc0, !PT ;  /* 0x0000ffff082e7812 */ /* 0x010fc600078ec0ff */
[----:B------:R0:W-:Y:S04]  /*108f80*/  STL [R1+0xcfc], R2 ;  /* 0x000cfc0201007387 */ /* 0x0001e80000100800 */
[----:B------:R-:W4:Y:S04]  /*108f90*/  LDL.LU R11, [R1+0x320] ;  /* 0x00032000010b7983 */ /* 0x000f280000300800 */
[----:B------:R-:W4:Y:S04]  /*108fa0*/  LDL.LU R31, [R1+0x208] ;  /* 0x00020800011f7983 */ /* 0x000f280000300800 */
[----:B------:R-:W-:Y:S04]  /*108fb0*/  STL [R1+0x494], R9 ;  /* 0x0004940901007387 */ /* 0x000fe80000100800 */
[----:B------:R-:W4:Y:S01]  /*108fc0*/  LDL.LU R8, [R1+0x1f0] ;  /* 0x0001f00001087983 */ /* 0x000f220000300800 */
[----:B------:R-:W-:-:S02]  /*108fd0*/  LOP3.LUT R6, R13, 0xffff, RZ, 0xc0, !PT ;  /* 0x0000ffff0d067812 */ /* 0x000fc400078ec0ff */
[----:B0-----:R-:W-:Y:S02]  /*108fe0*/  LOP3.LUT R2, R16, 0xffff, RZ, 0xc0, !PT ;  /* 0x0000ffff10027812 */ /* 0x001fe400078ec0ff */
[----:B------:R-:W-:Y:S02]  /*108ff0*/  LOP3.LUT R7, R12, 0xffff, RZ, 0xc0, !PT ;  /* 0x0000ffff0c077812 */ /* 0x000fe400078ec0ff */
[----:B------:R-:W-:Y:S01]  /*109000*/  LOP3.LUT R3, R15, 0xffff, RZ, 0xc0, !PT ;  /* 0x0000ffff0f037812 */ /* 0x000fe200078ec0ff */
[----:B------:R-:W-:Y:S01]  /*109010*/  STL [R1+0x2f4], R6 ;  /* 0x0002f40601007387 */ /* 0x000fe20000100800 */
[----:B------:R-:W-:-:S03]  /*109020*/  LOP3.LUT R43, R33, 0xffff, RZ, 0xc0, !PT ;  /* 0x0000ffff212b7812 */ /* 0x000fc600078ec0ff */
[----:B------:R-:W-:Y:S04]  /*109030*/  STL [R1+0x2fc], R7 ;  /* 0x0002fc0701007387 */ /* 0x000fe80000100800 */
[----:B------:R0:W-:Y:S04]  /*109040*/  STL [R1+0xb0], R2 ;  /* 0x0000b00201007387 */ /* 0x0001e80000100800 */
[----:B------:R1:W-:Y:S04]  /*109050*/  STL [R1+0xcbc], R3 ;  /* 0x000cbc0301007387 */ /* 0x0003e80000100800 */
[----:B------:R-:W4:Y:S01]  /*109060*/  LDL.LU R33, [R1+0xd8] ;  /* 0x0000d80001217983 */ /* 0x000f220000300800 */
[----:B------:R-:W-:-:S02]  /*109070*/  LOP3.LUT R4, R49, 0xffff, RZ, 0xc0, !PT ;  /* 0x0000ffff31047812 */ /* 0x000fc400078ec0ff */
[----:B---3--:R-:W-:Y:S02]  /*109080*/  LOP3.LUT R12, R28, 0xffff, RZ, 0xc0, !PT ;  /* 0x0000ffff1c0c7812 */ /* 0x008fe400078ec0ff */
[----:B0-----:R-:W-:Y:S02]  /*109090*/  PRMT R2, R2, 0x3340, R0 ;  /* 0x0000334002027816 */ /* 0x001fe40000000000 */
[----:B------:R-:W-:Y:S01]  /*1090a0*/  PRMT R5, R46, 0x3340, R43 ;  /* 0x000033402e057816 */ /* 0x000fe2000000002b */
[----:B------:R0:W-:Y:S01]  /*1090b0*/  STL [R1+0x4a8], R4 ;  /* 0x0004a80401007387 */ /* 0x0001e20000100800 */
[----:B------:R-:W-:Y:S02]  /*1090c0*/  PRMT R7, R9, 0x3340, R7 ;  /* 0x0000334009077816 */ /* 0x000fe40000000007 */
[----:B------:R-:W-:Y:S01]  /*1090d0*/  PRMT R2, R5, 0x5410, R2 ;  /* 0x0000541005027816 */ /* 0x000fe20000000002 */
[----:B------:R-:W-:Y:S04]  /*1090e0*/  STL [R1+0xc4], R12 ;  /* 0x0000c40c01007387 */ /* 0x000fe80000100800 */
[----:B------:R-:W3:Y:S04]  /*1090f0*/  LDL.LU R9, [R1+0x41c] ;  /* 0x00041c0001097983 */ /* 0x000ee80000300800 */
[----:B------:R0:W-:Y:S04]  /*109100*/  STL [R1+0xcf4], R2 ;  /* 0x000cf40201007387 */ /* 0x0001e80000100800 */
[----:B------:R-:W3:Y:S01]  /*109110*/  LDL.LU R28, [R1+0x414] ;  /* 0x00041400011c7983 */ /* 0x000ee20000300800 */
[----:B-1----:R-:W-:-:S02]  /*109120*/  PRMT R3, R3, 0x3340, R0 ;  /* 0x0000334003037816 */ /* 0x002fc40000000000 */
[----:B------:R-:W-:Y:S02]  /*109130*/  PRMT R6, R6, 0x3340, R12 ;  /* 0x0000334006067816 */ /* 0x000fe4000000000c */
[----:B0-----:R-:W-:Y:S02]  /*109140*/  PRMT R4, R4, 0x3340, R0 ;  /* 0x0000334004047816 */ /* 0x001fe40000000000 */
[----:B------:R-:W-:Y:S02]  /*109150*/  PRMT R3, R6, 0x5410, R3 ;  /* 0x0000541006037816 */ /* 0x000fe40000000003 */
[----:B------:R-:W-:Y:S02]  /*109160*/  PRMT R2, R7, 0x5410, R4 ;  /* 0x0000541007027816 */ /* 0x000fe40000000004 */
[----:B------:R-:W-:Y:S01]  /*109170*/  LOP3.LUT R10, R10, 0xffff, RZ, 0xc0, !PT ;  /* 0x0000ffff0a0a7812 */ /* 0x000fe200078ec0ff */
[----:B------:R-:W-:Y:S04]  /*109180*/  STL [R1+0xcf0], R3 ;  /* 0x000cf00301007387 */ /* 0x000fe80000100800 */
[----:B------:R0:W-:Y:S04]  /*109190*/  STL [R1+0xce8], R2 ;  /* 0x000ce80201007387 */ /* 0x0001e80000100800 */
[----:B------:R-:W3:Y:S04]  /*1091a0*/  LDL.LU R13, [R1+0x340] ;  /* 0x00034000010d7983 */ /* 0x000ee80000300800 */
[----:B------:R-:W3:Y:S04]  /*1091b0*/  LDL.LU R12, [R1+0x220] ;  /* 0x00022000010c7983 */ /* 0x000ee80000300800 */
[----:B------:R-:W-:Y:S01]  /*1091c0*/  STL [R1+0x4ec], R10 ;  /* 0x0004ec0a01007387 */ /* 0x000fe20000100800 */
[----:B0-----:R-:W-:-:S02]  /*1091d0*/  LOP3.LUT R2, R50, 0xffff, RZ, 0xc0, !PT ;  /* 0x0000ffff32027812 */ /* 0x001fc400078ec0ff */
[----:B------:R-:W-:Y:S02]  /*1091e0*/  LOP3.LUT R3, R17, 0xffff, RZ, 0xc0, !PT ;  /* 0x0000ffff11037812 */ /* 0x000fe400078ec0ff */
[----:B------:R-:W-:Y:S02]  /*1091f0*/  LOP3.LUT R4, R53, 0xffff, RZ, 0xc0, !PT ;  /* 0x0000ffff35047812 */ /* 0x000fe400078ec0ff */
[----:B--2---:R-:W-:Y:S02]  /*109200*/  LOP3.LUT R5, R27, 0xffff, RZ, 0xc0, !PT ;  /* 0x0000ffff1b057812 */ /* 0x004fe400078ec0ff */
[----:B------:R-:W2:Y:S04]  /*109210*/  LDL.LU R27, [R1+0x214] ;  /* 0x00021400011b7983 */ /* 0x000ea80000300800 */
[----:B------:R-:W-:Y:S01]  /*109220*/  STL [R1+0xc8], R5 ;  /* 0x0000c80501007387 */ /* 0x000fe20000100800 */
[----:B----4-:R-:W-:-:S02]  /*109230*/  LOP3.LUT R6, R11, 0xffff, RZ, 0xc0, !PT ;  /* 0x0000ffff0b067812 */ /* 0x010fc400078ec0ff */
[----:B------:R-:W-:Y:S02]  /*109240*/  LOP3.LUT R7, R31, 0xffff, RZ, 0xc0, !PT ;  /* 0x0000ffff1f077812 */ /* 0x000fe400078ec0ff */
[----:B------:R-:W-:Y:S02]  /*109250*/  LOP3.LUT R49, R8, 0xffff, RZ, 0xc0, !PT ;  /* 0x0000ffff08317812 */ /* 0x000fe400078ec0ff */
[----:B------:R-:W4:Y:S04]  /*109260*/  LDL.LU R8, [R1+0xec] ;  /* 0x0000ec0001087983 */ /* 0x000f280000300800 */
[----:B------:R-:W-:Y:S04]  /*109270*/  STL [R1+0x320], R6 ;  /* 0x0003200601007387 */ /* 0x000fe80000100800 */
[----:B------:R-:W-:Y:S04]  /*109280*/  STL [R1+0x4d0], R7 ;  /* 0x0004d00701007387 */ /* 0x000fe80000100800 */
[----:B------:R0:W-:Y:S04]  /*109290*/  STL [R1+0x1f0], R2 ;  /* 0x0001f00201007387 */ /* 0x0001e80000100800 */
[----:B------:R1:W-:Y:S04]  /*1092a0*/  STL [R1+0x1e4], R3 ;  /* 0x0001e40301007387 */ /* 0x0003e80000100800 */
[----:B------:R1:W-:Y:S01]  /*1092b0*/  STL [R1+0x4fc], R4 ;  /* 0x0004fc0401007387 */ /* 0x0003e20000100800 */
[----:B------:R-:W-:-:S03]  /*1092c0*/  LOP3.LUT R50, R33, 0xffff, RZ, 0xc0, !PT ;  /* 0x0000ffff21327812 */ /* 0x000fc600078ec0ff */
[----:B------:R-:W4:Y:S01]  /*1092d0*/  LDL.LU R33, [R1+0x424] ;  /* 0x0004240001217983 */ /* 0x000f220000300800 */
[--C-:B0-----:R-:W-:Y:S02]  /*1092e0*/  PRMT R2, R2, 0x3340, R0.reuse ;  /* 0x0000334002027816 */ /* 0x101fe40000000000 */
[----:B------:R-:W-:Y:S02]  /*1092f0*/  PRMT R5, R5, 0x3340, R49 ;  /* 0x0000334005057816 */ /* 0x000fe40000000031 */
[----:B-1----:R-:W-:Y:S02]  /*109300*/  PRMT R3, R3, 0x3340, R0 ;  /* 0x0000334003037816 */ /* 0x002fe40000000000 */
[----:B------:R-:W-:Y:S02]  /*109310*/  PRMT R6, R6, 0x3340, R50 ;  /* 0x0000334006067816 */ /* 0x000fe40000000032 */
[----:B------:R-:W-:Y:S02]  /*109320*/  PRMT R2, R5, 0x5410, R2 ;  /* 0x0000541005027816 */ /* 0x000fe40000000002 */
[----:B------:R-:W-:-:S02]  /*109330*/  PRMT R4, R4, 0x3340, R0 ;  /* 0x0000334004047816 */ /* 0x000fc40000000000 */
[----:B------:R-:W-:Y:S01]  /*109340*/  PRMT R7, R10, 0x3340, R7 ;  /* 0x000033400a077816 */ /* 0x000fe20000000007 */
[----:B------:R0:W-:Y:S01]  /*109350*/  STL [R1+0xce4], R2 ;  /* 0x000ce40201007387 */ /* 0x0001e20000100800 */
[----:B------:R-:W-:Y:S02]  /*109360*/  PRMT R3, R6, 0x5410, R3 ;  /* 0x0000541006037816 */ /* 0x000fe40000000003 */
[----:B---3--:R-:W-:-:S03]  /*109370*/  LOP3.LUT R11, R9, 0xffff, RZ, 0xc0, !PT ;  /* 0x0000ffff090b7812 */ /* 0x008fc600078ec0ff */
[----:B------:R1:W-:Y:S01]  /*109380*/  STL [R1+0xce0], R3 ;  /* 0x000ce00301007387 */ /* 0x0003e20000100800 */
[----:B0-----:R-:W-:-:S03]  /*109390*/  PRMT R2, R7, 0x5410, R4 ;  /* 0x0000541007027816 */ /* 0x001fc60000000004 */
[----:B------:R-:W3:Y:S04]  /*1093a0*/  LDL.LU R10, [R1+0x358] ;  /* 0x00035800010a7983 */ /* 0x000ee80000300800 */
[----:B------:R0:W-:Y:S01]  /*1093b0*/  STL [R1+0xcdc], R2 ;  /* 0x000cdc0201007387 */ /* 0x0001e20000100800 */
[----:B------:R-:W-:-:S03]  /*1093c0*/  LOP3.LUT R5, R28, 0xffff, RZ, 0xc0, !PT ;  /* 0x0000ffff1c057812 */ /* 0x000fc600078ec0ff */
[----:B------:R-:W3:Y:S04]  /*1093d0*/  LDL.LU R31, [R1+0x354] ;  /* 0x00035400011f7983 */ /* 0x000ee80000300800 */
[----:B------:R-:W3:Y:S04]  /*1093e0*/  LDL.LU R9, [R1+0x22c] ;  /* 0x00022c0001097983 */ /* 0x000ee80000300800 */
[----:B------:R-:W-:Y:S04]  /*1093f0*/  STL [R1+0x52c], R11 ;  /* 0x00052c0b01007387 */ /* 0x000fe80000100800 */
[----:B------:R-:W3:Y:S01]  /*109400*/  LDL.LU R28, [R1+0x104] ;  /* 0x00010400011c7983 */ /* 0x000ee20000300800 */
[----:B------:R-:W-:-:S02]  /*109410*/  LOP3.LUT R6, R13, 0xffff, RZ, 0xc0, !PT ;  /* 0x0000ffff0d067812 */ /* 0x000fc400078ec0ff */
[----:B------:R-:W-:Y:S02]  /*109420*/  LOP3.LUT R7, R12, 0xffff, RZ, 0xc0, !PT ;  /* 0x0000ffff0c077812 */ /* 0x000fe400078ec0ff */
[----:B-1----:R-:W-:Y:S01]  /*109430*/  LOP3.LUT R3, R18, 0xffff, RZ, 0xc0, !PT ;  /* 0x0000ffff12037812 */ /* 0x002fe200078ec0ff */
[----:B------:R-:W-:Y:S01]  /*109440*/  STL [R1+0xd8], R5 ;  /* 0x0000d80501007387 */ /* 0x000fe20000100800 */
[----:B------:R-:W-:Y:S02]  /*109450*/  LOP3.LUT R54, R54, 0xffff, RZ, 0xc0, !PT ;  /* 0x0000ffff36367812 */ /* 0x000fe400078ec0ff */
[----:B------:R-:W-:Y:S01]  /*109460*/  LOP3.LUT R4, R61, 0xffff, RZ, 0xc0, !PT ;  /* 0x0000ffff3d047812 */ /* 0x000fe200078ec0ff */
[----:B------:R-:W-:Y:S01]  /*109470*/  STL [R1+0x340], R6 ;  /* 0x0003400601007387 */ /* 0x000fe20000100800 */
[----:B0-----:R-:W-:-:S03]  /*109480*/  PRMT R2, R54, 0x3340, R0 ;  /* 0x0000334036027816 */ /* 0x001fc60000000000 */
[----:B------:R0:W-:Y:S04]  /*109490*/  STL [R1+0x524], R7 ;  /* 0x0005240701007387 */ /* 0x0001e80000100800 */
[----:B------:R1:W-:Y:S01]  /*1094a0*/  STL [R1+0x50c], R3 ;  /* 0x00050c0301007387 */ /* 0x0003e20000100800 */
[----:B0-----:R-:W-:Y:S02]  /*1094b0*/  PRMT R7, R11, 0x3340, R7 ;  /* 0x000033400b077816 */ /* 0x001fe40000000007 */
[----:B-1----:R-:W-:Y:S02]  /*1094c0*/  PRMT R3, R3, 0x3340, R0 ;  /* 0x0000334003037816 */ /* 0x002fe40000000000 */
[----:B--2---:R-:W-:-:S04]  /*1094d0*/  LOP3.LUT R53, R27, 0xffff, RZ, 0xc0, !PT ;  /* 0x0000ffff1b357812 */ /* 0x004fc800078ec0ff */
[----:B------:R-:W-:-:S04]  /*1094e0*/  PRMT R5, R5, 0x3340, R53 ;  /* 0x0000334005057816 */ /* 0x000fc80000000035 */
[----:B------:R-:W-:Y:S02]  /*1094f0*/  PRMT R5, R5, 0x5410, R2 ;  /* 0x0000541005057816 */ /* 0x000fe40000000002 */
[----:B----4-:R-:W-:Y:S02]  /*109500*/  LOP3.LUT R61, R8, 0xffff, RZ, 0xc0, !PT ;  /* 0x0000ffff083d7812 */ /* 0x010fe400078ec0ff */
[----:B------:R-:W2:Y:S02]  /*109510*/  LDL.LU R8, [R1+0xfc] ;  /* 0x0000fc0001087983 */ /* 0x000ea40000300800 */
[----:B------:R-:W-:Y:S02]  /*109520*/  PRMT R6, R6, 0x3340, R61 ;  /* 0x0000334006067816 */ /* 0x000fe4000000003d */
[----:B------:R0:W-:Y:S02]  /*109530*/  STL [R1+0x518], R4 ;  /* 0x0005180401007387 */ /* 0x0001e40000100800 */
[----:B------:R-:W-:-:S02]  /*109540*/  PRMT R3, R6, 0x5410, R3 ;  /* 0x0000541006037816 */ /* 0x000fc40000000003 */
[----:B------:R1:W-:Y:S04]  /*109550*/  STL [R1+0xcd8], R5 ;  /* 0x000cd80501007387 */ /* 0x0003e80000100800 */
[----:B------:R-:W4:Y:S01]  /*109560*/  LDL.LU R13, [R1+0x43c] ;  /* 0x00043c00010d7983 */ /* 0x000f220000300800 */
[----:B0-----:R-:W-:-:S04]  /*109570*/  PRMT R4, R4, 0x3340, R0 ;  /* 0x0000334004047816 */ /* 0x001fc80000000000 */
[----:B------:R-:W-:Y:S01]  /*109580*/  PRMT R2, R7, 0x5410, R4 ;  /* 0x0000541007027816 */ /* 0x000fe20000000004 */
[----:B------:R0:W-:Y:S04]  /*109590*/  STL [R1+0xcd4], R3 ;  /* 0x000cd40301007387 */ /* 0x0001e80000100800 */
[----:B------:R-:W4:Y:S01]  /*1095a0*/  LDL.LU R27, [R1+0x438] ;  /* 0x00043800011b7983 */ /* 0x000f220000300800 */
[----:B-1----:R-:W-:-:S03]  /*1095b0*/  LOP3.LUT R5, R33, 0xffff, RZ, 0xc0, !PT ;  /* 0x0000ffff21057812 */ /* 0x002fc600078ec0ff */
[----:B------:R1:W-:Y:S04]  /*1095c0*/  STL [R1+0xcd0], R2 ;  /* 0x000cd00201007387 */ /* 0x0003e80000100800 */
[----:B------:R-:W4:Y:S04]  /*1095d0*/  LDL.LU R12, [R1+0x36c] ;  /* 0x00036c00010c7983 */ /* 0x000f280000300800 */
[----:B------:R-:W4:Y:S01]  /*1095e0*/  LDL.LU R33, [R1+0x24c] ;  /* 0x00024c0001217983 */ /* 0x000f220000300800 */
[----:B0-----:R-:W-:Y:S02]  /*1095f0*/  LOP3.LUT R3, R44, 0xffff, RZ, 0xc0, !PT ;  /* 0x0000ffff2c037812 */ /* 0x001fe400078ec0ff */
[----:B-1----:R-:W-:-:S02]  /*109600*/  LOP3.LUT R2, R20, 0xffff, RZ, 0xc0, !PT ;  /* 0x0000ffff14027812 */ /* 0x002fc400078ec0ff */
[----:B---3--:R-:W-:Y:S02]  /*109610*/  LOP3.LUT R6, R10, 0xffff, RZ, 0xc0, !PT ;  /* 0x0000ffff0a067812 */ /* 0x008fe400078ec0ff */
[----:B------:R-:W3:Y:S04]  /*109620*/  LDL.LU R10, [R1+0x244] ;  /* 0x00024400010a7983 */ /* 0x000ee80000300800 */
[----:B------:R-:W-:Y:S01]  /*109630*/  STL [R1+0x514], R5 ;  /* 0x0005140501007387 */ /* 0x000fe20000100800 */
[----:B------:R-:W-:Y:S02]  /*109640*/  LOP3.LUT R7, R31, 0xffff, RZ, 0xc0, !PT ;  /* 0x0000ffff1f077812 */ /* 0x000fe400078ec0ff */
[----:B------:R-:W-:Y:S01]  /*109650*/  LOP3.LUT R11, R9, 0xffff, RZ, 0xc0, !PT ;  /* 0x0000ffff090b7812 */ /* 0x000fe200078ec0ff */
[----:B------:R-:W-:Y:S04]  /*109660*/  STL [R1+0x358], R6 ;  /* 0x0003580601007387 */ /* 0x000fe80000100800 */
[----:B------:R-:W3:Y:S01]  /*109670*/  LDL.LU R44, [R1+0x57ec] ;  /* 0x0057ec00012c7983 */ /* 0x000ee20000300800 */
[----:B------:R-:W-:-:S03]  /*109680*/  LOP3.LUT R9, R28, 0xffff, RZ, 0xc0, !PT ;  /* 0x0000ffff1c097812 */ /* 0x000fc600078ec0ff */
[----:B------:R-:W-:Y:S04]  /*109690*/  STL [R1+0x354], R11 ;  /* 0x0003540b01007387 */ /* 0x000fe80000100800 */
[----:B------:R-:W-:Y:S04]  /*1096a0*/  STL [R1+0x54c], R7 ;  /* 0x00054c0701007387 */ /* 0x000fe80000100800 */
[----:B------:R0:W-:Y:S04]  /*1096b0*/  STL [R1+0x530], R3 ;  /* 0x0005300301007387 */ /* 0x0001e80000100800 */
[----:B------:R-:W-:Y:S04]  /*1096c0*/  STL [R1+0xec], R9 ;  /* 0x0000ec0901007387 */ /* 0x000fe80000100800 */
[----:B------:R1:W-:Y:S04]  /*1096d0*/  STL [R1+0x104], R2 ;  /* 0x0001040201007387 */ /* 0x0003e80000100800 */
[----:B------:R-:W3:Y:S01]  /*1096e0*/  LDL.LU R28, [R1+0x118] ;  /* 0x00011800011c7983 */ /* 0x000ee20000300800 */
[----:B0-----:R-:W-:-:S02]  /*1096f0*/  PRMT R3, R3, 0x3340, R0 ;  /* 0x0000334003037816 */ /* 0x001fc40000000000 */
[----:B------:R-:W-:Y:S02]  /*109700*/  PRMT R5, R5, 0x3340, R11 ;  /* 0x0000334005057816 */ /* 0x000fe4000000000b */
[----:B------:R-:W-:Y:S02]  /*109710*/  LOP3.LUT R4, R19, 0xffff, RZ, 0xc0, !PT ;  /* 0x0000ffff13047812 */ /* 0x000fe400078ec0ff */
[----:B-1----:R-:W-:Y:S02]  /*109720*/  PRMT R2, R2, 0x3340, R0 ;  /* 0x0000334002027816 */ /* 0x002fe40000000000 */
[----:B------:R-:W-:Y:S02]  /*109730*/  PRMT R6, R6, 0x3340, R9 ;  /* 0x0000334006067816 */ /* 0x000fe40000000009 */
[----:B------:R-:W-:Y:S01]  /*109740*/  PRMT R3, R5, 0x5410, R3 ;  /* 0x0000541005037816 */ /* 0x000fe20000000003 */
[----:B------:R0:W-:Y:S01]  /*109750*/  STL [R1+0xc9c], R4 ;  /* 0x000c9c0401007387 */ /* 0x0001e20000100800 */
[----:B------:R-:W-:-:S02]  /*109760*/  PRMT R2, R6, 0x5410, R2 ;  /* 0x0000541006027816 */ /* 0x000fc40000000002 */
[----:B0-----:R-:W-:Y:S02]  /*109770*/  PRMT R4, R4, 0x3340, R0 ;  /* 0x0000334004047816 */ /* 0x001fe40000000000 */
[----:B--2---:R-:W-:-:S05]  /*109780*/  LOP3.LUT R8, R8, 0xffff, RZ, 0xc0, !PT ;  /* 0x0000ffff08087812 */ /* 0x004fca00078ec0ff */
[----:B------:R0:W-:Y:S01]  /*109790*/  STL [R1+0x544], R8 ;  /* 0x0005440801007387 */ /* 0x0001e20000100800 */
[----:B------:R-:W-:-:S03]  /*1097a0*/  PRMT R7, R7, 0x3340, R8 ;  /* 0x0000334007077816 */ /* 0x000fc60000000008 */
[----:B------:R-:W2:Y:S04]  /*1097b0*/  LDL.LU R9, [R1+0x454] ;  /* 0x0004540001097983 */ /* 0x000ea80000300800 */
[----:B------:R-:W-:Y:S04]  /*1097c0*/  STL [R1+0xcc8], R3 ;  /* 0x000cc80301007387 */ /* 0x000fe80000100800 */
[----:B------:R-:W2:Y:S04]  /*1097d0*/  LDL.LU R11, [R1+0x450] ;  /* 0x00045000010b7983 */ /* 0x000ea80000300800 */
[----:B0-----:R-:W2:Y:S01]  /*1097e0*/  LDL.LU R8, [R1+0x37c] ;  /* 0x00037c0001087983 */ /* 0x001ea20000300800 */
[----:B----4-:R-:W-:-:S03]  /*1097f0*/  LOP3.LUT R5, R13, 0xffff, RZ, 0xc0, !PT ;  /* 0x0000ffff0d057812 */ /* 0x010fc600078ec0ff */
[----:B------:R0:W-:Y:S01]  /*109800*/  STL [R1+0xcc4], R2 ;  /* 0x000cc40201007387 */ /* 0x0001e20000100800 */
[----:B------:R-:W-:-:S03]  /*109810*/  LOP3.LUT R6, R27, 0xffff, RZ, 0xc0, !PT ;  /* 0x0000ffff1b067812 */ /* 0x000fc600078ec0ff */
[----:B------:R-:W4:Y:S01]  /*109820*/  LDL.LU R31, [R1+0x268] ;  /* 0x00026800011f7983 */ /* 0x000f220000300800 */
[----:B0-----:R-:W-:Y:S02]  /*109830*/  PRMT R2, R7, 0x5410, R4 ;  /* 0x0000541007027816 */ /* 0x001fe40000000004 */
[----:B------:R-:W-:Y:S02]  /*109840*/  LOP3.LUT R13, R33, 0xffff, RZ, 0xc0, !PT ;  /* 0x0000ffff210d7812 */ /* 0x000fe400078ec0ff */
[----:B------:R-:W-:Y:S01]  /*109850*/  LOP3.LUT R7, R12, 0xffff, RZ, 0xc0, !PT ;  /* 0x0000ffff0c077812 */ /* 0x000fe200078ec0ff */
[----:B------:R0:W-:Y:S04]  /*109860*/  STL [R1+0xcc0], R2 ;  /* 0x000cc00201007387 */ /* 0x0001e80000100800 */
[----:B------:R-:W4:Y:S04]  /*109870*/  LDL.LU R27, [R1+0x260] ;  /* 0x00026000011b7983 */ /* 0x000f280000300800 */
[----:B------:R-:W-:Y:S01]  /*109880*/  STL [R1+0xfc], R5 ;  /* 0x0000fc0501007387 */ /* 0x000fe20000100800 */
[----:B0-----:R-:W-:-:S03]  /*109890*/  LOP3.LUT R2, R35, 0xffff, RZ, 0xc0, !PT ;  /* 0x0000ffff23027812 */ /* 0x001fc600078ec0ff */
[----:B------:R-:W-:Y:S01]  /*1098a0*/  STL [R1+0x53c], R6 ;  /* 0x00053c0601007387 */ /* 0x000fe20000100800 */
[----:B------:R-:W-:-:S03]  /*1098b0*/  LOP3.LUT R3, R60, 0xffff, RZ, 0xc0, !PT ;  /* 0x0000ffff3c037812 */ /* 0x000fc600078ec0ff */
[----:B------:R-:W4:Y:S04]  /*1098c0*/  LDL.LU R35, [R1+0x57e8] ;  /* 0x0057e80001237983 */ /* 0x000f280000300800 */
[----:B------:R-:W-:Y:S04]  /*1098d0*/  STL [R1], R13 ;  /* 0x0000000d01007387 */ /* 0x000fe80000100800 */
[----:B------:R0:W-:Y:S04]  /*1098e0*/  STL [R1+0x578], R7 ;  /* 0x0005780701007387 */ /* 0x0001e80000100800 */
[----:B------:R-:W4:Y:S01]  /*1098f0*/  LDL.LU R60, [R1+0x57e4] ;  /* 0x0057e400013c7983 */ /* 0x000f220000300800 */
[----:B---3--:R-:W-:-:S02]  /*109900*/  LOP3.LUT R12, R10, 0xffff, RZ, 0xc0, !PT ;  /* 0x0000ffff0a0c7812 */ /* 0x008fc400078ec0ff */
[----:B------:R-:W-:Y:S01]  /*109910*/  LOP3.LUT R4, R21, 0xffff, RZ, 0xc0, !PT ;  /* 0x0000ffff15047812 */ /* 0x000fe200078ec0ff */
[----:B------:R-:W-:Y:S04]  /*109920*/  STL [R1+0x18], R2 ;  /* 0x0000180201007387 */ /* 0x000fe80000100800 */
[----:B------:R-:W-:Y:S04]  /*109930*/  STL [R1+0x24c], R12 ;  /* 0x00024c0c01007387 */ /* 0x000fe80000100800 */
[----:B------:R-:W-:Y:S04]  /*109940*/  STL [R1+0x554], R3 ;  /* 0x0005540301007387 */ /* 0x000fe80000100800 */
[----:B------:R-:W-:Y:S01]  /*109950*/  STL [R1+0x57c], R4 ;  /* 0x00057c0401007387 */ /* 0x000fe20000100800 */
[----:B------:R-:W-:-:S04]  /*109960*/  LOP3.LUT R10, R28, 0xffff, RZ, 0xc0, !PT ;  /* 0x0000ffff1c0a7812 */ /* 0x000fc800078ec0ff */
[----:B0-----:R-:W-:Y:S01]  /*109970*/  PRMT R7, R7, 0x3340, R10 ;  /* 0x0000334007077816 */ /* 0x001fe2000000000a */
[----:B------:R0:W-:Y:S04]  /*109980*/  STL [R1+0x36c], R10 ;  /* 0x00036c0a01007387 */ /* 0x0001e80000100800 */
[----:B0-----:R-:W3:Y:S01]  /*109990*/  LDL.LU R10, [R1+0x460] ;  /* 0x00046000010a7983 */ /* 0x001ee20000300800 */
[--C-:B------:R-:W-:Y:S02]  /*1099a0*/  PRMT R2, R2, 0x3340, R0.reuse ;  /* 0x0000334002027816 */ /* 0x100fe40000000000 */
[----:B------:R-:W-:Y:S02]  /*1099b0*/  PRMT R5, R5, 0x3340, R13 ;  /* 0x0000334005057816 */ /* 0x000fe4000000000d */
[----:B------:R-:W-:-:S02]  /*1099c0*/  PRMT R3, R3, 0x3340, R0 ;  /* 0x0000334003037816 */ /* 0x000fc40000000000 */
[----:B------:R-:W-:Y:S02]  /*1099d0*/  PRMT R6, R6, 0x3340, R12 ;  /* 0x0000334006067816 */ /* 0x000fe4000000000c */
[----:B------:R-:W-:Y:S02]  /*1099e0*/  PRMT R2, R5, 0x5410, R2 ;  /* 0x0000541005027816 */ /* 0x000fe40000000002 */
[----:B------:R-:W-:Y:S02]  /*1099f0*/  PRMT R4, R4, 0x3340, R0 ;  /* 0x0000334004047816 */ /* 0x000fe40000000000 */
[----:B------:R-:W-:Y:S01]  /*109a00*/  PRMT R3, R6, 0x5410, R3 ;  /* 0x0000541006037816 */ /* 0x000fe20000000003 */
[----:B------:R0:W-:Y:S04]  /*109a10*/  STL [R1+0xcb8], R2 ;  /* 0x000cb80201007387 */ /* 0x0001e80000100800 */
[----:B------:R1:W-:Y:S04]  /*109a20*/  STL [R1+0xcb4], R3 ;  /* 0x000cb40301007387 */ /* 0x0003e80000100800 */
[----:B------:R-:W3:Y:S01]  /*109a30*/  LDL.LU R33, [R1+0x458] ;  /* 0x0004580001217983 */ /* 0x000ee20000300800 */
[----:B0-----:R-:W-:-:S03]  /*109a40*/  PRMT R2, R7, 0x5410, R4 ;  /* 0x0000541007027816 */ /* 0x001fc60000000004 */
[----:B------:R-:W3:Y:S04]  /*109a50*/  LDL.LU R28, [R1+0x39c] ;  /* 0x00039c00011c7983 */ /* 0x000ee80000300800 */
[----:B------:R0:W-:Y:S01]  /*109a60*/  STL [R1+0xcb0], R2 ;  /* 0x000cb00201007387 */ /* 0x0001e20000100800 */
[----:B-1----:R-:W-:Y:S02]  /*109a70*/  LOP3.LUT R3, R52, 0xffff, RZ, 0xc0, !PT ;  /* 0x0000ffff34037812 */ /* 0x002fe400078ec0ff */
[----:B0-----:R-:W-:Y:S02]  /*109a80*/  LOP3.LUT R2, R22, 0xffff, RZ, 0xc0, !PT ;  /* 0x0000ffff16027812 */ /* 0x001fe400078ec0ff */
[----:B------:R-:W-:-:S04]  /*109a90*/  LOP3.LUT R57, R57, 0xffff, RZ, 0xc0, !PT ;  /* 0x0000ffff39397812 */ /* 0x000fc800078ec0ff */
[----:B------:R-:W-:Y:S02]  /*109aa0*/  PRMT R4, R57, 0x3340, R0 ;  /* 0x0000334039047816 */ /* 0x000fe40000000000 */
[----:B--2---:R-:W-:Y:S02]  /*109ab0*/  LOP3.LUT R6, R9, 0xffff, RZ, 0xc0, !PT ;  /* 0x0000ffff09067812 */ /* 0x004fe400078ec0ff */
[----:B------:R-:W2:Y:S04]  /*109ac0*/  LDL.LU R9, [R1+0x27c] ;  /* 0x00027c0001097983 */ /* 0x000ea80000300800 */
[----:B------:R0:W-:Y:S01]  /*109ad0*/  STL [R1+0x580], R6 ;  /* 0x0005800601007387 */ /* 0x0001e20000100800 */
[----:B------:R-:W-:Y:S02]  /*109ae0*/  LOP3.LUT R7, R11, 0xffff, RZ, 0xc0, !PT ;  /* 0x0000ffff0b077812 */ /* 0x000fe400078ec0ff */
[----:B------:R-:W-:-:S02]  /*109af0*/  LOP3.LUT R5, R8, 0xffff, RZ, 0xc0, !PT ;  /* 0x0000ffff08057812 */ /* 0x000fc400078ec0ff */
[----:B------:R-:W2:Y:S01]  /*109b00*/  LDL.LU R8, [R1+0x274] ;  /* 0x0002740001087983 */ /* 0x000ea20000300800 */
[----:B----4-:R-:W-:-:S03]  /*109b10*/  LOP3.LUT R12, R31, 0xffff, RZ, 0xc0, !PT ;  /* 0x0000ffff1f0c7812 */ /* 0x010fc600078ec0ff */
[----:B------:R-:W-:Y:S04]  /*109b20*/  STL [R1+0x118], R5 ;  /* 0x0001180501007387 */ /* 0x000fe80000100800 */
[----:B------:R-:W-:Y:S04]  /*109b30*/  STL [R1+0x5a8], R7 ;  /* 0x0005a80701007387 */ /* 0x000fe80000100800 */
[----:B------:R-:W-:Y:S04]  /*109b40*/  STL [R1+0x268], R12 ;  /* 0x0002680c01007387 */ /* 0x000fe80000100800 */
[----:B------:R-:W4:Y:S01]  /*109b50*/  LDL.LU R52, [R1+0x57e0] ;  /* 0x0057e00001347983 */ /* 0x000f220000300800 */
[----:B------:R-:W-:-:S03]  /*109b60*/  LOP3.LUT R11, R27, 0xffff, RZ, 0xc0, !PT ;  /* 0x0000ffff1b0b7812 */ /* 0x000fc600078ec0ff */
[----:B------:R1:W-:Y:S04]  /*109b70*/  STL [R1+0xc8c], R2 ;  /* 0x000c8c0201007387 */ /* 0x0003e80000100800 */
[----:B------:R-:W-:Y:S01]  /*109b80*/  STL [R1+0x37c], R11 ;  /* 0x00037c0b01007387 */ /* 0x000fe20000100800 */
[----:B0-----:R-:W-:Y:S02]  /*109b90*/  PRMT R6, R6, 0x3340, R12 ;  /* 0x0000334006067816 */ /* 0x001fe4000000000c */
[----:B-1----:R-:W-:Y:S02]  /*109ba0*/  PRMT R2, R2, 0x3340, R0 ;  /* 0x0000334002027816 */ /* 0x002fe40000000000 */
[----:B------:R-:W-:Y:S02]  /*109bb0*/  LOP3.LUT R13, R60, 0xffff, RZ, 0xc0, !PT ;  /* 0x0000ffff3c0d7812 */ /* 0x000fe400078ec0ff */
[----:B------:R-:W4:Y:S02]  /*109bc0*/  LDL.LU R60, [R1+0x57dc] ;  /* 0x0057dc00013c7983 */ /* 0x000f240000300800 */
[----:B------:R-:W-:-:S02]  /*109bd0*/  PRMT R5, R5, 0x3340, R13 ;  /* 0x0000334005057816 */ /* 0x000fc4000000000d */
[----:B------:R0:W-:Y:S02]  /*109be0*/  STL [R1+0x260], R3 ;  /* 0x0002600301007387 */ /* 0x0001e40000100800 */
[----:B------:R-:W-:Y:S02]  /*109bf0*/  PRMT R5, R5, 0x5410, R2 ;  /* 0x0000541005057816 */ /* 0x000fe40000000002 */
[----:B------:R-:W-:Y:S01]  /*109c00*/  STL [R1+0x14], R13 ;  /* 0x0000140d01007387 */ /* 0x000fe20000100800 */
[----:B0-----:R-:W-:-:S03]  /*109c10*/  PRMT R3, R3, 0x3340, R0 ;  /* 0x0000334003037816 */ /* 0x001fc60000000000 */
[----:B------:R-:W-:Y:S01]  /*109c20*/  STL [R1+0x5788], R57 ;  /* 0x0057883901007387 */ /* 0x000fe20000100800 */
[----:B------:R-:W-:-:S03]  /*109c30*/  PRMT R3, R6, 0x5410, R3 ;  /* 0x0000541006037816 */ /* 0x000fc60000000003 */
[----:B------:R-:W-:Y:S01]  /*109c40*/  STL [R1+0xcac], R5 ;  /* 0x000cac0501007387 */ /* 0x000fe20000100800 */
[----:B------:R-:W-:-:S03]  /*109c50*/  PRMT R7, R7, 0x3340, R11 ;  /* 0x0000334007077816 */ /* 0x000fc6000000000b */
[----:B------:R-:W4:Y:S04]  /*109c60*/  LDL.LU R11, [R1+0x46c] ;  /* 0x00046c00010b7983 */ /* 0x000f280000300800 */
[----:B------:R-:W-:Y:S04]  /*109c70*/  STL [R1+0xca8], R3 ;  /* 0x000ca80301007387 */ /* 0x000fe80000100800 */
[----:B------:R-:W4:Y:S01]  /*109c80*/  LDL.LU R27, [R1+0x464] ;  /* 0x00046400011b7983 */ /* 0x000f220000300800 */
[----:B------:R-:W-:Y:S02]  /*109c90*/  PRMT R2, R7, 0x5410, R4 ;  /* 0x0000541007027816 */ /* 0x000fe40000000004 */
[----:B---3--:R-:W-:-:S03]  /*109ca0*/  LOP3.LUT R6, R10, 0xffff, RZ, 0xc0, !PT ;  /* 0x0000ffff0a067812 */ /* 0x008fc600078ec0ff */
[----:B------:R0:W-:Y:S04]  /*109cb0*/  STL [R1+0xca4], R2 ;  /* 0x000ca40201007387 */ /* 0x0001e80000100800 */
[----:B------:R-:W3:Y:S04]  /*109cc0*/  LDL.LU R31, [R1+0x3a8] ;  /* 0x0003a800011f7983 */ /* 0x000ee80000300800 */
[----:B------:R-:W3:Y:S01]  /*109cd0*/  LDL.LU R10, [R1+0x290] ;  /* 0x00029000010a7983 */ /* 0x000ee20000300800 */
[----:B0-----:R-:W-:-:S03]  /*109ce0*/  LOP3.LUT R2, R23, 0xffff, RZ, 0xc0, !PT ;  /* 0x0000ffff17027812 */ /* 0x001fc600078ec0ff */
[----:B------:R0:W-:Y:S01]  /*109cf0*/  STL [R1+0x5ac], R6 ;  /* 0x0005ac0601007387 */ /* 0x0001e20000100800 */
[----:B------:R-:W-:Y:S02]  /*109d00*/  LOP3.LUT R7, R33, 0xffff, RZ, 0xc0, !PT ;  /* 0x0000ffff21077812 */ /* 0x000fe400078ec0ff */
[----:B------:R-:W-:Y:S02]  /*109d10*/  LOP3.LUT R5, R28, 0xffff, RZ, 0xc0, !PT ;  /* 0x0000ffff1c057812 */ /* 0x000fe400078ec0ff */
[----:B------:R-:W3:Y:S01]  /*109d20*/  LDL.LU R28, [R1+0x284] ;  /* 0x00028400011c7983 */ /* 0x000ee20000300800 */
[----:B------:R-:W-:-:S03]  /*109d30*/  LOP3.LUT R3, R45, 0xffff, RZ, 0xc0, !PT ;  /* 0x0000ffff2d037812 */ /* 0x000fc600078ec0ff */
[----:B------:R-:W-:Y:S01]  /*109d40*/  STL [R1+0x28], R5 ;  /* 0x0000280501007387 */ /* 0x000fe20000100800 */
[----:B------:R-:W-:-:S03]  /*109d50*/  LOP3.LUT R4, R59, 0xffff, RZ, 0xc0, !PT ;  /* 0x0000ffff3b047812 */ /* 0x000fc600078ec0ff */
[----:B------:R-:W-:Y:S01]  /*109d60*/  STL [R1+0x5d4], R7 ;  /* 0x0005d40701007387 */ /* 0x000fe20000100800 */
[----:B--2---:R-:W-:-:S05]  /*109d70*/  LOP3.LUT R9, R9, 0xffff, RZ, 0xc0, !PT ;  /* 0x0000ffff09097812 */ /* 0x004fca00078ec0ff */
[----:B------:R-:W-:Y:S04]  /*109d80*/  STL [R1+0x27c], R9 ;  /* 0x00027c0901007387 */ /* 0x000fe80000100800 */
[----:B------:R-:W2:Y:S01]  /*109d90*/  LDL.LU R45, [R1+0x57d8] ;  /* 0x0057d800012d7983 */ /* 0x000ea20000300800 */
[----:B------:R-:W-:-:S03]  /*109da0*/  LOP3.LUT R8, R8, 0xffff, RZ, 0xc0, !PT ;  /* 0x0000ffff08087812 */ /* 0x000fc600078ec0ff */
[----:B------:R-:W2:Y:S04]  /*109db0*/  LDL.LU R59, [R1+0x57d4] ;  /* 0x0057d400013b7983 */ /* 0x000ea80000300800 */
[----:B------:R1:W-:Y:S04]  /*109dc0*/  STL [R1+0x124], R2 ;  /* 0x0001240201007387 */ /* 0x0003e80000100800 */
[----:B------:R-:W-:Y:S01]  /*109dd0*/  STL [R1+0x39c], R8 ;  /* 0x00039c0801007387 */ /* 0x000fe20000100800 */
[----:B0-----:R-:W-:Y:S02]  /*109de0*/  PRMT R6, R6, 0x3340, R9 ;  /* 0x0000334006067816 */ /* 0x001fe40000000009 */
[----:B-1----:R-:W-:-:S02]  /*109df0*/  PRMT R2, R2, 0x3340, R0 ;  /* 0x0000334002027816 */ /* 0x002fc40000000000 */
[----:B------:R-:W-:Y:S02]  /*109e00*/  PRMT R7, R7, 0x3340, R8 ;  /* 0x0000334007077816 */ /* 0x000fe40000000008 */
[----:B----4-:R-:W-:Y:S02]  /*109e10*/  LOP3.LUT R57, R60, 0xffff, RZ, 0xc0, !PT ;  /* 0x0000ffff3c397812 */ /* 0x010fe400078ec0ff */
[----:B------:R-:W4:Y:S02]  /*109e20*/  LDL.LU R60, [R1+0x57d0] ;  /* 0x0057d000013c7983 */ /* 0x000f240000300800 */
[----:B------:R-:W-:Y:S02]  /*109e30*/  PRMT R5, R5, 0x3340, R57 ;  /* 0x0000334005057816 */ /* 0x000fe40000000039 */
[----:B------:R0:W-:Y:S02]  /*109e40*/  STL [R1+0x5f8], R3 ;  /* 0x0005f80301007387 */ /* 0x0001e40000100800 */
[----:B------:R-:W-:-:S02]  /*109e50*/  PRMT R5, R5, 0x5410, R2 ;  /* 0x0000541005057816 */ /* 0x000fc40000000002 */
[----:B------:R1:W-:Y:S01]  /*109e60*/  STL [R1+0x274], R4 ;  /* 0x0002740401007387 */ /* 0x0003e20000100800 */
[--C-:B0-----:R-:W-:Y:S02]  /*109e70*/  PRMT R3, R3, 0x3340, R0.reuse ;  /* 0x0000334003037816 */ /* 0x101fe40000000000 */
[----:B-1----:R-:W-:Y:S02]  /*109e80*/  PRMT R4, R4, 0x3340, R0 ;  /* 0x0000334004047816 */ /* 0x002fe40000000000 */
[----:B------:R-:W-:Y:S01]  /*109e90*/  PRMT R3, R6, 0x5410, R3 ;  /* 0x0000541006037816 */ /* 0x000fe20000000003 */
[----:B------:R-:W-:Y:S01]  /*109ea0*/  STL [R1+0x578c], R57 ;  /* 0x00578c3901007387 */ /* 0x000fe20000100800 */
[----:B------:R-:W-:-:S03]  /*109eb0*/  PRMT R2, R7, 0x5410, R4 ;  /* 0x0000541007027816 */ /* 0x000fc60000000004 */
[----:B------:R3:W-:Y:S04]  /*109ec0*/  STL [R1+0xca0], R5 ;  /* 0x000ca00501007387 */ /* 0x0007e80000100800 */
[----:B------:R-:W2:Y:S04]  /*109ed0*/  LDL.LU R8, [R1+0x478] ;  /* 0x0004780001087983 */ /* 0x000ea80000300800 */
[----:B------:R0:W-:Y:S01]  /*109ee0*/  STL [R1+0xc98], R3 ;  /* 0x000c980301007387 */ /* 0x0001e20000100800 */
[----:B------:R-:W-:-:S03]  /*109ef0*/  LOP3.LUT R7, R27, 0xffff, RZ, 0xc0, !PT ;  /* 0x0000ffff1b077812 */ /* 0x000fc600078ec0ff */
[----:B------:R-:W2:Y:S04]  /*109f00*/  LDL.LU R13, [R1+0x3b8] ;  /* 0x0003b800010d7983 */ /* 0x000ea80000300800 */
[----:B------:R1:W-:Y:S04]  /*109f10*/  STL [R1+0xc94], R2 ;  /* 0x000c940201007387 */ /* 0x0003e80000100800 */
[----:B------:R-:W2:Y:S04]  /*109f20*/  LDL.LU R33, [R1+0x3b4] ;  /* 0x0003b40001217983 */ /* 0x000ea80000300800 */
[----:B------:R-:W2:Y:S04]  /*109f30*/  LDL.LU R9, [R1+0x29c] ;  /* 0x00029c0001097983 */ /* 0x000ea80000300800 */
[----:B------:R-:W2:Y:S01]  /*109f40*/  LDL.LU R27, [R1+0x160] ;  /* 0x00016000011b7983 */ /* 0x000ea20000300800 */
[----:B------:R-:W-:-:S02]  /*109f50*/  LOP3.LUT R6, R11, 0xffff, RZ, 0xc0, !PT ;  /* 0x0000ffff0b067812 */ /* 0x000fc400078ec0ff */
[----:B---3--:R-:W-:Y:S02]  /*109f60*/  LOP3.LUT R5, R31, 0xffff, RZ, 0xc0, !PT ;  /* 0x0000ffff1f057812 */ /* 0x008fe400078ec0ff */
[----:B------:R-:W-:Y:S01]  /*109f70*/  LOP3.LUT R11, R10, 0xffff, RZ, 0xc0, !PT ;  /* 0x0000ffff0a0b7812 */ /* 0x000fe200078ec0ff */
[----:B------:R3:W-:Y:S01]  /*109f80*/  STL [R1+0x5fc], R6 ;  /* 0x0005fc0601007387 */ /* 0x0007e20000100800 */
[----:B0-----:R-:W-:-:S03]  /*109f90*/  LOP3.LUT R3, R58, 0xffff, RZ, 0xc0, !PT ;  /* 0x0000ffff3a037812 */ /* 0x001fc600078ec0ff */
[----:B------:R0:W-:Y:S01]  /*109fa0*/  STL [R1+0x620], R7 ;  /* 0x0006200701007387 */ /* 0x0001e20000100800 */
[----:B------:R-:W-:-:S03]  /*109fb0*/  LOP3.LUT R4, R32, 0xffff, RZ, 0xc0, !PT ;  /* 0x0000ffff20047812 */ /* 0x000fc600078ec0ff */
[----:B------:R-:W-:Y:S04]  /*109fc0*/  STL [R1+0x3c], R5 ;  /* 0x00003c0501007387 */ /* 0x000fe80000100800 */
[----:B------:R-:W-:Y:S04]  /*109fd0*/  STL [R1+0x3a8], R11 ;  /* 0x0003a80b01007387 */ /* 0x000fe80000100800 */
[----:B------:R-:W2:Y:S04]  /*109fe0*/  LDL.LU R58, [R1+0x57cc] ;  /* 0x0057cc00013a7983 */ /* 0x000ea80000300800 */
[----:B------:R-:W2:Y:S01]  /*109ff0*/  LDL.LU R32, [R1+0x57c8] ;  /* 0x0057c80001207983 */ /* 0x000ea20000300800 */
[----:B-1----:R-:W-:-:S02]  /*10a000*/  LOP3.LUT R2, R24, 0xffff, RZ, 0xc0, !PT ;  /* 0x0000ffff18027812 */ /* 0x002fc400078ec0ff */
[----:B------:R-:W-:-:S03]  /*10a010*/  LOP3.LUT R10, R28, 0xffff, RZ, 0xc0, !PT ;  /* 0x0000ffff1c0a7812 */ /* 0x000fc600078ec0ff */
[----:B------:R1:W-:Y:S01]  /*10a020*/  STL [R1+0x140], R2 ;  /* 0x0001400201007387 */ /* 0x0003e20000100800 */
[----:B---3--:R-:W-:-:S03]  /*10a030*/  PRMT R6, R6, 0x3340, R11 ;  /* 0x0000334006067816 */ /* 0x008fc6000000000b */
[----:B------:R-:W-:Y:S01]  /*10a040*/  STL [R1+0x604], R10 ;  /* 0x0006040a01007387 */ /* 0x000fe20000100800 */
[----:B0-----:R-:W-:-:S03]  /*10a050*/  PRMT R7, R7, 0x3340, R10 ;  /* 0x0000334007077816 */ /* 0x001fc6000000000a */
[----:B------:R0:W-:Y:S01]  /*10a060*/  STL [R1+0x600], R3 ;  /* 0x0006000301007387 */ /* 0x0001e20000100800 */
[----:B-1----:R-:W-:-:S03]  /*10a070*/  PRMT R2, R2, 0x3340, R0 ;  /* 0x0000334002027816 */ /* 0x002fc60000000000 */
[----:B------:R1:W-:Y:S01]  /*10a080*/  STL [R1+0x630], R4 ;  /* 0x0006300401007387 */ /* 0x0003e20000100800 */
[--C-:B0-----:R-:W-:Y:S02]  /*10a090*/  PRMT R3, R3, 0x3340, R0.reuse ;  /* 0x0000334003037816 */ /* 0x101fe40000000000 */
[----:B-1----:R-:W-:Y:S02]  /*10a0a0*/  PRMT R4, R4, 0x3340, R0 ;  /* 0x0000334004047816 */ /* 0x002fe40000000000 */
[----:B------:R-:W-:Y:S02]  /*10a0b0*/  PRMT R3, R6, 0x5410, R3 ;  /* 0x0000541006037816 */ /* 0x000fe40000000003 */
[----:B----4-:R-:W-:-:S04]  /*10a0c0*/  LOP3.LUT R60, R60, 0xffff, RZ, 0xc0, !PT ;  /* 0x0000ffff3c3c7812 */ /* 0x010fc800078ec0ff */
[----:B------:R-:W-:-:S04]  /*10a0d0*/  PRMT R5, R5, 0x3340, R60 ;  /* 0x0000334005057816 */ /* 0x000fc8000000003c */
[----:B------:R-:W-:Y:S01]  /*10a0e0*/  PRMT R5, R5, 0x5410, R2 ;  /* 0x0000541005057816 */ /* 0x000fe20000000002 */
[----:B------:R-:W-:Y:S01]  /*10a0f0*/  STL [R1+0x5790], R60 ;  /* 0x0057903c01007387 */ /* 0x000fe20000100800 */
[----:B------:R-:W-:-:S03]  /*10a100*/  PRMT R2, R7, 0x5410, R4 ;  /* 0x0000541007027816 */ /* 0x000fc60000000004 */
[----:B------:R0:W-:Y:S04]  /*10a110*/  STL [R1+0xc90], R5 ;  /* 0x000c900501007387 */ /* 0x0001e80000100800 */
[----:B------:R-:W3:Y:S04]  /*10a120*/  LDL.LU R12, [R1+0x480] ;  /* 0x00048000010c7983 */ /* 0x000ee80000300800 */
[----:B------:R-:W-:Y:S04]  /*10a130*/  STL [R1+0xc88], R3 ;  /* 0x000c880301007387 */ /* 0x000fe80000100800 */
[----:B------:R-:W4:Y:S04]  /*10a140*/  LDL.LU R11, [R1+0x3c8] ;  /* 0x0003c800010b7983 */ /* 0x000f280000300800 */
[----:B------:R1:W-:Y:S01]  /*10a150*/  STL [R1+0xc84], R2 ;  /* 0x000c840201007387 */ /* 0x0003e20000100800 */
[----:B--2---:R-:W-:-:S03]  /*10a160*/  LOP3.LUT R8, R8, 0xffff, RZ, 0xc0, !PT ;  /* 0x0000ffff08087812 */ /* 0x004fc600078ec0ff */
[----:B------:R-:W2:Y:S01]  /*10a170*/  LDL.LU R31, [R1+0x3c4] ;  /* 0x0003c400011f7983 */ /* 0x000ea20000300800 */
[----:B0-----:R-:W-:-:S03]  /*10a180*/  LOP3.LUT R5, R13, 0xffff, RZ, 0xc0, !PT ;  /* 0x0000ffff0d057812 */ /* 0x001fc600078ec0ff */
[----:B------:R-:W2:Y:S01]  /*10a190*/  LDL.LU R10, [R1+0x2a4] ;  /* 0x0002a400010a7983 */ /* 0x000ea20000300800 */
[----:B-1----:R-:W-:-:S03]  /*10a1a0*/  LOP3.LUT R2, R26, 0xffff, RZ, 0xc0, !PT ;  /* 0x0000ffff1a027812 */ /* 0x002fc600078ec0ff */
[----:B------:R-:W2:Y:S01]  /*10a1b0*/  LDL.LU R28, [R1+0x178] ;  /* 0x00017800011c7983 */ /* 0x000ea20000300800 */
[----:B------:R-:W-:-:S03]  /*10a1c0*/  LOP3.LUT R6, R33, 0xffff, RZ, 0xc0, !PT ;  /* 0x0000ffff21067812 */ /* 0x000fc600078ec0ff */
[----:B------:R-:W-:Y:S01]  /*10a1d0*/  STL [R1+0x638], R8 ;  /* 0x0006380801007387 */ /* 0x000fe20000100800 */
[----:B------:R-:W-:-:S03]  /*10a1e0*/  LOP3.LUT R7, R9, 0xffff, RZ, 0xc0, !PT ;  /* 0x0000ffff09077812 */ /* 0x000fc600078ec0ff */
[----:B------:R0:W-:Y:S01]  /*10a1f0*/  STL [R1+0x150], R5 ;  /* 0x0001500501007387 */ /* 0x0001e20000100800 */
[----:B------:R-:W-:-:S03]  /*10a200*/  LOP3.LUT R9, R27, 0xffff, RZ, 0xc0, !PT ;  /* 0x0000ffff1b097812 */ /* 0x000fc600078ec0ff */
[----:B------:R-:W-:Y:S01]  /*10a210*/  STL [R1+0x3b4], R6 ;  /* 0x0003b40601007387 */ /* 0x000fe20000100800 */
[----:B------:R-:W-:-:S03]  /*10a220*/  LOP3.LUT R4, R35, 0xffff, RZ, 0xc0, !PT ;  /* 0x0000ffff23047812 */ /* 0x000fc600078ec0ff */
[----:B------:R-:W-:Y:S04]  /*10a230*/  STL [R1+0x62c], R7 ;  /* 0x00062c0701007387 */ /* 0x000fe80000100800 */
[----:B------:R-:W-:Y:S04]  /*10a240*/  STL [R1+0x4c], R9 ;  /* 0x00004c0901007387 */ /* 0x000fe80000100800 */
[----:B------:R1:W-:Y:S04]  /*10a250*/  STL [R1+0x44], R2 ;  /* 0x0000440201007387 */ /* 0x0003e80000100800 */
[----:B------:R-:W2:Y:S01]  /*10a260*/  LDL.LU R35, [R1+0x57c4] ;  /* 0x0057c40001237983 */ /* 0x000ea20000300800 */
[----:B------:R-:W-:-:S02]  /*10a270*/  LOP3.LUT R3, R25, 0xffff, RZ, 0xc0, !PT ;  /* 0x0000ffff19037812 */ /* 0x000fc400078ec0ff */
[----:B0-----:R-:W-:Y:S02]  /*10a280*/  PRMT R5, R5, 0x3340, R9 ;  /* 0x0000334005057816 */ /* 0x001fe40000000009 */
[----:B-1----:R-:W-:Y:S02]  /*10a290*/  PRMT R2, R2, 0x3340, R0 ;  /* 0x0000334002027816 */ /* 0x002fe40000000000 */
[----:B------:R-:W-:Y:S01]  /*10a2a0*/  LOP3.LUT R32, R32, 0xffff, RZ, 0xc0, !PT ;  /* 0x0000ffff20207812 */ /* 0x000fe200078ec0ff */
[----:B------:R0:W-:Y:S01]  /*10a2b0*/  STL [R1+0xc64], R3 ;  /* 0x000c640301007387 */ /* 0x0001e20000100800 */
[----:B------:R-:W-:-:S03]  /*10a2c0*/  PRMT R2, R5, 0x5410, R2 ;  /* 0x0000541005027816 */ /* 0x000fc60000000002 */
[----:B------:R1:W-:Y:S04]  /*10a2d0*/  STL [R1+0x640], R4 ;  /* 0x0006400401007387 */ /* 0x0003e80000100800 */
[----:B------:R-:W-:Y:S01]  /*10a2e0*/  STL [R1+0x5794], R32 ;  /* 0x0057942001007387 */ /* 0x000fe20000100800 */
[----:B------:R-:W-:-:S03]  /*10a2f0*/  PRMT R7, R8, 0x3340, R7 ;  /* 0x0000334008077816 */ /* 0x000fc60000000007 */
[----:B------:R-:W2:Y:S04]  /*10a300*/  LDL.LU R33, [R1+0x490] ;  /* 0x0004900001217983 */ /* 0x000ea80000300800 */
[----:B------:R-:W2:Y:S04]  /*10a310*/  LDL.LU R9, [R1+0x48c] ;  /* 0x00048c0001097983 */ /* 0x000ea80000300800 */
[----:B------:R-:W2:Y:S04]  /*10a320*/  LDL.LU R27, [R1+0x3d0] ;  /* 0x0003d000011b7983 */ /* 0x000ea80000300800 */
[----:B------:R1:W-:Y:S04]  /*10a330*/  STL [R1+0xc80], R2 ;  /* 0x000c800201007387 */ /* 0x0003e80000100800 */
[----:B------:R-:W2:Y:S01]  /*10a340*/  LDL.LU R8, [R1+0x2b4] ;  /* 0x0002b40001087983 */ /* 0x000ea20000300800 */
[----:B0-----:R-:W-:-:S02]  /*10a350*/  PRMT R3, R3, 0x3340, R0 ;  /* 0x0000334003037816 */ /* 0x001fc40000000000 */
[----:B------:R-:W-:Y:S02]  /*10a360*/  PRMT R6, R6, 0x3340, R32 ;  /* 0x0000334006067816 */ /* 0x000fe40000000020 */
[----:B-1----:R-:W-:Y:S02]  /*10a370*/  PRMT R4, R4, 0x3340, R0 ;  /* 0x0000334004047816 */ /* 0x002fe40000000000 */
[----:B------:R-:W-:Y:S02]  /*10a380*/  PRMT R3, R6, 0x5410, R3 ;  /* 0x0000541006037816 */ /* 0x000fe40000000003 */
[----:B------:R-:W-:-:S03]  /*10a390*/  PRMT R2, R7, 0x5410, R4 ;  /* 0x0000541007027816 */ /* 0x000fc60000000004 */
[----:B------:R-:W-:Y:S04]  /*10a3a0*/  STL [R1+0xc7c], R3 ;  /* 0x000c7c0301007387 */ /* 0x000fe80000100800 */
[----:B------:R0:W-:Y:S02]  /*10a3b0*/  STL [R1+0xc74], R2 ;  /* 0x000c740201007387 */ /* 0x0001e40000100800 */
[----:B0-----:R-:W-:Y:S02]  /*10a3c0*/  LOP3.LUT R2, R44, 0xffff, RZ, 0xc0, !PT ;  /* 0x0000ffff2c027812 */ /* 0x001fe400078ec0ff */
[----:B------:R-:W-:Y:S02]  /*10a3d0*/  LOP3.LUT R3, R30, 0xffff, RZ, 0xc0, !PT ;  /* 0x0000ffff1e037812 */ /* 0x000fe400078ec0ff */
[----:B------:R-:W-:-:S02]  /*10a3e0*/  LOP3.LUT R4, R29, 0xffff, RZ, 0xc0, !PT ;  /* 0x0000ffff1d047812 */ /* 0x000fc400078ec0ff */
[----:B---3--:R-:W-:Y:S02]  /*10a3f0*/  LOP3.LUT R5, R12, 0xffff, RZ, 0xc0, !PT ;  /* 0x0000ffff0c057812 */ /* 0x008fe400078ec0ff */
[----:B----4-:R-:W-:-:S03]  /*10a400*/  LOP3.LUT R6, R11, 0xffff, RZ, 0xc0, !PT ;  /* 0x0000ffff0b067812 */ /* 0x010fc600078ec0ff */
[----:B------:R-:W-:Y:S04]  /*10a410*/  STL [R1+0x15c], R5 ;  /* 0x00015c0501007387 */ /* 0x000fe80000100800 */
[----:B------:R-:W-:Y:S01]  /*10a420*/  STL [R1+0x634], R6 ;  /* 0x0006340601007387 */ /* 0x000fe20000100800 */
[----:B--2---:R-:W-:Y:S02]  /*10a430*/  LOP3.LUT R7, R31, 0xffff, RZ, 0xc0, !PT ;  /* 0x0000ffff1f077812 */ /* 0x004fe400078ec0ff */
[----:B------:R-:W-:Y:S02]  /*10a440*/  LOP3.LUT R12, R10, 0xffff, RZ, 0xc0, !PT ;  /* 0x0000ffff0a0c7812 */ /* 0x000fe400078ec0ff */
[----:B------:R-:W-:-:S03]  /*10a450*/  LOP3.LUT R11, R28, 0xffff, RZ, 0xc0, !PT ;  /* 0x0000ffff1c0b7812 */ /* 0x000fc600078ec0ff */
[----:B------:R-:W-:Y:S04]  /*10a460*/  STL [R1+0x60], R12 ;  /* 0x0000600c01007387 */ /* 0x000fe80000100800 */
[----:B------:R-:W2:Y:S04]  /*10a470*/  LDL.LU R44, [R1+0x57c0] ;  /* 0x0057c000012c7983 */ /* 0x000ea80000300800 */
[----:B------:R0:W-:Y:S04]  /*10a480*/  STL [R1+0x654], R7 ;  /* 0x0006540701007387 */ /* 0x0001e80000100800 */
[----:B------:R-:W-:Y:S04]  /*10a490*/  STL [R1+0x628], R11 ;  /* 0x0006280b01007387 */ /* 0x000fe80000100800 */
[----:B------:R1:W-:Y:S01]  /*10a4a0*/  STL [R1+0x70], R2 ;  /* 0x0000700201007387 */ /* 0x0003e20000100800 */
[----:B------:R-:W-:-:S03]  /*10a4b0*/  LOP3.LUT R10, R35, 0xffff, RZ, 0xc0, !PT ;  /* 0x0000ffff230a7812 */ /* 0x000fc600078ec0ff */
[----:B------:R-:W3:Y:S04]  /*10a4c0*/  LDL.LU R35, [R1+0x57bc] ;  /* 0x0057bc0001237983 */ /* 0x000ee80000300800 */
[----:B------:R4:W-:Y:S01]  /*10a4d0*/  STL [R1+0x624], R3 ;  /* 0x0006240301007387 */ /* 0x0009e20000100800 */
[----:B0-----:R-:W-:-:S03]  /*10a4e0*/  PRMT R7, R7, 0x3340, R10 ;  /* 0x0000334007077816 */ /* 0x001fc6000000000a */
[----:B------:R-:W-:Y:S01]  /*10a4f0*/  STL [R1+0xc54], R4 ;  /* 0x000c540401007387 */ /* 0x000fe20000100800 */
[----:B-1----:R-:W-:-:S03]  /*10a500*/  PRMT R2, R2, 0x3340, R0 ;  /* 0x0000334002027816 */ /* 0x002fc60000000000 */
[----:B------:R0:W-:Y:S01]  /*10a510*/  STL [R1+0x644], R10 ;  /* 0x0006440a01007387 */ /* 0x0001e20000100800 */
[----:B------:R-:W-:-:S03]  /*10a520*/  PRMT R5, R5, 0x3340, R12 ;  /* 0x0000334005057816 */ /* 0x000fc6000000000c */
[----:B------:R-:W3:Y:S01]  /*10a530*/  LDL.LU R31, [R1+0x4a0] ;  /* 0x0004a000011f7983 */ /* 0x000ee20000300800 */
[----:B----4-:R-:W-:-:S03]  /*10a540*/  PRMT R3, R3, 0x3340, R0 ;  /* 0x0000334003037816 */ /* 0x010fc60000000000 */
[----:B0-----:R-:W4:Y:S01]  /*10a550*/  LDL.LU R10, [R1+0x498] ;  /* 0x00049800010a7983 */ /* 0x001f220000300800 */
[----:B------:R-:W-:Y:S02]  /*10a560*/  PRMT R6, R6, 0x3340, R11 ;  /* 0x0000334006067816 */ /* 0x000fe4000000000b */
[----:B------:R-:W-:Y:S02]  /*10a570*/  PRMT R4, R4, 0x3340, R0 ;  /* 0x0000334004047816 */ /* 0x000fe40000000000 */
[----:B------:R-:W-:Y:S02]  /*10a580*/  PRMT R5, R5, 0x5410, R2 ;  /* 0x0000541005057816 */ /* 0x000fe40000000002 */
[----:B------:R-:W-:Y:S02]  /*10a590*/  PRMT R3, R6, 0x5410, R3 ;  /* 0x0000541006037816 */ /* 0x000fe40000000003 */
[----:B------:R-:W-:Y:S01]  /*10a5a0*/  PRMT R2, R7, 0x5410, R4 ;  /* 0x0000541007027816 */ /* 0x000fe20000000004 */
[----:B------:R0:W-:Y:S01]  /*10a5b0*/  STL [R1+0xc70], R5 ;  /* 0x000c700501007387 */ /* 0x0001e20000100800 */
[----:B------:R-:W-:-:S03]  /*10a5c0*/  LOP3.LUT R6, R9, 0xffff, RZ, 0xc0, !PT ;  /* 0x0000ffff09067812 */ /* 0x000fc600078ec0ff */
[----:B------:R-:W4:Y:S01]  /*10a5d0*/  LDL.LU R28, [R1+0x3dc] ;  /* 0x0003dc00011c7983 */ /* 0x000f220000300800 */
[----:B------:R-:W-:-:S03]  /*10a5e0*/  LOP3.LUT R7, R27, 0xffff, RZ, 0xc0, !PT ;  /* 0x0000ffff1b077812 */ /* 0x000fc600078ec0ff */
[----:B------:R-:W-:Y:S01]  /*10a5f0*/  STL [R1+0xc6c], R3 ;  /* 0x000c6c0301007387 */ /* 0x000fe20000100800 */
[----:B0-----:R-:W-:-:S03]  /*10a600*/  LOP3.LUT R5, R33, 0xffff, RZ, 0xc0, !PT ;  /* 0x0000ffff21057812 */ /* 0x001fc600078ec0ff */
[----:B------:R0:W-:Y:S01]  /*10a610*/  STL [R1+0xc68], R2 ;  /* 0x000c680201007387 */ /* 0x0001e20000100800 */
[----:B------:R-:W-:-:S03]  /*10a620*/  LOP3.LUT R9, R8, 0xffff, RZ, 0xc0, !PT ;  /* 0x0000ffff08097812 */ /* 0x000fc600078ec0ff */
[----:B------:R-:W4:Y:S04]  /*10a630*/  LDL.LU R33, [R1+0x2c4] ;  /* 0x0002c40001217983 */ /* 0x000f280000300800 */
[----:B------:R-:W-:Y:S01]  /*10a640*/  STL [R1+0x178], R5 ;  /* 0x0001780501007387 */ /* 0x000fe20000100800 */
[----:B0-----:R-:W-:-:S03]  /*10a650*/  LOP3.LUT R2, R45, 0xffff, RZ, 0xc0, !PT ;  /* 0x0000ffff2d027812 */ /* 0x001fc600078ec0ff */
[----:B------:R-:W-:Y:S01]  /*10a660*/  STL [R1+0x648], R6 ;  /* 0x0006480601007387 */ /* 0x000fe20000100800 */
[----:B------:R-:W-:-:S03]  /*10a670*/  LOP3.LUT R3, R52, 0xffff, RZ, 0xc0, !PT ;  /* 0x0000ffff34037812 */ /* 0x000fc600078ec0ff */
[----:B------:R-:W4:Y:S04]  /*10a680*/  LDL.LU R45, [R1+0x57b8] ;  /* 0x0057b800012d7983 */ /* 0x000f280000300800 */
[----:B------:R-:W-:Y:S04]  /*10a690*/  STL [R1+0x658], R7 ;  /* 0x0006580701007387 */ /* 0x000fe80000100800 */
[----:B------:R-:W-:Y:S04]  /*10a6a0*/  STL [R1+0x63c], R9 ;  /* 0x00063c0901007387 */ /* 0x000fe80000100800 */
[----:B------:R-:W4:Y:S04]  /*10a6b0*/  LDL.LU R52, [R1+0x57b4] ;  /* 0x0057b40001347983 */ /* 0x000f280000300800 */
[----:B------:R0:W-:Y:S04]  /*10a6c0*/  STL [R1+0x88], R2 ;  /* 0x0000880201007387 */ /* 0x0001e80000100800 */
[----:B------:R-:W4:Y:S01]  /*10a6d0*/  LDL.LU R27, [R1+0x1a4] ;  /* 0x0001a400011b7983 */ /* 0x000f220000300800 */
[----:B------:R-:W-:-:S02]  /*10a6e0*/  LOP3.LUT R4, R34, 0xffff, RZ, 0xc0, !PT ;  /* 0x0000ffff22047812 */ /* 0x000fc400078ec0ff */
[----:B0-----:R-:W-:Y:S02]  /*10a6f0*/  PRMT R2, R2, 0x3340, R0 ;  /* 0x0000334002027816 */ /* 0x001fe40000000000 */
[----:B------:R-:W-:Y:S02]  /*10a700*/  PRMT R6, R6, 0x3340, R9 ;  /* 0x0000334006067816 */ /* 0x000fe40000000009 */
[----:B--2---:R-:W-:Y:S02]  /*10a710*/  LOP3.LUT R8, R44, 0xffff, RZ, 0xc0, !PT ;  /* 0x0000ffff2c087812 */ /* 0x004fe400078ec0ff */
[----:B------:R-:W2:Y:S02]  /*10a720*/  LDL.LU R44, [R1+0x57b0] ;  /* 0x0057b000012c7983 */ /* 0x000ea40000300800 */
[----:B------:R-:W-:Y:S02]  /*10a730*/  PRMT R7, R7, 0x3340, R8 ;  /* 0x0000334007077816 */ /* 0x000fe40000000008 */
[----:B------:R0:W-:Y:S04]  /*10a740*/  STL [R1+0x668], R3 ;  /* 0x0006680301007387 */ /* 0x0001e80000100800 */
[----:B------:R-:W-:Y:S04]  /*10a750*/  STL [R1+0x64c], R4 ;  /* 0x00064c0401007387 */ /* 0x000fe80000100800 */
[----:B------:R1:W-:Y:S01]  /*10a760*/  STL [R1+0x84], R8 ;  /* 0x0000840801007387 */ /* 0x0003e20000100800 */
[----:B0-----:R-:W-:-:S03]  /*10a770*/  PRMT R3, R3, 0x3340, R0 ;  /* 0x0000334003037816 */ /* 0x001fc60000000000 */
[----:B------:R-:W2:Y:S01]  /*10a780*/  LDL.LU R9, [R1+0x4ac] ;  /* 0x0004ac0001097983 */ /* 0x000ea20000300800 */
[----:B---3--:R-:W-:-:S03]  /*10a790*/  LOP3.LUT R35, R35, 0xffff, RZ, 0xc0, !PT ;  /* 0x0000ffff23237812 */ /* 0x008fc600078ec0ff */
[----:B-1----:R-:W3:Y:S01]  /*10a7a0*/  LDL.LU R8, [R1+0x4a4] ;  /* 0x0004a40001087983 */ /* 0x002ee20000300800 */
[----:B------:R-:W-:Y:S02]  /*10a7b0*/  PRMT R5, R5, 0x3340, R35 ;  /* 0x0000334005057816 */ /* 0x000fe40000000023 */
[----:B------:R-:W-:Y:S02]  /*10a7c0*/  PRMT R4, R4, 0x3340, R0 ;  /* 0x0000334004047816 */ /* 0x000fe40000000000 */
[----:B------:R-:W-:Y:S02]  /*10a7d0*/  PRMT R2, R5, 0x5410, R2 ;  /* 0x0000541005027816 */ /* 0x000fe40000000002 */
[----:B------:R-:W-:-:S03]  /*10a7e0*/  PRMT R3, R6, 0x5410, R3 ;  /* 0x0000541006037816 */ /* 0x000fc60000000003 */
[----:B------:R0:W-:Y:S04]  /*10a7f0*/  STL [R1+0xc60], R2 ;  /* 0x000c600201007387 */ /* 0x0001e80000100800 */
[----:B------:R-:W-:Y:S01]  /*10a800*/  STL [R1+0xc5c], R3 ;  /* 0x000c5c0301007387 */ /* 0x000fe20000100800 */
[----:B0-----:R-:W-:Y:S02]  /*10a810*/  PRMT R2, R7, 0x5410, R4 ;  /* 0x0000541007027816 */ /* 0x001fe40000000004 */
[----:B----4-:R-:W-:-:S03]  /*10a820*/  LOP3.LUT R6, R10, 0xffff, RZ, 0xc0, !PT ;  /* 0x0000ffff0a067812 */ /* 0x010fc600078ec0ff */
[----:B------:R0:W-:Y:S04]  /*10a830*/  STL [R1+0xc58], R2 ;  /* 0x000c580201007387 */ /* 0x0001e80000100800 */
[----:B------:R-:W4:Y:S04]  /*10a840*/  LDL.LU R12, [R1+0x3e8] ;  /* 0x0003e800010c7983 */ /* 0x000f280000300800 */
[----:B------:R-:W4:Y:S01]  /*10a850*/  LDL.LU R10, [R1+0x2d8] ;  /* 0x0002d800010a7983 */ /* 0x000f220000300800 */
[----:B------:R-:W-:Y:S02]  /*10a860*/  LOP3.LUT R5, R31, 0xffff, RZ, 0xc0, !PT ;  /* 0x0000ffff1f057812 */ /* 0x000fe400078ec0ff */
[----:B------:R-:W-:-:S03]  /*10a870*/  LOP3.LUT R7, R28, 0xffff, RZ, 0xc0, !PT ;  /* 0x0000ffff1c077812 */ /* 0x000fc600078ec0ff */
[----:B------:R-:W-:Y:S01]  /*10a880*/  STL [R1+0x66c], R5 ;  /* 0x00066c0501007387 */ /* 0x000fe20000100800 */
[----:B0-----:R-:W-:-:S03]  /*10a890*/  LOP3.LUT R2, R58, 0xffff, RZ, 0xc0, !PT ;  /* 0x0000ffff3a027812 */ /* 0x001fc600078ec0ff */
[----:B------:R-:W-:Y:S01]  /*10a8a0*/  STL [R1+0x664], R6 ;  /* 0x0006640601007387 */ /* 0x000fe20000100800 */
[----:B------:R-:W-:-:S03]  /*10a8b0*/  LOP3.LUT R13, R33, 0xffff, RZ, 0xc0, !PT ;  /* 0x0000ffff210d7812 */ /* 0x000fc600078ec0ff */
[----:B------:R-:W4:Y:S01]  /*10a8c0*/  LDL.LU R28, [R1+0x2d0] ;  /* 0x0002d000011c7983 */ /* 0x000f220000300800 */
[----:B------:R-:W-:-:S03]  /*10a8d0*/  LOP3.LUT R3, R59, 0xffff, RZ, 0xc0, !PT ;  /* 0x0000ffff3b037812 */ /* 0x000fc600078ec0ff */
[----:B------:R-:W-:Y:S04]  /*10a8e0*/  STL [R1+0x678], R7 ;  /* 0x0006780701007387 */ /* 0x000fe80000100800 */
[----:B------:R-:W4:Y:S04]  /*10a8f0*/  LDL.LU R58, [R1+0x57ac] ;  /* 0x0057ac00013a7983 */ /* 0x000f280000300800 */
[----:B------:R-:W-:Y:S04]  /*10a900*/  STL [R1+0x660], R13 ;  /* 0x0006600d01007387 */ /* 0x000fe80000100800 */
[----:B------:R-:W4:Y:S04]  /*10a910*/  LDL.LU R59, [R1+0x57a8] ;  /* 0x0057a800013b7983 */ /* 0x000f280000300800 */
[----:B------:R0:W-:Y:S01]  /*10a920*/  STL [R1+0x9c], R2 ;  /* 0x00009c0201007387 */ /* 0x0001e20000100800 */
[----:B------:R-:W-:-:S03]  /*10a930*/  LOP3.LUT R11, R27, 0xffff, RZ, 0xc0, !PT ;  /* 0x0000ffff1b0b7812 */ /* 0x000fc600078ec0ff */
[----:B------:R-:W4:Y:S01]  /*10a940*/  LDL.LU R27, [R1+0x1c0] ;  /* 0x0001c000011b7983 */ /* 0x000f220000300800 */
[----:B------:R-:W-:Y:S02]  /*10a950*/  LOP3.LUT R4, R38, 0xffff, RZ, 0xc0, !PT ;  /* 0x0000ffff26047812 */ /* 0x000fe400078ec0ff */
[----:B0-----:R-:W-:Y:S02]  /*10a960*/  PRMT R2, R2, 0x3340, R0 ;  /* 0x0000334002027816 */ /* 0x001fe40000000000 */
[----:B------:R-:W-:Y:S01]  /*10a970*/  PRMT R5, R5, 0x3340, R13 ;  /* 0x0000334005057816 */ /* 0x000fe2000000000d */
[----:B------:R0:W-:Y:S01]  /*10a980*/  STL [R1+0x94], R3 ;  /* 0x0000940301007387 */ /* 0x0001e20000100800 */
[----:B------:R-:W-:Y:S02]  /*10a990*/  PRMT R7, R7, 0x3340, R11 ;  /* 0x0000334007077816 */ /* 0x000fe4000000000b */
[----:B------:R-:W-:Y:S01]  /*10a9a0*/  PRMT R2, R5, 0x5410, R2 ;  /* 0x0000541005027816 */ /* 0x000fe20000000002 */
[----:B------:R1:W-:Y:S04]  /*10a9b0*/  STL [R1+0x680], R4 ;  /* 0x0006800401007387 */ /* 0x0003e80000100800 */
[----:B------:R-:W-:Y:S01]  /*10a9c0*/  STL [R1+0x670], R11 ;  /* 0x0006700b01007387 */ /* 0x000fe20000100800 */
[----:B0-----:R-:W-:-:S03]  /*10a9d0*/  PRMT R3, R3, 0x3340, R0 ;  /* 0x0000334003037816 */ /* 0x001fc60000000000 */
[----:B------:R-:W4:Y:S01]  /*10a9e0*/  LDL.LU R31, [R1+0x4bc] ;  /* 0x0004bc00011f7983 */ /* 0x000f220000300800 */
[----:B-1----:R-:W-:-:S03]  /*10a9f0*/  PRMT R4, R4, 0x3340, R0 ;  /* 0x0000334004047816 */ /* 0x002fc60000000000 */
[----:B------:R-:W4:Y:S04]  /*10aa00*/  LDL.LU R33, [R1+0x4b4] ;  /* 0x0004b40001217983 */ /* 0x000f280000300800 */
[----:B------:R0:W-:Y:S02]  /*10aa10*/  STL [R1+0xc50], R2 ;  /* 0x000c500201007387 */ /* 0x0001e40000100800 */
[----:B0-----:R-:W-:Y:S02]  /*10aa20*/  PRMT R2, R7, 0x5410, R4 ;  /* 0x0000541007027816 */ /* 0x001fe40000000004 */
[----:B------:R-:W-:Y:S02]  /*10aa30*/  LOP3.LUT R52, R52, 0xffff, RZ, 0xc0, !PT ;  /* 0x0000ffff34347812 */ /* 0x000fe400078ec0ff */
[----:B------:R-:W-:-:S02]  /*10aa40*/  LOP3.LUT R4, R41, 0xffff, RZ, 0xc0, !PT ;  /* 0x0000ffff29047812 */ /* 0x000fc400078ec0ff */
[----:B--2---:R-:W-:-:S04]  /*10aa50*/  LOP3.LUT R44, R44, 0xffff, RZ, 0xc0, !PT ;  /* 0x0000ffff2c2c7812 */ /* 0x004fc800078ec0ff */
[----:B------:R-:W-:-:S04]  /*10aa60*/  PRMT R6, R6, 0x3340, R44 ;  /* 0x0000334006067816 */ /* 0x000fc8000000002c */
[----:B------:R-:W-:-:S05]  /*10aa70*/  PRMT R3, R6, 0x5410, R3 ;  /* 0x0000541006037816 */ /* 0x000fca0000000003 */
[----:B------:R0:W-:Y:S01]  /*10aa80*/  STL [R1+0xc4c], R3 ;  /* 0x000c4c0301007387 */ /* 0x0001e20000100800 */
[----:B------:R-:W-:-:S03]  /*10aa90*/  LOP3.LUT R5, R9, 0xffff, RZ, 0xc0, !PT ;  /* 0x0000ffff09057812 */ /* 0x000fc600078ec0ff */
[----:B------:R1:W-:Y:S04]  /*10aaa0*/  STL [R1+0xc48], R2 ;  /* 0x000c480201007387 */ /* 0x0003e80000100800 */
[----:B------:R-:W2:Y:S01]  /*10aab0*/  LDL.LU R11, [R1+0x3f0] ;  /* 0x0003f000010b7983 */ /* 0x000ea20000300800 */
[----:B---3--:R-:W-:-:S03]  /*10aac0*/  LOP3.LUT R6, R8, 0xffff, RZ, 0xc0, !PT ;  /* 0x0000ffff08067812 */ /* 0x008fc600078ec0ff */
[----:B------:R-:W3:Y:S04]  /*10aad0*/  LDL.LU R9, [R1+0x2f0] ;  /* 0x0002f00001097983 */ /* 0x000ee80000300800 */
[----:B------:R1:W-:Y:S04]  /*10aae0*/  STL [R1+0x67c], R5 ;  /* 0x00067c0501007387 */ /* 0x0003e80000100800 */
[----:B------:R-:W3:Y:S04]  /*10aaf0*/  LDL.LU R8, [R1+0x2e8] ;  /* 0x0002e80001087983 */ /* 0x000ee80000300800 */
[----:B------:R-:W-:Y:S01]  /*10ab00*/  STL [R1+0x694], R6 ;  /* 0x0006940601007387 */ /* 0x000fe20000100800 */
[----:B0-----:R-:W-:-:S02]  /*10ab10*/  LOP3.LUT R3, R45, 0xffff, RZ, 0xc0, !PT ;  /* 0x0000ffff2d037812 */ /* 0x001fc400078ec0ff */
[----:B----4-:R-:W-:Y:S02]  /*10ab20*/  LOP3.LUT R7, R12, 0xffff, RZ, 0xc0, !PT ;  /* 0x0000ffff0c077812 */ /* 0x010fe400078ec0ff */
[----:B------:R-:W-:Y:S02]  /*10ab30*/  LOP3.LUT R14, R10, 0xffff, RZ, 0xc0, !PT ;  /* 0x0000ffff0a0e7812 */ /* 0x000fe400078ec0ff */
[----:B------:R-:W4:Y:S04]  /*10ab40*/  LDL.LU R10, [R1+0xc0] ;  /* 0x0000c000010a7983 */ /* 0x000f280000300800 */
[----:B------:R-:W-:Y:S04]  /*10ab50*/  STL [R1+0x68c], R7 ;  /* 0x00068c0701007387 */ /* 0x000fe80000100800 */
[----:B------:R-:W-:Y:S04]  /*10ab60*/  STL [R1+0x674], R14 ;  /* 0x0006740e01007387 */ /* 0x000fe80000100800 */
[----:B------:R-:W4:Y:S01]  /*10ab70*/  LDL.LU R45, [R1+0x57a4] ;  /* 0x0057a400012d7983 */ /* 0x000f220000300800 */
[----:B------:R-:W-:-:S02]  /*10ab80*/  LOP3.LUT R13, R28, 0xffff, RZ, 0xc0, !PT ;  /* 0x0000ffff1c0d7812 */ /* 0x000fc400078ec0ff */
[----:B-1----:R-:W-:Y:S02]  /*10ab90*/  PRMT R2, R52, 0x3340, R0 ;  /* 0x0000334034027816 */ /* 0x002fe40000000000 */
[----:B------:R-:W-:Y:S01]  /*10aba0*/  PRMT R5, R5, 0x3340, R14 ;  /* 0x0000334005057816 */ /* 0x000fe2000000000e */
[----:B------:R-:W-:Y:S03]  /*10abb0*/  STL [R1+0x688], R13 ;  /* 0x0006880d01007387 */ /* 0x000fe60000100800 */
[----:B------:R-:W-:Y:S01]  /*10abc0*/  PRMT R5, R5, 0x5410, R2 ;  /* 0x0000541005057816 */ /* 0x000fe20000000002 */
[----:B------:R0:W-:Y:S04]  /*10abd0*/  STL [R1+0x6b0], R3 ;  /* 0x0006b00301007387 */ /* 0x0001e80000100800 */
[----:B------:R1:W-:Y:S01]  /*10abe0*/  STL [R1+0x6a8], R4 ;  /* 0x0006a80401007387 */ /* 0x0003e20000100800 */
[----:B------:R-:W-:-:S05]  /*10abf0*/  LOP3.LUT R12, R27, 0xffff, RZ, 0xc0, !PT ;  /* 0x0000ffff1b0c7812 */ /* 0x000fca00078ec0ff */
[----:B------:R-:W-:Y:S04]  /*10ac00*/  STL [R1+0x684], R12 ;  /* 0x0006840c01007387 */ /* 0x000fe80000100800 */
[----:B------:R-:W4:Y:S04]  /*10ac10*/  LDL.LU R28, [R1+0x4dc] ;  /* 0x0004dc00011c7983 */ /* 0x000f280000300800 */
[----:B------:R-:W-:Y:S04]  /*10ac20*/  STL [R1+0xc30], R5 ;  /* 0x000c300501007387 */ /* 0x000fe80000100800 */
[----:B------:R-:W4:Y:S01]  /*10ac30*/  LDL.LU R27, [R1+0x404] ;  /* 0x00040400011b7983 */ /* 0x000f220000300800 */
[----:B0-----:R-:W-:-:S02]  /*10ac40*/  PRMT R3, R3, 0x3340, R0 ;  /* 0x0000334003037816 */ /* 0x001fc40000000000 */
[----:B------:R-:W-:Y:S02]  /*10ac50*/  PRMT R6, R6, 0x3340, R13 ;  /* 0x0000334006067816 */ /* 0x000fe4000000000d */
[----:B-1----:R-:W-:Y:S02]  /*10ac60*/  PRMT R4, R4, 0x3340, R0 ;  /* 0x0000334004047816 */ /* 0x002fe40000000000 */
[----:B------:R-:W-:Y:S02]  /*10ac70*/  PRMT R2, R6, 0x5410, R3 ;  /* 0x0000541006027816 */ /* 0x000fe40000000003 */
[----:B------:R-:W-:-:S03]  /*10ac80*/  PRMT R7, R7, 0x3340, R12 ;  /* 0x0000334007077816 */ /* 0x000fc6000000000c */
[----:B------:R0:W-:Y:S01]  /*10ac90*/  STL [R1+0xc28], R2 ;  /* 0x000c280201007387 */ /* 0x0001e20000100800 */
[----:B------:R-:W-:Y:S02]  /*10aca0*/  LOP3.LUT R6, R31, 0xffff, RZ, 0xc0, !PT ;  /* 0x0000ffff1f067812 */ /* 0x000fe400078ec0ff */
[----:B0-----:R-:W-:Y:S02]  /*10acb0*/  PRMT R2, R7, 0x5410, R4 ;  /* 0x0000541007027816 */ /* 0x001fe40000000004 */
[----:B------:R-:W-:-:S03]  /*10acc0*/  LOP3.LUT R7, R33, 0xffff, RZ, 0xc0, !PT ;  /* 0x0000ffff21077812 */ /* 0x000fc600078ec0ff */
[----:B------:R0:W-:Y:S04]  /*10acd0*/  STL [R1+0xc24], R2 ;  /* 0x000c240201007387 */ /* 0x0001e80000100800 */
[----:B------:R-:W4:Y:S04]  /*10ace0*/  LDL.LU R12, [R1+0x400] ;  /* 0x00040000010c7983 */ /* 0x000f280000300800 */
[----:B------:R-:W4:Y:S01]  /*10acf0*/  LDL.LU R31, [R1+0x314] ;  /* 0x00031400011f7983 */ /* 0x000f220000300800 */
[----:B0-----:R-:W-:-:S03]  /*10ad00*/  LOP3.LUT R2, R42, 0xffff, RZ, 0xc0, !PT ;  /* 0x0000ffff2a027812 */ /* 0x001fc600078ec0ff */
[----:B------:R0:W-:Y:S04]  /*10ad10*/  STL [R1+0x6ac], R6 ;  /* 0x0006ac0601007387 */ /* 0x0001e80000100800 */
[----:B------:R-:W4:Y:S04]  /*10ad20*/  LDL.LU R33, [R1+0x1e0] ;  /* 0x0001e00001217983 */ /* 0x000f280000300800 */
[----:B------:R-:W-:Y:S01]  /*10ad30*/  STL [R1+0x6bc], R7 ;  /* 0x0006bc0701007387 */ /* 0x000fe20000100800 */
[----:B------:R-:W-:-:S04]  /*10ad40*/  LOP3.LUT R58, R58, 0xffff, RZ, 0xc0, !PT ;  /* 0x0000ffff3a3a7812 */ /* 0x000fc800078ec0ff */
[----:B------:R-:W-:Y:S02]  /*10ad50*/  PRMT R4, R58, 0x3340, R0 ;  /* 0x000033403a047816 */ /* 0x000fe40000000000 */
[----:B--2---:R-:W-:Y:S02]  /*10ad60*/  LOP3.LUT R5, R11, 0xffff, RZ, 0xc0, !PT ;  /* 0x0000ffff0b057812 */ /* 0x004fe400078ec0ff */
[----:B---3--:R-:W-:-:S03]  /*10ad70*/  LOP3.LUT R9, R9, 0xffff, RZ, 0xc0, !PT ;  /* 0x0000ffff09097812 */ /* 0x008fc600078ec0ff */
[----:B------:R-:W-:Y:S04]  /*10ad80*/  STL [R1+0x690], R5 ;  /* 0x0006900501007387 */ /* 0x000fe80000100800 */
[----:B------:R-:W-:Y:S01]  /*10ad90*/  STL [R1+0x698], R9 ;  /* 0x0006980901007387 */ /* 0x000fe20000100800 */
[----:B------:R-:W-:-:S03]  /*10ada0*/  LOP3.LUT R8, R8, 0xffff, RZ, 0xc0, !PT ;  /* 0x0000ffff08087812 */ /* 0x000fc600078ec0ff */
[----:B------:R1:W-:Y:S04]  /*10adb0*/  STL [R1+0xbf4], R2 ;  /* 0x000bf40201007387 */ /* 0x0003e80000100800 */
[----:B------:R-:W-:Y:S01]  /*10adc0*/  STL [R1+0x6b8], R8 ;  /* 0x0006b80801007387 */ /* 0x000fe20000100800 */
[----:B0-----:R-:W-:Y:S02]  /*10add0*/  PRMT R6, R6, 0x3340, R9 ;  /* 0x0000334006067816 */ /* 0x001fe40000000009 */
[----:B-1----:R-:W-:Y:S02]  /*10ade0*/  PRMT R2, R2, 0x3340, R0 ;  /* 0x0000334002027816 */ /* 0x002fe40000000000 */
[----:B----4-:R-:W-:-:S05]  /*10adf0*/  LOP3.LUT R3, R10, 0xffff, RZ, 0xc0, !PT ;  /* 0x0000ffff0a037812 */ /* 0x010fca00078ec0ff */
[----:B------:R0:W-:Y:S04]  /*10ae00*/  STL [R1+0x6cc], R3 ;  /* 0x0006cc0301007387 */ /* 0x0001e80000100800 */
[----:B------:R-:W2:Y:S01]  /*10ae10*/  LDL.LU R10, [R1+0xd4] ;  /* 0x0000d400010a7983 */ /* 0x000ea20000300800 */
[----:B------:R-:W-:-:S03]  /*10ae20*/  LOP3.LUT R11, R45, 0xffff, RZ, 0xc0, !PT ;  /* 0x0000ffff2d0b7812 */ /* 0x000fc600078ec0ff */
[----:B------:R-:W3:Y:S01]  /*10ae30*/  LDL.LU R45, [R1+0x57a0] ;  /* 0x0057a000012d7983 */ /* 0x000ee20000300800 */
[----:B------:R-:W-:Y:S02]  /*10ae40*/  PRMT R5, R5, 0x3340, R11 ;  /* 0x0000334005057816 */ /* 0x000fe4000000000b */
[----:B0-----:R-:W-:Y:S02]  /*10ae50*/  PRMT R3, R3, 0x3340, R0 ;  /* 0x0000334003037816 */ /* 0x001fe40000000000 */
[----:B------:R-:W-:Y:S02]  /*10ae60*/  PRMT R7, R7, 0x3340, R8 ;  /* 0x0000334007077816 */ /* 0x000fe40000000008 */
[----:B------:R-:W-:Y:S02]  /*10ae70*/  PRMT R5, R5, 0x5410, R2 ;  /* 0x0000541005057816 */ /* 0x000fe40000000002 */
[----:B------:R-:W-:Y:S01]  /*10ae80*/  PRMT R3, R6, 0x5410, R3 ;  /* 0x0000541006037816 */ /* 0x000fe20000000003 */
[----:B------:R0:W-:Y:S01]  /*10ae90*/  STL [R1+0xa4], R11 ;  /* 0x0000a40b01007387 */ /* 0x0001e20000100800 */
[----:B------:R-:W-:-:S03]  /*10aea0*/  PRMT R2, R7, 0x5410, R4 ;  /* 0x0000541007027816 */ /* 0x000fc60000000004 */
[----:B------:R1:W-:Y:S04]  /*10aeb0*/  STL [R1+0xc18], R5 ;  /* 0x000c180501007387 */ /* 0x0003e80000100800 */
[----:B0-----:R-:W4:Y:S04]  /*10aec0*/  LDL.LU R11, [R1+0x4f8] ;  /* 0x0004f800010b7983 */ /* 0x001f280000300800 */
[----:B------:R-:W-:Y:S04]  /*10aed0*/  STL [R1+0xc04], R3 ;  /* 0x000c040301007387 */ /* 0x000fe80000100800 */
[----:B------:R-:W4:Y:S04]  /*10aee0*/  LDL.LU R8, [R1+0x4e4] ;  /* 0x0004e40001087983 */ /* 0x000f280000300800 */
[----:B------:R0:W-:Y:S04]  /*10aef0*/  STL [R1+0xc00], R2 ;  /* 0x000c000201007387 */ /* 0x0001e80000100800 */
[----:B------:R-:W4:Y:S01]  /*10af00*/  LDL.LU R13, [R1+0x410] ;  /* 0x00041000010d7983 */ /* 0x000f220000300800 */
[----:B------:R-:W-:-:S03]  /*10af10*/  LOP3.LUT R9, R28, 0xffff, RZ, 0xc0, !PT ;  /* 0x0000ffff1c097812 */ /* 0x000fc600078ec0ff */
[----:B------:R-:W4:Y:S01]  /*10af20*/  LDL.LU R28, [R1+0x334] ;  /* 0x00033400011c7983 */ /* 0x000f220000300800 */
[----:B-1----:R-:W-:-:S03]  /*10af30*/  LOP3.LUT R5, R27, 0xffff, RZ, 0xc0, !PT ;  /* 0x0000ffff1b057812 */ /* 0x002fc600078ec0ff */
[----:B------:R-:W4:Y:S01]  /*10af40*/  LDL.LU R27, [R1+0x324] ;  /* 0x00032400011b7983 */ /* 0x000f220000300800 */
[----:B0-----:R-:W-:Y:S02]  /*10af50*/  LOP3.LUT R2, R48, 0xffff, RZ, 0xc0, !PT ;  /* 0x0000ffff30027812 */ /* 0x001fe400078ec0ff */
[----:B------:R-:W-:Y:S01]  /*10af60*/  LOP3.LUT R3, R47, 0xffff, RZ, 0xc0, !PT ;  /* 0x0000ffff2f037812 */ /* 0x000fe200078ec0ff */
[----:B------:R-:W-:Y:S04]  /*10af70*/  STL [R1+0x6e0], R9 ;  /* 0x0006e00901007387 */ /* 0x000fe80000100800 */
[----:B------:R0:W-:Y:S01]  /*10af80*/  STL [R1+0xc0], R5 ;  /* 0x0000c00501007387 */ /* 0x0001e20000100800 */
[----:B------:R-:W-:Y:S02]  /*10af90*/  LOP3.LUT R6, R12, 0xffff, RZ, 0xc0, !PT ;  /* 0x0000ffff0c067812 */ /* 0x000fe400078ec0ff */
[----:B------:R-:W-:-:S03]  /*10afa0*/  LOP3.LUT R7, R31, 0xffff, RZ, 0xc0, !PT ;  /* 0x0000ffff1f077812 */ /* 0x000fc600078ec0ff */
[----:B------:R-:W-:Y:S01]  /*10afb0*/  STL [R1+0x6c4], R6 ;  /* 0x0006c40601007387 */ /* 0x000fe20000100800 */
[----:B------:R-:W-:-:S05]  /*10afc0*/  LOP3.LUT R14, R33, 0xffff, RZ, 0xc0, !PT ;  /* 0x0000ffff210e7812 */ /* 0x000fca00078ec0ff */
[----:B------:R-:W-:Y:S04]  /*10afd0*/  STL [R1+0xbc], R14 ;  /* 0x0000bc0e01007387 */ /* 0x000fe80000100800 */
[----:B------:R1:W-:Y:S04]  /*10afe0*/  STL [R1+0x1c4], R2 ;  /* 0x0001c40201007387 */ /* 0x0003e80000100800 */
[----:B------:R-:W-:Y:S04]  /*10aff0*/  STL [R1+0x6d8], R7 ;  /* 0x0006d80701007387 */ /* 0x000fe80000100800 */
[----:B------:R1:W-:Y:S01]  /*10b000*/  STL [R1+0xbc8], R3 ;  /* 0x000bc80301007387 */ /* 0x0003e20000100800 */
[----:B0-----:R-:W-:-:S02]  /*10b010*/  PRMT R5, R5, 0x3340, R14 ;  /* 0x0000334005057816 */ /* 0x001fc4000000000e */
[----:B-1----:R-:W-:-:S04]  /*10b020*/  PRMT R2, R2, 0x3340, R0 ;  /* 0x0000334002027816 */ /* 0x002fc80000000000 */
[----:B------:R-:W-:Y:S02]  /*10b030*/  PRMT R5, R5, 0x5410, R2 ;  /* 0x0000541005057816 */ /* 0x000fe40000000002 */
[----:B------:R-:W-:Y:S02]  /*10b040*/  PRMT R3, R3, 0x3340, R0 ;  /* 0x0000334003037816 */ /* 0x000fe40000000000 */
[----:B------:R-:W-:Y:S02]  /*10b050*/  PRMT R7, R9, 0x3340, R7 ;  /* 0x0000334009077816 */ /* 0x000fe40000000007 */
[----:B--2---:R-:W-:Y:S02]  /*10b060*/  LOP3.LUT R4, R10, 0xffff, RZ, 0xc0, !PT ;  /* 0x0000ffff0a047812 */ /* 0x004fe400078ec0ff */
[----:B---3--:R-:W-:Y:S02]  /*10b070*/  LOP3.LUT R10, R45, 0xffff, RZ, 0xc0, !PT ;  /* 0x0000ffff2d0a7812 */ /* 0x008fe400078ec0ff */
[----:B------:R-:W2:Y:S04]  /*10b080*/  LDL.LU R45, [R1+0x579c] ;  /* 0x00579c00012d7983 */ /* 0x000ea80000300800 */
[----:B------:R-:W3:Y:S01]  /*10b090*/  LDL.LU R12, [R1+0xe4] ;  /* 0x0000e400010c7983 */ /* 0x000ee20000300800 */
[----:B------:R-:W-:-:S03]  /*10b0a0*/  PRMT R6, R6, 0x3340, R10 ;  /* 0x0000334006067816 */ /* 0x000fc6000000000a */
[----:B------:R0:W-:Y:S01]  /*10b0b0*/  STL [R1+0x6d0], R4 ;  /* 0x0006d00401007387 */ /* 0x0001e20000100800 */
[----:B------:R-:W-:-:S03]  /*10b0c0*/  PRMT R2, R6, 0x5410, R3 ;  /* 0x0000541006027816 */ /* 0x000fc60000000003 */
[----:B------:R-:W-:Y:S04]  /*10b0d0*/  STL [R1+0xd4], R10 ;  /* 0x0000d40a01007387 */ /* 0x000fe80000100800 */
[----:B------:R-:W2:Y:S01]  /*10b0e0*/  LDL.LU R31, [R1+0x520] ;  /* 0x00052000011f7983 */ /* 0x000ea20000300800 */
[----:B0-----:R-:W-:-:S03]  /*10b0f0*/  PRMT R4, R4, 0x3340, R0 ;  /* 0x0000334004047816 */ /* 0x001fc60000000000 */
[----:B------:R0:W-:Y:S04]  /*10b100*/  STL [R1+0xbe8], R5 ;  /* 0x000be80501007387 */ /* 0x0001e80000100800 */
[----:B------:R-:W2:Y:S01]  /*10b110*/  LDL.LU R33, [R1+0x510] ;  /* 0x0005100001217983 */ /* 0x000ea20000300800 */
[----:B----4-:R-:W-:-:S03]  /*10b120*/  LOP3.LUT R11, R11, 0xffff, RZ, 0xc0, !PT ;  /* 0x0000ffff0b0b7812 */ /* 0x010fc600078ec0ff */
[----:B------:R1:W-:Y:S01]  /*10b130*/  STL [R1+0xbe4], R2 ;  /* 0x000be40201007387 */ /* 0x0003e20000100800 */
[----:B0-----:R-:W-:-:S03]  /*10b140*/  LOP3.LUT R5, R8, 0xffff, RZ, 0xc0, !PT ;  /* 0x0000ffff08057812 */ /* 0x001fc600078ec0ff */
[----:B------:R-:W4:Y:S01]  /*10b150*/  LDL.LU R9, [R1+0x420] ;  /* 0x0004200001097983 */ /* 0x000f220000300800 */
[----:B------:R-:W-:-:S03]  /*10b160*/  LOP3.LUT R6, R13, 0xffff, RZ, 0xc0, !PT ;  /* 0x0000ffff0d067812 */ /* 0x000fc600078ec0ff */
[----:B------:R-:W4:Y:S01]  /*10b170*/  LDL.LU R10, [R1+0x350] ;  /* 0x00035000010a7983 */ /* 0x000f220000300800 */
[----:B-1----:R-:W-:Y:S02]  /*10b180*/  PRMT R2, R7, 0x5410, R4 ;  /* 0x0000541007027816 */ /* 0x002fe40000000004 */
[----:B------:R-:W-:-:S03]  /*10b190*/  LOP3.LUT R7, R28, 0xffff, RZ, 0xc0, !PT ;  /* 0x0000ffff1c077812 */ /* 0x000fc600078ec0ff */
[----:B------:R0:W-:Y:S04]  /*10b1a0*/  STL [R1+0xbc4], R2 ;  /* 0x000bc40201007387 */ /* 0x0001e80000100800 */
[----:B------:R-:W4:Y:S01]  /*10b1b0*/  LDL.LU R8, [R1+0x344] ;  /* 0x0003440001087983 */ /* 0x000f220000300800 */
[----:B------:R-:W-:-:S03]  /*10b1c0*/  LOP3.LUT R13, R27, 0xffff, RZ, 0xc0, !PT ;  /* 0x0000ffff1b0d7812 */ /* 0x000fc600078ec0ff */
[----:B------:R-:W-:Y:S04]  /*10b1d0*/  STL [R1+0x6f8], R11 ;  /* 0x0006f80b01007387 */ /* 0x000fe80000100800 */
[----:B------:R1:W-:Y:S04]  /*10b1e0*/  STL [R1+0x6c8], R5 ;  /* 0x0006c80501007387 */ /* 0x0003e80000100800 */
[----:B------:R-:W-:Y:S04]  /*10b1f0*/  STL [R1+0x6dc], R6 ;  /* 0x0006dc0601007387 */ /* 0x000fe80000100800 */
[----:B------:R-:W4:Y:S04]  /*10b200*/  LDL.LU R28, [R1+0xf0] ;  /* 0x0000f000011c7983 */ /* 0x000f280000300800 */
[----:B------:R-:W-:Y:S04]  /*10b210*/  STL [R1+0x6c0], R13 ;  /* 0x0006c00d01007387 */ /* 0x000fe80000100800 */
[----:B------:R1:W-:Y:S04]  /*10b220*/  STL [R1+0x6f0], R7 ;  /* 0x0006f00701007387 */ /* 0x0003e80000100800 */
[----:B------:R-:W4:Y:S01]  /*10b230*/  LDL.LU R27, [R1+0xf8] ;  /* 0x0000f800011b7983 */ /* 0x000f220000300800 */
[----:B------:R-:W-:-:S02]  /*10b240*/  LOP3.LUT R59, R59, 0xffff, RZ, 0xc0, !PT ;  /* 0x0000ffff3b3b7812 */ /* 0x000fc400078ec0ff */
[----:B------:R-:W-:Y:S02]  /*10b250*/  LOP3.LUT R3, R51, 0xffff, RZ, 0xc0, !PT ;  /* 0x0000ffff33037812 */ /* 0x000fe400078ec0ff */
[----:B0-----:R-:W-:Y:S02]  /*10b260*/  PRMT R2, R59, 0x3340, R0 ;  /* 0x000033403b027816 */ /* 0x001fe40000000000 */
[----:B-1----:R-:W-:-:S04]  /*10b270*/  PRMT R5, R5, 0x3340, R13 ;  /* 0x0000334005057816 */ /* 0x002fc8000000000d */
[----:B------:R-:W-:Y:S02]  /*10b280*/  PRMT R5, R5, 0x5410, R2 ;  /* 0x0000541005057816 */ /* 0x000fe40000000002 */
[----:B------:R-:W-:Y:S02]  /*10b290*/  PRMT R7, R11, 0x3340, R7 ;  /* 0x000033400b077816 */ /* 0x000fe40000000007 */
[----:B---3--:R-:W-:Y:S02]  /*10b2a0*/  LOP3.LUT R4, R12, 0xffff, RZ, 0xc0, !PT ;  /* 0x0000ffff0c047812 */ /* 0x008fe400078ec0ff */
[----:B--2---:R-:W-:Y:S02]  /*10b2b0*/  LOP3.LUT R12, R45, 0xffff, RZ, 0xc0, !PT ;  /* 0x0000ffff2d0c7812 */ /* 0x004fe400078ec0ff */
[----:B------:R-:W2:Y:S02]  /*10b2c0*/  LDL.LU R45, [R1+0x5798] ;  /* 0x00579800012d7983 */ /* 0x000ea40000300800 */
[----:B------:R-:W-:-:S02]  /*10b2d0*/  PRMT R6, R6, 0x3340, R12 ;  /* 0x0000334006067816 */ /* 0x000fc4000000000c */
[----:B------:R0:W-:Y:S04]  /*10b2e0*/  STL [R1+0x6d4], R3 ;  /* 0x0006d40301007387 */ /* 0x0001e80000100800 */
[----:B------:R1:W-:Y:S01]  /*10b2f0*/  STL [R1+0x6fc], R4 ;  /* 0x0006fc0401007387 */ /* 0x0003e20000100800 */
[----:B0-----:R-:W-:-:S03]  /*10b300*/  PRMT R3, R3, 0x3340, R0 ;  /* 0x0000334003037816 */ /* 0x001fc60000000000 */
[----:B------:R0:W-:Y:S01]  /*10b310*/  STL [R1+0xe4], R12 ;  /* 0x0000e40c01007387 */ /* 0x0001e20000100800 */
[----:B------:R-:W-:Y:S02]  /*10b320*/  PRMT R2, R6, 0x5410, R3 ;  /* 0x0000541006027816 */ /* 0x000fe40000000003 */
[----:B-1----:R-:W-:Y:S01]  /*10b330*/  PRMT R4, R4, 0x3340, R0 ;  /* 0x0000334004047816 */ /* 0x002fe20000000000 */
[----:B0-----:R-:W3:Y:S04]  /*10b340*/  LDL.LU R12, [R1+0x534] ;  /* 0x00053400010c7983 */ /* 0x001ee80000300800 */
[----:B------:R0:W-:Y:S01]  /*10b350*/  STL [R1+0xbb0], R5 ;  /* 0x000bb00501007387 */ /* 0x0001e20000100800 */
[----:B------:R-:W-:-:S03]  /*10b360*/  LOP3.LUT R13, R31, 0xffff, RZ, 0xc0, !PT ;  /* 0x0000ffff1f0d7812 */ /* 0x000fc600078ec0ff */
[----:B------:R-:W3:Y:S04]  /*10b370*/  LDL.LU R11, [R1+0x434] ;  /* 0x00043400010b7983 */ /* 0x000ee80000300800 */
[----:B------:R1:W-:Y:S01]  /*10b380*/  STL [R1+0xba4], R2 ;  /* 0x000ba40201007387 */ /* 0x0003e20000100800 */
[----:B0-----:R-:W-:Y:S02]  /*10b390*/  LOP3.LUT R5, R33, 0xffff, RZ, 0xc0, !PT ;  /* 0x0000ffff21057812 */ /* 0x001fe400078ec0ff */
[----:B----4-:R-:W-:Y:S02]  /*10b3a0*/  LOP3.LUT R6, R9, 0xffff, RZ, 0xc0, !PT ;  /* 0x0000ffff09067812 */ /* 0x010fe400078ec0ff */
[----:B-1----:R-:W-:Y:S02]  /*10b3b0*/  PRMT R2, R7, 0x5410, R4 ;  /* 0x0000541007027816 */ /* 0x002fe40000000004 */
[----:B------:R-:W-:-:S03]  /*10b3c0*/  LOP3.LUT R7, R10, 0xffff, RZ, 0xc0, !PT ;  /* 0x0000ffff0a077812 */ /* 0x000fc600078ec0ff */
[----:B------:R0:W-:Y:S01]  /*10b3d0*/  STL [R1+0xb74], R2 ;  /* 0x000b740201007387 */ /* 0x0001e20000100800 */
[----:B------:R-:W-:-:S03]  /*10b3e0*/  LOP3.LUT R8, R8, 0xffff, RZ, 0xc0, !PT ;  /* 0x0000ffff08087812 */ /* 0x000fc600078ec0ff */
[----:B------:R-:W-:Y:S04]  /*10b3f0*/  STL [R1+0x710], R13 ;  /* 0x0007100d01007387 */ /* 0x000fe80000100800 */
[----:B------:R1:W-:Y:S01]  /*10b400*/  STL [R1+0x6e8], R5 ;  /* 0x0006e80501007387 */ /* 0x0003e20000100800 */
[----:B------:R-:W-:-:S03]  /*10b410*/  LOP3.LUT R3, R55, 0xffff, RZ, 0xc0, !PT ;  /* 0x0000ffff37037812 */ /* 0x000fc600078ec0ff */
[----:B------:R-:W4:Y:S01]  /*10b420*/  LDL.LU R31, [R1+0x430] ;  /* 0x00043000011f7983 */ /* 0x000f220000300800 */
[----:B0-----:R-:W-:-:S03]  /*10b430*/  LOP3.LUT R2, R28, 0xffff, RZ, 0xc0, !PT ;  /* 0x0000ffff1c027812 */ /* 0x001fc600078ec0ff */
[----:B------:R-:W-:Y:S04]  /*10b440*/  STL [R1+0x6f4], R6 ;  /* 0x0006f40601007387 */ /* 0x000fe80000100800 */
[----:B------:R-:W-:Y:S01]  /*10b450*/  STL [R1+0x70c], R7 ;  /* 0x00070c0701007387 */ /* 0x000fe20000100800 */
[----:B------:R-:W-:-:S03]  /*10b460*/  LOP3.LUT R4, R27, 0xffff, RZ, 0xc0, !PT ;  /* 0x0000ffff1b047812 */ /* 0x000fc600078ec0ff */
[----:B------:R-:W4:Y:S04]  /*10b470*/  LDL.LU R33, [R1+0x360] ;  /* 0x0003600001217983 */ /* 0x000f280000300800 */
[----:B------:R-:W4:Y:S04]  /*10b480*/  LDL.LU R9, [R1+0x23c] ;  /* 0x00023c0001097983 */ /* 0x000f280000300800 */
[----:B------:R0:W-:Y:S04]  /*10b490*/  STL [R1+0x6e4], R8 ;  /* 0x0006e40801007387 */ /* 0x0001e80000100800 */
[----:B------:R-:W4:Y:S04]  /*10b4a0*/  LDL.LU R10, [R1+0x108] ;  /* 0x00010800010a7983 */ /* 0x000f280000300800 */
[----:B------:R0:W-:Y:S04]  /*10b4b0*/  STL [R1+0x6ec], R2 ;  /* 0x0006ec0201007387 */ /* 0x0001e80000100800 */
[----:B------:R0:W-:Y:S04]  /*10b4c0*/  STL [R1+0x708], R3 ;  /* 0x0007080301007387 */ /* 0x0001e80000100800 */
[----:B------:R-:W4:Y:S01]  /*10b4d0*/  LDL.LU R28, [R1+0xc] ;  /* 0x00000c00011c7983 */ /* 0x000f220000300800 */
[----:B-1----:R-:W-:-:S03]  /*10b4e0*/  PRMT R5, R5, 0x3340, R8 ;  /* 0x0000334005057816 */ /* 0x002fc60000000008 */
[----:B------:R1:W-:Y:S04]  /*10b4f0*/  STL [R1+0x71c], R4 ;  /* 0x00071c0401007387 */ /* 0x0003e80000100800 */
[----:B------:R-:W4:Y:S04]  /*10b500*/  LDL.LU R27, [R1+0x4] ;  /* 0x00000400011b7983 */ /* 0x000f280000300800 */
[----:B0-----:R-:W4:Y:S01]  /*10b510*/  LDL.LU R8, [R1+0x238] ;  /* 0x0002380001087983 */ /* 0x001f220000300800 */
[--C-:B------:R-:W-:Y:S02]  /*10b520*/  PRMT R2, R2, 0x3340, R0.reuse ;  /* 0x0000334002027816 */ /* 0x100fe40000000000 */
[----:B------:R-:W-:-:S02]  /*10b530*/  PRMT R3, R3, 0x3340, R0 ;  /* 0x0000334003037816 */ /* 0x000fc40000000000 */
[----:B-1----:R-:W-:Y:S02]  /*10b540*/  PRMT R4, R4, 0x3340, R0 ;  /* 0x0000334004047816 */ /* 0x002fe40000000000 */
[----:B------:R-:W-:Y:S02]  /*10b550*/  PRMT R7, R13, 0x3340, R7 ;  /* 0x000033400d077816 */ /* 0x000fe40000000007 */
[----:B------:R-:W-:Y:S02]  /*10b560*/  PRMT R5, R5, 0x5410, R2 ;  /* 0x0000541005057816 */ /* 0x000fe40000000002 */
[----:B------:R-:W-:-:S03]  /*10b570*/  PRMT R2, R7, 0x5410, R4 ;  /* 0x0000541007027816 */ /* 0x000fc60000000004 */
[----:B------:R3:W-:Y:S01]  /*10b580*/  STL [R1+0xb60], R5 ;  /* 0x000b600501007387 */ /* 0x0007e20000100800 */
[----:B--2---:R-:W-:-:S04]  /*10b590*/  LOP3.LUT R45, R45, 0xffff, RZ, 0xc0, !PT ;  /* 0x0000ffff2d2d7812 */ /* 0x004fc800078ec0ff */
[----:B------:R-:W-:-:S04]  /*10b5a0*/  PRMT R6, R6, 0x3340, R45 ;  /* 0x0000334006067816 */ /* 0x000fc8000000002d */
[----:B------:R-:W-:-:S05]  /*10b5b0*/  PRMT R3, R6, 0x5410, R3 ;  /* 0x0000541006037816 */ /* 0x000fca0000000003 */
[----:B------:R-:W-:Y:S04]  /*10b5c0*/  STL [R1+0xb5c], R3 ;  /* 0x000b5c0301007387 */ /* 0x000fe80000100800 */
[----:B------:R0:W-:Y:S04]  /*10b5d0*/  STL [R1+0xaec], R2 ;  /* 0x000aec0201007387 */ /* 0x0001e80000100800 */
[----:B------:R-:W2:Y:S01]  /*10b5e0*/  LDL.LU R15, [R1+0x558] ;  /* 0x00055800010f7983 */ /* 0x000ea20000300800 */
[----:B---3--:R-:W-:-:S03]  /*10b5f0*/  LOP3.LUT R5, R12, 0xffff, RZ, 0xc0, !PT ;  /* 0x0000ffff0c057812 */ /* 0x008fc600078ec0ff */
[----:B------:R-:W3:Y:S04]  /*10b600*/  LDL.LU R16, [R1+0x550] ;  /* 0x0005500001107983 */ /* 0x000ee80000300800 */
[----:B------:R-:W-:Y:S01]  /*10b610*/  STL [R1+0x704], R5 ;  /* 0x0007040501007387 */ /* 0x000fe20000100800 */
[----:B------:R-:W-:-:S03]  /*10b620*/  LOP3.LUT R6, R11, 0xffff, RZ, 0xc0, !PT ;  /* 0x0000ffff0b067812 */ /* 0x000fc600078ec0ff */
[----:B------:R-:W3:Y:S04]  /*10b630*/  LDL.LU R14, [R1+0x444] ;  /* 0x00044400010e7983 */ /* 0x000ee80000300800 */
[----:B------:R-:W-:Y:S04]  /*10b640*/  STL [R1+0x718], R6 ;  /* 0x0007180601007387 */ /* 0x000fe80000100800 */
[----:B------:R-:W3:Y:S04]  /*10b650*/  LDL.LU R13, [R1+0x378] ;  /* 0x00037800010d7983 */ /* 0x000ee80000300800 */
[----:B------:R-:W3:Y:S01]  /*10b660*/  LDL.LU R12, [R1+0x374] ;  /* 0x00037400010c7983 */ /* 0x000ee20000300800 */
[----:B----4-:R-:W-:-:S05]  /*10b670*/  LOP3.LUT R7, R31, 0xffff, RZ, 0xc0, !PT ;  /* 0x0000ffff1f077812 */ /* 0x010fca00078ec0ff */
[----:B------:R-:W-:Y:S04]  /*10b680*/  STL [R1+0x730], R7 ;  /* 0x0007300701007387 */ /* 0x000fe80000100800 */
[----:B------:R-:W4:Y:S01]  /*10b690*/  LDL.LU R31, [R1+0x120] ;  /* 0x00012000011f7983 */ /* 0x000f220000300800 */
[----:B------:R-:W-:Y:S02]  /*10b6a0*/  LOP3.LUT R17, R33, 0xffff, RZ, 0xc0, !PT ;  /* 0x0000ffff21117812 */ /* 0x000fe400078ec0ff */
[----:B------:R-:W-:-:S03]  /*10b6b0*/  LOP3.LUT R11, R9, 0xffff, RZ, 0xc0, !PT ;  /* 0x0000ffff090b7812 */ /* 0x000fc600078ec0ff */
[----:B------:R-:W-:Y:S04]  /*10b6c0*/  STL [R1+0x700], R17 ;  /* 0x0007001101007387 */ /* 0x000fe80000100800 */
[----:B------:R-:W-:Y:S01]  /*10b6d0*/  STL [R1+0x714], R11 ;  /* 0x0007140b01007387 */ /* 0x000fe20000100800 */
[----:B0-----:R-:W-:-:S03]  /*10b6e0*/  LOP3.LUT R2, R10, 0xffff, RZ, 0xc0, !PT ;  /* 0x0000ffff0a027812 */ /* 0x001fc600078ec0ff */
[----:B------:R-:W4:Y:S04]  /*10b6f0*/  LDL.LU R9, [R1+0x11c] ;  /* 0x00011c0001097983 */ /* 0x000f280000300800 */
[----:B------:R0:W-:Y:S01]  /*10b700*/  STL [R1+0x108], R2 ;  /* 0x0001080201007387 */ /* 0x0001e20000100800 */
[----:B------:R-:W-:Y:S02]  /*10b710*/  LOP3.LUT R3, R28, 0xffff, RZ, 0xc0, !PT ;  /* 0x0000ffff1c037812 */ /* 0x000fe400078ec0ff */
[----:B------:R-:W-:Y:S02]  /*10b720*/  LOP3.LUT R4, R27, 0xffff, RZ, 0xc0, !PT ;  /* 0x0000ffff1b047812 */ /* 0x000fe400078ec0ff */
[----:B------:R-:W4:Y:S01]  /*10b730*/  LDL.LU R27, [R1+0x1c] ;  /* 0x00001c00011b7983 */ /* 0x000f220000300800 */
[----:B------:R-:W-:-:S03]  /*10b740*/  LOP3.LUT R10, R8, 0xffff, RZ, 0xc0, !PT ;  /* 0x0000ffff080a7812 */ /* 0x000fc600078ec0ff */
[----:B------:R1:W-:Y:S04]  /*10b750*/  STL [R1+0x72c], R3 ;  /* 0x00072c0301007387 */ /* 0x0003e80000100800 */
[----:B------:R-:W4:Y:S01]  /*10b760*/  LDL.LU R8, [R1+0x254] ;  /* 0x0002540001087983 */ /* 0x000f220000300800 */
[--C-:B0-----:R-:W-:Y:S02]  /*10b770*/  PRMT R2, R2, 0x3340, R0.reuse ;  /* 0x0000334002027816 */ /* 0x101fe40000000000 */
[----:B------:R-:W-:Y:S01]  /*10b780*/  PRMT R5, R5, 0x3340, R17 ;  /* 0x0000334005057816 */ /* 0x000fe20000000011 */
[----:B------:R0:W-:Y:S01]  /*10b790*/  STL [R1+0xb20], R4 ;  /* 0x000b200401007387 */ /* 0x0001e20000100800 */
[----:B------:R-:W-:Y:S02]  /*10b7a0*/  PRMT R6, R6, 0x3340, R11 ;  /* 0x0000334006067816 */ /* 0x000fe4000000000b */
[----:B-1----:R-:W-:-:S02]  /*10b7b0*/  PRMT R3, R3, 0x3340, R0 ;  /* 0x0000334003037816 */ /* 0x002fc40000000000 */
[----:B------:R-:W-:Y:S02]  /*10b7c0*/  PRMT R7, R7, 0x3340, R10 ;  /* 0x0000334007077816 */ /* 0x000fe4000000000a */
[----:B------:R-:W-:Y:S02]  /*10b7d0*/  PRMT R5, R5, 0x5410, R2 ;  /* 0x0000541005057816 */ /* 0x000fe40000000002 */
[----:B0-----:R-:W-:Y:S02]  /*10b7e0*/  PRMT R4, R4, 0x3340, R0 ;  /* 0x0000334004047816 */ /* 0x001fe40000000000 */
[----:B------:R-:W-:Y:S01]  /*10b7f0*/  PRMT R3, R6, 0x5410, R3 ;  /* 0x0000541006037816 */ /* 0x000fe20000000003 */
[----:B------:R0:W-:Y:S01]  /*10b800*/  STL [R1+0x728], R10 ;  /* 0x0007280a01007387 */ /* 0x0001e20000100800 */
[----:B------:R-:W-:-:S03]  /*10b810*/  PRMT R2, R7, 0x5410, R4 ;  /* 0x0000541007027816 */ /* 0x000fc60000000004 */
[----:B------:R2:W-:Y:S04]  /*10b820*/  STL [R1+0xad8], R5 ;  /* 0x000ad80501007387 */ /* 0x0005e80000100800 */
[----:B------:R-:W4:Y:S04]  /*10b830*/  LDL.LU R11, [R1+0x56c] ;  /* 0x00056c00010b7983 */ /* 0x000f280000300800 */
[----:B------:R-:W-:Y:S04]  /*10b840*/  STL [R1+0xad4], R3 ;  /* 0x000ad40301007387 */ /* 0x000fe80000100800 */
[----:B------:R-:W4:Y:S04]  /*10b850*/  LDL.LU R33, [R1+0x568] ;  /* 0x0005680001217983 */ /* 0x000f280000300800 */
[----:B------:R4:W-:Y:S04]  /*10b860*/  STL [R1+0xad0], R2 ;  /* 0x000ad00201007387 */ /* 0x0009e80000100800 */
[----:B0-----:R-:W4:Y:S04]  /*10b870*/  LDL.LU R10, [R1+0x44c] ;  /* 0x00044c00010a7983 */ /* 0x001f280000300800 */
[----:B------:R-:W4:Y:S01]  /*10b880*/  LDL.LU R28, [R1+0x398] ;  /* 0x00039800011c7983 */ /* 0x000f220000300800 */
[----:B--2---:R-:W-:-:S02]  /*10b890*/  LOP3.LUT R5, R15, 0xffff, RZ, 0xc0, !PT ;  /* 0x0000ffff0f057812 */ /* 0x004fc400078ec0ff */
[----:B---3--:R-:W-:-:S03]  /*10b8a0*/  LOP3.LUT R6, R16, 0xffff, RZ, 0xc0, !PT ;  /* 0x0000ffff10067812 */ /* 0x008fc600078ec0ff */
[----:B------:R-:W-:Y:S04]  /*10b8b0*/  STL [R1+0x724], R5 ;  /* 0x0007240501007387 */ /* 0x000fe80000100800 */
[----:B------:R-:W-:Y:S01]  /*10b8c0*/  STL [R1+0x740], R6 ;  /* 0x0007400601007387 */ /* 0x000fe20000100800 */
[----:B------:R-:W-:Y:S02]  /*10b8d0*/  LOP3.LUT R7, R14, 0xffff, RZ, 0xc0, !PT ;  /* 0x0000ffff0e077812 */ /* 0x000fe400078ec0ff */
[----:B------:R-:W-:Y:S02]  /*10b8e0*/  LOP3.LUT R13, R13, 0xffff, RZ, 0xc0, !PT ;  /* 0x0000ffff0d0d7812 */ /* 0x000fe400078ec0ff */
[----:B------:R-:W-:-:S03]  /*10b8f0*/  LOP3.LUT R12, R12, 0xffff, RZ, 0xc0, !PT ;  /* 0x0000ffff0c0c7812 */ /* 0x000fc600078ec0ff */
[----:B------:R-:W-:Y:S04]  /*10b900*/  STL [R1+0x720], R13 ;  /* 0x0007200d01007387 */ /* 0x000fe80000100800 */
[----:B------:R-:W-:Y:S04]  /*10b910*/  STL [R1+0x73c], R7 ;  /* 0x00073c0701007387 */ /* 0x000fe80000100800 */
[----:B------:R-:W-:Y:S01]  /*10b920*/  STL [R1+0x738], R12 ;  /* 0x0007380c01007387 */ /* 0x000fe20000100800 */
[----:B----4-:R-:W-:-:S05]  /*10b930*/  LOP3.LUT R2, R31, 0xffff, RZ, 0xc0, !PT ;  /* 0x0000ffff1f027812 */ /* 0x010fca00078ec0ff */
[----:B------:R0:W-:Y:S01]  /*10b940*/  STL [R1+0x120], R2 ;  /* 0x0001200201007387 */ /* 0x0001e20000100800 */
[----:B------:R-:W-:Y:S02]  /*10b950*/  LOP3.LUT R3, R9, 0xffff, RZ, 0xc0, !PT ;  /* 0x0000ffff09037812 */ /* 0x000fe400078ec0ff */
[----:B------:R-:W-:Y:S02]  /*10b960*/  LOP3.LUT R4, R27, 0xffff, RZ, 0xc0, !PT ;  /* 0x0000ffff1b047812 */ /* 0x000fe400078ec0ff */
[----:B------:R-:W2:Y:S04]  /*10b970*/  LDL.LU R27, [R1+0x390] ;  /* 0x00039000011b7983 */ /* 0x000ea80000300800 */
[----:B------:R1:W-:Y:S01]  /*10b980*/  STL [R1+0x754], R3 ;  /* 0x0007540301007387 */ /* 0x0003e20000100800 */
[----:B------:R-:W-:-:S03]  /*10b990*/  LOP3.LUT R9, R8, 0xffff, RZ, 0xc0, !PT ;  /* 0x0000ffff08097812 */ /* 0x000fc600078ec0ff */
[----:B------:R-:W3:Y:S04]  /*10b9a0*/  LDL.LU R15, [R1+0x20] ;  /* 0x00002000010f7983 */ /* 0x000ee80000300800 */
[----:B------:R4:W-:Y:S04]  /*10b9b0*/  STL [R1+0x74c], R4 ;  /* 0x00074c0401007387 */ /* 0x0009e80000100800 */
[----:B------:R-:W3:Y:S04]  /*10b9c0*/  LDL.LU R16, [R1+0x138] ;  /* 0x0001380001107983 */ /* 0x000ee80000300800 */
[----:B------:R1:W-:Y:S04]  /*10b9d0*/  STL [R1+0x734], R9 ;  /* 0x0007340901007387 */ /* 0x0003e80000100800 */
[----:B------:R-:W3:Y:S04]  /*10b9e0*/  LDL.LU R31, [R1+0x134] ;  /* 0x00013400011f7983 */ /* 0x000ee80000300800 */
[----:B------:R-:W3:Y:S01]  /*10b9f0*/  LDL.LU R8, [R1+0x25c] ;  /* 0x00025c0001087983 */ /* 0x000ee20000300800 */
[----:B0-----:R-:W-:-:S02]  /*10ba00*/  PRMT R2, R2, 0x3340, R0 ;  /* 0x0000334002027816 */ /* 0x001fc40000000000 */
[----:B------:R-:W-:Y:S02]  /*10ba10*/  PRMT R5, R5, 0x3340, R13 ;  /* 0x0000334005057816 */ /* 0x000fe4000000000d */
[----:B-1----:R-:W-:Y:S02]  /*10ba20*/  PRMT R3, R3, 0x3340, R0 ;  /* 0x0000334003037816 */ /* 0x002fe40000000000 */
[----:B------:R-:W-:Y:S02]  /*10ba30*/  PRMT R6, R6, 0x3340, R12 ;  /* 0x0000334006067816 */ /* 0x000fe4000000000c */
[----:B------:R-:W-:Y:S01]  /*10ba40*/  PRMT R5, R5, 0x5410, R2 ;  /* 0x0000541005057816 */ /* 0x000fe20000000002 */
[----:B------:R-:W3:Y:S01]  /*10ba50*/  LDL.LU R12, [R1+0x574] ;  /* 0x00057400010c7983 */ /* 0x000ee20000300800 */
[----:B------:R-:W-:Y:S02]  /*10ba60*/  PRMT R2, R6, 0x5410, R3 ;  /* 0x0000541006027816 */ /* 0x000fe40000000003 */
[----:B----4-:R-:W-:Y:S01]  /*10ba70*/  PRMT R4, R4, 0x3340, R0 ;  /* 0x0000334004047816 */ /* 0x010fe20000000000 */
[----:B------:R0:W-:Y:S01]  /*10ba80*/  STL [R1+0xa9c], R5 ;  /* 0x000a9c0501007387 */ /* 0x0001e20000100800 */
[----:B------:R-:W-:-:S03]  /*10ba90*/  PRMT R7, R7, 0x3340, R9 ;  /* 0x0000334007077816 */ /* 0x000fc60000000009 */
[----:B------:R-:W4:Y:S01]  /*10baa0*/  LDL.LU R9, [R1+0x570] ;  /* 0x0005700001097983 */ /* 0x000f220000300800 */
[----:B------:R-:W-:-:S03]  /*10bab0*/  LOP3.LUT R6, R11, 0xffff, RZ, 0xc0, !PT ;  /* 0x0000ffff0b067812 */ /* 0x000fc600078ec0ff */
[----:B------:R1:W-:Y:S01]  /*10bac0*/  STL [R1+0xa98], R2 ;  /* 0x000a980201007387 */ /* 0x0003e20000100800 */
[----:B0-----:R-:W-:Y:S02]  /*10bad0*/  LOP3.LUT R5, R10, 0xffff, RZ, 0xc0, !PT ;  /* 0x0000ffff0a057812 */ /* 0x001fe400078ec0ff */
[----:B------:R-:W-:Y:S02]  /*10bae0*/  LOP3.LUT R14, R28, 0xffff, RZ, 0xc0, !PT ;  /* 0x0000ffff1c0e7812 */ /* 0x000fe400078ec0ff */
[----:B-1----:R-:W-:Y:S02]  /*10baf0*/  PRMT R2, R7, 0x5410, R4 ;  /* 0x0000541007027816 */ /* 0x002fe40000000004 */
[----:B------:R-:W-:-:S03]  /*10bb00*/  LOP3.LUT R7, R33, 0xffff, RZ, 0xc0, !PT ;  /* 0x0000ffff21077812 */ /* 0x000fc600078ec0ff */
[----:B------:R3:W-:Y:S04]  /*10bb10*/  STL [R1+0xa8c], R2 ;  /* 0x000a8c0201007387 */ /* 0x0007e80000100800 */
[----:B------:R-:W-:Y:S04]  /*10bb20*/  STL [R1+0x750], R6 ;  /* 0x0007500601007387 */ /* 0x000fe80000100800 */
[----:B------:R-:W4:Y:S04]  /*10bb30*/  LDL.LU R11, [R1+0x45c] ;  /* 0x00045c00010b7983 */ /* 0x000f280000300800 */
[----:B------:R0:W-:Y:S04]  /*10bb40*/  STL [R1+0x744], R5 ;  /* 0x0007440501007387 */ /* 0x0001e80000100800 */
[----:B------:R-:W-:Y:S04]  /*10bb50*/  STL [R1+0x760], R7 ;  /* 0x0007600701007387 */ /* 0x000fe80000100800 */
[----:B------:R-:W-:Y:S04]  /*10bb60*/  STL [R1+0x748], R14 ;  /* 0x0007480e01007387 */ /* 0x000fe80000100800 */
[----:B------:R-:W4:Y:S04]  /*10bb70*/  LDL.LU R33, [R1+0x3a4] ;  /* 0x0003a40001217983 */ /* 0x000f280000300800 */
[----:B------:R-:W4:Y:S04]  /*10bb80*/  LDL.LU R10, [R1+0x3a0] ;  /* 0x0003a000010a7983 */ /* 0x000f280000300800 */
[----:B------:R-:W4:Y:S01]  /*10bb90*/  LDL.LU R28, [R1+0x38] ;  /* 0x00003800011c7983 */ /* 0x000f220000300800 */
[----:B--2---:R-:W-:-:S03]  /*10bba0*/  LOP3.LUT R13, R27, 0xffff, RZ, 0xc0, !PT ;  /* 0x0000ffff1b0d7812 */ /* 0x004fc600078ec0ff */
[----:B------:R-:W2:Y:S01]  /*10bbb0*/  LDL.LU R27, [R1+0x14c] ;  /* 0x00014c00011b7983 */ /* 0x000ea20000300800 */
[----:B---3--:R-:W-:-:S03]  /*10bbc0*/  LOP3.LUT R2, R15, 0xffff, RZ, 0xc0, !PT ;  /* 0x0000ffff0f027812 */ /* 0x008fc600078ec0ff */
[----:B------:R-:W-:Y:S01]  /*10bbd0*/  STL [R1+0x75c], R13 ;  /* 0x00075c0d01007387 */ /* 0x000fe20000100800 */
[----:B------:R-:W-:-:S03]  /*10bbe0*/  LOP3.LUT R3, R16, 0xffff, RZ, 0xc0, !PT ;  /* 0x0000ffff10037812 */ /* 0x000fc600078ec0ff */
[----:B------:R-:W-:Y:S01]  /*10bbf0*/  STL [R1+0xacc], R2 ;  /* 0x000acc0201007387 */ /* 0x000fe20000100800 */
[----:B------:R-:W-:-:S03]  /*10bc00*/  LOP3.LUT R4, R31, 0xffff, RZ, 0xc0, !PT ;  /* 0x0000ffff1f047812 */ /* 0x000fc600078ec0ff */
[----:B------:R-:W-:Y:S01]  /*10bc10*/  STL [R1+0x758], R3 ;  /* 0x0007580301007387 */ /* 0x000fe20000100800 */
[----:B------:R-:W-:-:S03]  /*10bc20*/  LOP3.LUT R8, R8, 0xffff, RZ, 0xc0, !PT ;  /* 0x0000ffff08087812 */ /* 0x000fc600078ec0ff */
[----:B------:R-:W-:Y:S04]  /*10bc30*/  STL [R1+0x76c], R4 ;  /* 0x00076c0401007387 */ /* 0x000fe80000100800 */
[----:B------:R1:W-:Y:S04]  /*10bc40*/  STL [R1+0x398], R8 ;  /* 0x0003980801007387 */ /* 0x0003e80000100800 */
[----:B------:R-:W3:Y:S01]  /*10bc50*/  LDL.LU R31, [R1+0x148] ;  /* 0x00014800011f7983 */ /* 0x000ee20000300800 */
[----:B0-----:R-:W-:-:S03]  /*10bc60*/  PRMT R5, R5, 0x3340, R8 ;  /* 0x0000334005057816 */ /* 0x001fc60000000008 */
[----:B-1----:R-:W3:Y:S01]  /*10bc70*/  LDL.LU R8, [R1+0x278] ;  /* 0x0002780001087983 */ /* 0x002ee20000300800 */
[--C-:B------:R-:W-:Y:S02]  /*10bc80*/  PRMT R2, R2, 0x3340, R0.reuse ;  /* 0x0000334002027816 */ /* 0x100fe40000000000 */
[----:B------:R-:W-:Y:S02]  /*10bc90*/  PRMT R3, R3, 0x3340, R0 ;  /* 0x0000334003037816 */ /* 0x000fe40000000000 */
[----:B------:R-:W-:Y:S02]  /*10bca0*/  PRMT R6, R6, 0x3340, R14 ;  /* 0x0000334006067816 */ /* 0x000fe4000000000e */
[----:B------:R-:W-:Y:S02]  /*10bcb0*/  PRMT R4, R4, 0x3340, R0 ;  /* 0x0000334004047816 */ /* 0x000fe40000000000 */
[----:B------:R-:W-:Y:S02]  /*10bcc0*/  PRMT R7, R7, 0x3340, R13 ;  /* 0x0000334007077816 */ /* 0x000fe4000000000d */
[----:B------:R-:W-:-:S02]  /*10bcd0*/  PRMT R5, R5, 0x5410, R2 ;  /* 0x0000541005057816 */ /* 0x000fc40000000002 */
[----:B------:R-:W-:Y:S02]  /*10bce0*/  PRMT R3, R6, 0x5410, R3 ;  /* 0x0000541006037816 */ /* 0x000fe40000000003 */
[----:B------:R-:W-:Y:S01]  /*10bcf0*/  PRMT R2, R7, 0x5410, R4 ;  /* 0x0000541007027816 */ /* 0x000fe20000000004 */
[----:B------:R0:W-:Y:S01]  /*10bd00*/  STL [R1+0xa7c], R5 ;  /* 0x000a7c0501007387 */ /* 0x0001e20000100800 */
[----:B------:R-:W-:Y:S02]  /*10bd10*/  LOP3.LUT R6, R12, 0xffff, RZ, 0xc0, !PT ;  /* 0x0000ffff0c067812 */ /* 0x000fe400078ec0ff */
[----:B----4-:R-:W-:Y:S01]  /*10bd20*/  LOP3.LUT R7, R9, 0xffff, RZ, 0xc0, !PT ;  /* 0x0000ffff09077812 */ /* 0x010fe200078ec0ff */
[----:B------:R-:W-:Y:S04]  /*10bd30*/  STL [R1+0xa4c], R3 ;  /* 0x000a4c0301007387 */ /* 0x000fe80000100800 */
[----:B------:R1:W-:Y:S04]  /*10bd40*/  STL [R1+0xa48], R2 ;  /* 0x000a480201007387 */ /* 0x0003e80000100800 */
[----:B------:R-:W4:Y:S01]  /*10bd50*/  LDL.LU R15, [R1+0x588] ;  /* 0x00058800010f7983 */ /* 0x000f220000300800 */
[----:B0-----:R-:W-:-:S03]  /*10bd60*/  LOP3.LUT R5, R11, 0xffff, RZ, 0xc0, !PT ;  /* 0x0000ffff0b057812 */ /* 0x001fc600078ec0ff */
[----:B------:R-:W4:Y:S04]  /*10bd70*/  LDL.LU R16, [R1+0x584] ;  /* 0x0005840001107983 */ /* 0x000f280000300800 */
[----:B------:R-:W-:Y:S04]  /*10bd80*/  STL [R1+0x770], R6 ;  /* 0x0007700601007387 */ /* 0x000fe80000100800 */
[----:B------:R-:W4:Y:S04]  /*10bd90*/  LDL.LU R12, [R1+0x468] ;  /* 0x00046800010c7983 */ /* 0x000f280000300800 */
[----:B------:R-:W-:Y:S01]  /*10bda0*/  STL [R1+0x764], R7 ;  /* 0x0007640701007387 */ /* 0x000fe20000100800 */
[----:B------:R-:W-:-:S03]  /*10bdb0*/  LOP3.LUT R13, R33, 0xffff, RZ, 0xc0, !PT ;  /* 0x0000ffff210d7812 */ /* 0x000fc600078ec0ff */
[----:B------:R-:W4:Y:S01]  /*10bdc0*/  LDL.LU R9, [R1+0x3b0] ;  /* 0x0003b00001097983 */ /* 0x000f220000300800 */
[----:B------:R-:W-:Y:S02]  /*10bdd0*/  LOP3.LUT R11, R10, 0xffff, RZ, 0xc0, !PT ;  /* 0x0000ffff0a0b7812 */ /* 0x000fe400078ec0ff */
[----:B-1----:R-:W-:Y:S01]  /*10bde0*/  LOP3.LUT R2, R28, 0xffff, RZ, 0xc0, !PT ;  /* 0x0000ffff1c027812 */ /* 0x002fe200078ec0ff */
[----:B------:R-:W-:Y:S04]  /*10bdf0*/  STL [R1+0x390], R5 ;  /* 0x0003900501007387 */ /* 0x000fe80000100800 */
[----:B------:R-:W-:Y:S04]  /*10be00*/  STL [R1+0x768], R13 ;  /* 0x0007680d01007387 */ /* 0x000fe80000100800 */
[----:B------:R0:W-:Y:S04]  /*10be10*/  STL [R1+0x3a0], R2 ;  /* 0x0003a00201007387 */ /* 0x0001e80000100800 */
[----:B------:R-:W4:Y:S04]  /*10be20*/  LDL.LU R10, [R1+0x3ac] ;  /* 0x0003ac00010a7983 */ /* 0x000f280000300800 */
[----:B------:R-:W-:Y:S01]  /*10be30*/  STL [R1+0x3a4], R11 ;  /* 0x0003a40b01007387 */ /* 0x000fe20000100800 */
[----:B--2---:R-:W-:-:S05]  /*10be40*/  LOP3.LUT R3, R27, 0xffff, RZ, 0xc0, !PT ;  /* 0x0000ffff1b037812 */ /* 0x004fca00078ec0ff */
[----:B------:R1:W-:Y:S04]  /*10be50*/  STL [R1+0x77c], R3 ;  /* 0x00077c0301007387 */ /* 0x0003e80000100800 */
[----:B------:R-:W2:Y:S04]  /*10be60*/  LDL.LU R33, [R1+0x48] ;  /* 0x0000480001217983 */ /* 0x000ea80000300800 */
[----:B------:R-:W2:Y:S04]  /*10be70*/  LDL.LU R28, [R1+0x158] ;  /* 0x00015800011c7983 */ /* 0x000ea80000300800 */
[----:B------:R-:W2:Y:S01]  /*10be80*/  LDL.LU R27, [R1+0x154] ;  /* 0x00015400011b7983 */ /* 0x000ea20000300800 */
[----:B---3--:R-:W-:-:S05]  /*10be90*/  LOP3.LUT R4, R31, 0xffff, RZ, 0xc0, !PT ;  /* 0x0000ffff1f047812 */ /* 0x008fca00078ec0ff */
[----:B------:R3:W-:Y:S01]  /*10bea0*/  STL [R1+0x774], R4 ;  /* 0x0007740401007387 */ /* 0x0007e20000100800 */
[----:B------:R-:W-:-:S03]  /*10beb0*/  LOP3.LUT R14, R8, 0xffff, RZ, 0xc0, !PT ;  /* 0x0000ffff080e7812 */ /* 0x000fc600078ec0ff */
[----:B------:R-:W2:Y:S01]  /*10bec0*/  LDL.LU R8, [R1+0x28c] ;  /* 0x00028c0001087983 */ /* 0x000ea20000300800 */
[----:B0-----:R-:W-:Y:S02]  /*10bed0*/  PRMT R2, R2, 0x3340, R0 ;  /* 0x0000334002027816 */ /* 0x001fe40000000000 */
[----:B------:R-:W-:Y:S02]  /*10bee0*/  PRMT R5, R5, 0x3340, R14 ;  /* 0x0000334005057816 */ /* 0x000fe4000000000e */
[--C-:B-1----:R-:W-:Y:S02]  /*10bef0*/  PRMT R3, R3, 0x3340, R0.reuse ;  /* 0x0000334003037816 */ /* 0x102fe40000000000 */
[----:B------:R-:W-:Y:S02]  /*10bf00*/  PRMT R6, R6, 0x3340, R13 ;  /* 0x0000334006067816 */ /* 0x000fe4000000000d */
[----:B---3--:R-:W-:Y:S02]  /*10bf10*/  PRMT R4, R4, 0x3340, R0 ;  /* 0x0000334004047816 */ /* 0x008fe40000000000 */
[----:B------:R-:W-:-:S02]  /*10bf20*/  PRMT R7, R7, 0x3340, R11 ;  /* 0x0000334007077816 */ /* 0x000fc4000000000b */
[----:B------:R-:W-:Y:S02]  /*10bf30*/  PRMT R5, R5, 0x5410, R2 ;  /* 0x0000541005057816 */ /* 0x000fe40000000002 */
[----:B------:R-:W-:Y:S01]  /*10bf40*/  PRMT R3, R6, 0x5410, R3 ;  /* 0x0000541006037816 */ /* 0x000fe20000000003 */
[----:B------:R0:W-:Y:S01]  /*10bf50*/  STL [R1+0x11c], R14 ;  /* 0x00011c0e01007387 */ /* 0x0001e20000100800 */
[----:B------:R-:W-:-:S03]  /*10bf60*/  PRMT R2, R7, 0x5410, R4 ;  /* 0x0000541007027816 */ /* 0x000fc60000000004 */
[----:B------:R1:W-:Y:S04]  /*10bf70*/  STL [R1+0xa3c], R5 ;  /* 0x000a3c0501007387 */ /* 0x0003e80000100800 */
[----:B------:R-:W3:Y:S01]  /*10bf80*/  LDL.LU R13, [R1+0x58c] ;  /* 0x00058c00010d7983 */ /* 0x000ee20000300800 */
[----:B----4-:R-:W-:-:S03]  /*10bf90*/  LOP3.LUT R6, R15, 0xffff, RZ, 0xc0, !PT ;  /* 0x0000ffff0f067812 */ /* 0x010fc600078ec0ff */
[----:B------:R-:W-:Y:S01]  /*10bfa0*/  STL [R1+0xa10], R3 ;  /* 0x000a100301007387 */ /* 0x000fe20000100800 */
[----:B------:R-:W-:-:S03]  /*10bfb0*/  LOP3.LUT R7, R16, 0xffff, RZ, 0xc0, !PT ;  /* 0x0000ffff10077812 */ /* 0x000fc600078ec0ff */
[----:B0-----:R-:W4:Y:S04]  /*10bfc0*/  LDL.LU R14, [R1+0x474] ;  /* 0x00047400010e7983 */ /* 0x001f280000300800 */
[----:B------:R2:W-:Y:S01]  /*10bfd0*/  STL [R1+0xa0c], R2 ;  /* 0x000a0c0201007387 */ /* 0x0005e20000100800 */
[----:B-1----:R-:W-:-:S03]  /*10bfe0*/  LOP3.LUT R5, R12, 0xffff, RZ, 0xc0, !PT ;  /* 0x0000ffff0c057812 */ /* 0x002fc600078ec0ff */
[----:B------:R-:W4:Y:S04]  /*10bff0*/  LDL.LU R11, [R1+0x470] ;  /* 0x00047000010b7983 */ /* 0x000f280000300800 */
[----:B------:R-:W4:Y:S01]  /*10c000*/  LDL.LU R31, [R1+0x3c0] ;  /* 0x0003c000011f7983 */ /* 0x000f220000300800 */
[----:B------:R-:W-:-:S03]  /*10c010*/  LOP3.LUT R12, R9, 0xffff, RZ, 0xc0, !PT ;  /* 0x0000ffff090c7812 */ /* 0x000fc600078ec0ff */
[----:B------:R-:W-:Y:S04]  /*10c020*/  STL [R1+0x794], R6 ;  /* 0x0007940601007387 */ /* 0x000fe80000100800 */
[----:B------:R-:W4:Y:S04]  /*10c030*/  LDL.LU R9, [R1+0x298] ;  /* 0x0002980001097983 */ /* 0x000f280000300800 */
[----:B------:R-:W-:Y:S04]  /*10c040*/  STL [R1+0x780], R5 ;  /* 0x0007800501007387 */ /* 0x000fe80000100800 */
[----:B------:R-:W-:Y:S01]  /*10c050*/  STL [R1+0x7cc], R7 ;  /* 0x0007cc0701007387 */ /* 0x000fe20000100800 */
[----:B------:R-:W-:-:S03]  /*10c060*/  LOP3.LUT R10, R10, 0xffff, RZ, 0xc0, !PT ;  /* 0x0000ffff0a0a7812 */ /* 0x000fc600078ec0ff */
[----:B------:R-:W-:Y:S04]  /*10c070*/  STL [R1+0x790], R12 ;  /* 0x0007900c01007387 */ /* 0x000fe80000100800 */
[----:B------:R-:W-:Y:S01]  /*10c080*/  STL [R1+0x7c0], R10 ;  /* 0x0007c00a01007387 */ /* 0x000fe20000100800 */
[----:B--2---:R-:W-:Y:S02]  /*10c090*/  LOP3.LUT R2, R33, 0xffff, RZ, 0xc0, !PT ;  /* 0x0000ffff21027812 */ /* 0x004fe400078ec0ff */
[----:B------:R-:W-:-:S03]  /*10c0a0*/  LOP3.LUT R3, R28, 0xffff, RZ, 0xc0, !PT ;  /* 0x0000ffff1c037812 */ /* 0x000fc600078ec0ff */
[----:B------:R0:W-:Y:S01]  /*10c0b0*/  STL [R1+0x3b0], R2 ;  /* 0x0003b00201007387 */ /* 0x0001e20000100800 */
[----:B------:R-:W-:-:S03]  /*10c0c0*/  LOP3.LUT R4, R27, 0xffff, RZ, 0xc0, !PT ;  /* 0x0000ffff1b047812 */ /* 0x000fc600078ec0ff */
[----:B------:R-:W2:Y:S04]  /*10c0d0*/  LDL.LU R33, [R1+0x5c] ;  /* 0x00005c0001217983 */ /* 0x000ea80000300800 */
[----:B------:R1:W-:Y:S04]  /*10c0e0*/  STL [R1+0x78c], R3 ;  /* 0x00078c0301007387 */ /* 0x0003e80000100800 */
[----:B------:R0:W-:Y:S04]  /*10c0f0*/  STL [R1+0x7b4], R4 ;  /* 0x0007b40401007387 */ /* 0x0001e80000100800 */
[----:B------:R-:W2:Y:S04]  /*10c100*/  LDL.LU R28, [R1+0x58] ;  /* 0x00005800011c7983 */ /* 0x000ea80000300800 */
[----:B------:R-:W2:Y:S01]  /*10c110*/  LDL.LU R27, [R1+0x294] ;  /* 0x00029400011b7983 */ /* 0x000ea20000300800 */
[----:B------:R-:W-:-:S05]  /*10c120*/  LOP3.LUT R15, R8, 0xffff, RZ, 0xc0, !PT ;  /* 0x0000ffff080f7812 */ /* 0x000fca00078ec0ff */
[----:B------:R-:W-:Y:S04]  /*10c130*/  STL [R1+0x3ac], R15 ;  /* 0x0003ac0f01007387 */ /* 0x000fe80000100800 */
[----:B------:R-:W2:Y:S01]  /*10c140*/  LDL.LU R8, [R1+0x170] ;  /* 0x0001700001087983 */ /* 0x000ea20000300800 */
[--C-:B0-----:R-:W-:Y:S02]  /*10c150*/  PRMT R2, R2, 0x3340, R0.reuse ;  /* 0x0000334002027816 */ /* 0x101fe40000000000 */
[----:B------:R-:W-:Y:S02]  /*10c160*/  PRMT R5, R5, 0x3340, R15 ;  /* 0x0000334005057816 */ /* 0x000fe4000000000f */
[----:B-1----:R-:W-:Y:S02]  /*10c170*/  PRMT R3, R3, 0x3340, R0 ;  /* 0x0000334003037816 */ /* 0x002fe40000000000 */
[----:B------:R-:W-:-:S02]  /*10c180*/  PRMT R6, R6, 0x3340, R12 ;  /* 0x0000334006067816 */ /* 0x000fc4000000000c */
[----:B------:R-:W-:Y:S02]  /*10c190*/  PRMT R5, R5, 0x5410, R2 ;  /* 0x0000541005057816 */ /* 0x000fe40000000002 */
[----:B------:R-:W-:Y:S02]  /*10c1a0*/  PRMT R2, R6, 0x5410, R3 ;  /* 0x0000541006027816 */ /* 0x000fe40000000003 */
[----:B------:R-:W-:Y:S02]  /*10c1b0*/  PRMT R7, R7, 0x3340, R10 ;  /* 0x0000334007077816 */ /* 0x000fe4000000000a */
[----:B------:R-:W-:Y:S01]  /*10c1c0*/  PRMT R4, R4, 0x3340, R0 ;  /* 0x0000334004047816 */ /* 0x000fe20000000000 */
[----:B------:R-:W2:Y:S04]  /*10c1d0*/  LDL.LU R10, [R1+0x590] ;  /* 0x00059000010a7983 */ /* 0x000ea80000300800 */
[----:B------:R-:W-:Y:S01]  /*10c1e0*/  STL [R1+0xa04], R5 ;  /* 0x000a040501007387 */ /* 0x000fe20000100800 */
[----:B---3--:R-:W-:-:S03]  /*10c1f0*/  LOP3.LUT R13, R13, 0xffff, RZ, 0xc0, !PT ;  /* 0x0000ffff0d0d7812 */ /* 0x008fc600078ec0ff */
[----:B------:R-:W3:Y:S04]  /*10c200*/  LDL.LU R12, [R1+0x488] ;  /* 0x00048800010c7983 */ /* 0x000ee80000300800 */
[----:B------:R0:W-:Y:S01]  /*10c210*/  STL [R1+0x9dc], R2 ;  /* 0x0009dc0201007387 */ /* 0x0001e20000100800 */
[----:B----4-:R-:W-:Y:S02]  /*10c220*/  LOP3.LUT R6, R11, 0xffff, RZ, 0xc0, !PT ;  /* 0x0000ffff0b067812 */ /* 0x010fe400078ec0ff */
[----:B0-----:R-:W-:Y:S02]  /*10c230*/  PRMT R2, R7, 0x5410, R4 ;  /* 0x0000541007027816 */ /* 0x001fe40000000004 */
[----:B------:R-:W-:Y:S02]  /*10c240*/  LOP3.LUT R4, R14, 0xffff, RZ, 0xc0, !PT ;  /* 0x0000ffff0e047812 */ /* 0x000fe400078ec0ff */
[----:B------:R-:W-:Y:S01]  /*10c250*/  LOP3.LUT R7, R31, 0xffff, RZ, 0xc0, !PT ;  /* 0x0000ffff1f077812 */ /* 0x000fe200078ec0ff */
[----:B------:R2:W-:Y:S04]  /*10c260*/  STL [R1+0x9d8], R2 ;  /* 0x0009d80201007387 */ /* 0x0005e80000100800 */
[----:B------:R-:W-:Y:S01]  /*10c270*/  STL [R1+0x7bc], R13 ;  /* 0x0007bc0d01007387 */ /* 0x000fe20000100800 */
[----:B------:R-:W-:-:S03]  /*10c280*/  LOP3.LUT R15, R9, 0xffff, RZ, 0xc0, !PT ;  /* 0x0000ffff090f7812 */ /* 0x000fc600078ec0ff */
[----:B------:R-:W-:Y:S04]  /*10c290*/  STL [R1+0x788], R4 ;  /* 0x0007880401007387 */ /* 0x000fe80000100800 */
[----:B------:R-:W4:Y:S04]  /*10c2a0*/  LDL.LU R11, [R1+0x484] ;  /* 0x00048400010b7983 */ /* 0x000f280000300800 */
[----:B------:R-:W-:Y:S04]  /*10c2b0*/  STL [R1+0x7ac], R6 ;  /* 0x0007ac0601007387 */ /* 0x000fe80000100800 */
[----:B------:R-:W-:Y:S04]  /*10c2c0*/  STL [R1+0x7b0], R7 ;  /* 0x0007b00701007387 */ /* 0x000fe80000100800 */
[----:B------:R-:W4:Y:S04]  /*10c2d0*/  LDL.LU R31, [R1+0x3cc] ;  /* 0x0003cc00011f7983 */ /* 0x000f280000300800 */
[----:B------:R-:W4:Y:S04]  /*10c2e0*/  LDL.LU R9, [R1+0x2b0] ;  /* 0x0002b00001097983 */ /* 0x000f280000300800 */
[----:B------:R-:W-:Y:S01]  /*10c2f0*/  STL [R1+0x784], R15 ;  /* 0x0007840f01007387 */ /* 0x000fe20000100800 */
[----:B--2---:R-:W-:-:S03]  /*10c300*/  LOP3.LUT R2, R33, 0xffff, RZ, 0xc0, !PT ;  /* 0x0000ffff21027812 */ /* 0x004fc600078ec0ff */
[----:B------:R-:W2:Y:S04]  /*10c310*/  LDL.LU R33, [R1+0x180] ;  /* 0x0001800001217983 */ /* 0x000ea80000300800 */
[----:B------:R0:W-:Y:S01]  /*10c320*/  STL [R1+0x3c0], R2 ;  /* 0x0003c00201007387 */ /* 0x0001e20000100800 */
[----:B------:R-:W-:Y:S02]  /*10c330*/  LOP3.LUT R3, R28, 0xffff, RZ, 0xc0, !PT ;  /* 0x0000ffff1c037812 */ /* 0x000fe400078ec0ff */
[----:B------:R-:W-:-:S03]  /*10c340*/  LOP3.LUT R14, R27, 0xffff, RZ, 0xc0, !PT ;  /* 0x0000ffff1b0e7812 */ /* 0x000fc600078ec0ff */
[----:B------:R1:W-:Y:S04]  /*10c350*/  STL [R1+0xa50], R3 ;  /* 0x000a500301007387 */ /* 0x0003e80000100800 */
[----:B------:R-:W2:Y:S04]  /*10c360*/  LDL.LU R28, [R1+0x78] ;  /* 0x00007800011c7983 */ /* 0x000ea80000300800 */
[----:B------:R-:W-:Y:S01]  /*10c370*/  STL [R1+0x7a0], R14 ;  /* 0x0007a00e01007387 */ /* 0x000fe20000100800 */
[----:B------:R-:W-:-:S05]  /*10c380*/  LOP3.LUT R5, R8, 0xffff, RZ, 0xc0, !PT ;  /* 0x0000ffff08057812 */ /* 0x000fca00078ec0ff */
[----:B------:R1:W-:Y:S04]  /*10c390*/  STL [R1+0x7c8], R5 ;  /* 0x0007c80501007387 */ /* 0x0003e80000100800 */
[----:B------:R-:W2:Y:S04]  /*10c3a0*/  LDL.LU R27, [R1+0x74] ;  /* 0x00007400011b7983 */ /* 0x000ea80000300800 */
[----:B------:R-:W2:Y:S01]  /*10c3b0*/  LDL.LU R8, [R1+0x2ac] ;  /* 0x0002ac0001087983 */ /* 0x000ea20000300800 */
[----:B0-----:R-:W-:Y:S02]  /*10c3c0*/  PRMT R2, R2, 0x3340, R0 ;  /* 0x0000334002027816 */ /* 0x001fe40000000000 */
[----:B------:R-:W-:-:S02]  /*10c3d0*/  PRMT R4, R4, 0x3340, R15 ;  /* 0x0000334004047816 */ /* 0x000fc4000000000f */
[----:B-1----:R-:W-:Y:S02]  /*10c3e0*/  PRMT R3, R3, 0x3340, R0 ;  /* 0x0000334003037816 */ /* 0x002fe40000000000 */
[----:B------:R-:W-:Y:S02]  /*10c3f0*/  PRMT R2, R4, 0x5410, R2 ;  /* 0x0000541004027816 */ /* 0x000fe40000000002 */
[----:B------:R-:W-:Y:S02]  /*10c400*/  PRMT R6, R6, 0x3340, R14 ;  /* 0x0000334006067816 */ /* 0x000fe4000000000e */
[----:B------:R-:W-:Y:S02]  /*10c410*/  PRMT R5, R5, 0x3340, R0 ;  /* 0x0000334005057816 */ /* 0x000fe40000000000 */
[----:B------:R-:W-:Y:S01]  /*10c420*/  PRMT R7, R13, 0x3340, R7 ;  /* 0x000033400d077816 */ /* 0x000fe20000000007 */
[----:B------:R0:W-:Y:S01]  /*10c430*/  STL [R1+0x9c0], R2 ;  /* 0x0009c00201007387 */ /* 0x0001e20000100800 */
[----:B------:R-:W-:-:S02]  /*10c440*/  PRMT R3, R6, 0x5410, R3 ;  /* 0x0000541006037816 */ /* 0x000fc40000000003 */
[----:B------:R-:W-:Y:S02]  /*10c450*/  LOP3.LUT R10, R10, 0xffff, RZ, 0xc0, !PT ;  /* 0x0000ffff0a0a7812 */ /* 0x000fe400078ec0ff */
[----:B---3--:R-:W-:Y:S01]  /*10c460*/  LOP3.LUT R6, R12, 0xffff, RZ, 0xc0, !PT ;  /* 0x0000ffff0c067812 */ /* 0x008fe200078ec0ff */
[----:B------:R-:W-:Y:S01]  /*10c470*/  STL [R1+0x9bc], R3 ;  /* 0x0009bc0301007387 */ /* 0x000fe20000100800 */
[----:B0-----:R-:W-:-:S05]  /*10c480*/  PRMT R2, R7, 0x5410, R5 ;  /* 0x0000541007027816 */ /* 0x001fca0000000005 */
[----:B------:R2:W-:Y:S04]  /*10c490*/  STL [R1+0x990], R2 ;  /* 0x0009900201007387 */ /* 0x0005e80000100800 */
[----:B------:R-:W3:Y:S04]  /*10c4a0*/  LDL.LU R12, [R1+0x598] ;  /* 0x00059800010c7983 */ /* 0x000ee80000300800 */
[----:B------:R-:W3:Y:S04]  /*10c4b0*/  LDL.LU R15, [R1+0x594] ;  /* 0x00059400010f7983 */ /* 0x000ee80000300800 */
[----:B------:R-:W-:Y:S01]  /*10c4c0*/  STL [R1+0x7a4], R10 ;  /* 0x0007a40a01007387 */ /* 0x000fe20000100800 */
[----:B----4-:R-:W-:-:S03]  /*10c4d0*/  LOP3.LUT R7, R11, 0xffff, RZ, 0xc0, !PT ;  /* 0x0000ffff0b077812 */ /* 0x010fc600078ec0ff */
[----:B------:R-:W4:Y:S04]  /*10c4e0*/  LDL.LU R16, [R1+0x3d8] ;  /* 0x0003d80001107983 */ /* 0x000f280000300800 */
[----:B------:R-:W-:Y:S04]  /*10c4f0*/  STL [R1+0x7c4], R6 ;  /* 0x0007c40601007387 */ /* 0x000fe80000100800 */
[----:B------:R-:W3:Y:S01]  /*10c500*/  LDL.LU R14, [R1+0x194] ;  /* 0x00019400010e7983 */ /* 0x000ee20000300800 */
[----:B------:R-:W-:-:S03]  /*10c510*/  LOP3.LUT R5, R31, 0xffff, RZ, 0xc0, !PT ;  /* 0x0000ffff1f057812 */ /* 0x000fc600078ec0ff */
[----:B------:R-:W3:Y:S04]  /*10c520*/  LDL.LU R13, [R1+0x190] ;  /* 0x00019000010d7983 */ /* 0x000ee80000300800 */
[----:B------:R0:W-:Y:S01]  /*10c530*/  STL [R1+0x7e0], R7 ;  /* 0x0007e00701007387 */ /* 0x0001e20000100800 */
[----:B------:R-:W-:-:S03]  /*10c540*/  LOP3.LUT R9, R9, 0xffff, RZ, 0xc0, !PT ;  /* 0x0000ffff09097812 */ /* 0x000fc600078ec0ff */
[----:B------:R-:W-:Y:S04]  /*10c550*/  STL [R1+0x79c], R5 ;  /* 0x00079c0501007387 */ /* 0x000fe80000100800 */
[----:B------:R-:W4:Y:S04]  /*10c560*/  LDL.LU R31, [R1+0x3d4] ;  /* 0x0003d400011f7983 */ /* 0x000f280000300800 */
[----:B------:R-:W-:Y:S01]  /*10c570*/  STL [R1+0x7b8], R9 ;  /* 0x0007b80901007387 */ /* 0x000fe20000100800 */
[----:B--2---:R-:W-:-:S05]  /*10c580*/  LOP3.LUT R2, R33, 0xffff, RZ, 0xc0, !PT ;  /* 0x0000ffff21027812 */ /* 0x004fca00078ec0ff */
[----:B------:R-:W-:Y:S01]  /*10c590*/  STL [R1+0x7dc], R2 ;  /* 0x0007dc0201007387 */ /* 0x000fe20000100800 */
[----:B------:R-:W-:-:S05]  /*10c5a0*/  LOP3.LUT R3, R28, 0xffff, RZ, 0xc0, !PT ;  /* 0x0000ffff1c037812 */ /* 0x000fca00078ec0ff */
[----:B------:R-:W-:Y:S01]  /*10c5b0*/  STL [R1+0x78], R3 ;  /* 0x0000780301007387 */ /* 0x000fe20000100800 */
[----:B------:R-:W-:Y:S02]  /*10c5c0*/  LOP3.LUT R4, R27, 0xffff, RZ, 0xc0, !PT ;  /* 0x0000ffff1b047812 */ /* 0x000fe400078ec0ff */
[----:B------:R-:W-:-:S03]  /*10c5d0*/  LOP3.LUT R8, R8, 0xffff, RZ, 0xc0, !PT ;  /* 0x0000ffff08087812 */ /* 0x000fc600078ec0ff */
[----:B------:R-:W-:Y:S01]  /*10c5e0*/  STL [R1+0xa38], R4 ;  /* 0x000a380401007387 */ /* 0x000fe20000100800 */
[----:B0-----:R-:W-:-:S03]  /*10c5f0*/  PRMT R7, R7, 0x3340, R8 ;  /* 0x0000334007077816 */ /* 0x001fc60000000008 */
[----:B------:R0:W-:Y:S04]  /*10c600*/  STL [R1+0x7d8], R8 ;  /* 0x0007d80801007387 */ /* 0x0001e80000100800 */
[----:B0-----:R-:W2:Y:S04]  /*10c610*/  LDL R8, [R1+0x1ed8] ;  /* 0x001ed80001087983 */ /* 0x001ea80000100800 */
[----:B------:R-:W2:Y:S04]  /*10c620*/  LDL.LU R11, [R1+0x59c] ;  /* 0x00059c00010b7983 */ /* 0x000ea80000300800 */
[----:B------:R-:W2:Y:S01]  /*10c630*/  LDL.LU R27, [R1+0x49c] ;  /* 0x00049c00011b7983 */ /* 0x000ea20000300800 */
[----:B------:R-:W-:-:S02]  /*10c640*/  PRMT R2, R2, 0x3340, R0 ;  /* 0x0000334002027816 */ /* 0x000fc40000000000 */
[----:B------:R-:W-:Y:S02]  /*10c650*/  PRMT R5, R10, 0x3340, R5 ;  /* 0x000033400a057816 */ /* 0x000fe40000000005 */
[----:B------:R-:W-:Y:S02]  /*10c660*/  PRMT R3, R3, 0x3340, R0 ;  /* 0x0000334003037816 */ /* 0x000fe40000000000 */
[----:B------:R-:W-:Y:S02]  /*10c670*/  PRMT R6, R6, 0x3340, R9 ;  /* 0x0000334006067816 */ /* 0x000fe40000000009 */
[----:B------:R-:W-:Y:S02]  /*10c680*/  PRMT R2, R5, 0x5410, R2 ;  /* 0x0000541005027816 */ /* 0x000fe40000000002 */
[----:B------:R-:W-:Y:S02]  /*10c690*/  PRMT R4, R4, 0x3340, R0 ;  /* 0x0000334004047816 */ /* 0x000fe40000000000 */
[----:B------:R-:W-:Y:S01]  /*10c6a0*/  PRMT R3, R6, 0x5410, R3 ;  /* 0x0000541006037816 */ /* 0x000fe20000000003 */
[----:B------:R0:W-:Y:S04]  /*10c6b0*/  STL [R1+0x98c], R2 ;  /* 0x00098c0201007387 */ /* 0x0001e80000100800 */
[----:B------:R-:W2:Y:S04]  /*10c6c0*/  LDL.LU R33, [R1+0x98] ;  /* 0x0000980001217983 */ /* 0x000ea80000300800 */
[----:B------:R-:W-:Y:S01]  /*10c6d0*/  STL [R1+0x988], R3 ;  /* 0x0009880301007387 */ /* 0x000fe20000100800 */
[----:B0-----:R-:W-:-:S03]  /*10c6e0*/  PRMT R2, R7, 0x5410, R4 ;  /* 0x0000541007027816 */ /* 0x001fc60000000004 */
[----:B------:R-:W2:Y:S04]  /*10c6f0*/  LDL.LU R9, [R1+0x2c0] ;  /* 0x0002c00001097983 */ /* 0x000ea80000300800 */
[----:B------:R-:W2:Y:S04]  /*10c700*/  LDL.LU R10, [R1+0x1b0] ;  /* 0x0001b000010a7983 */ /* 0x000ea80000300800 */
[----:B------:R0:W-:Y:S04]  /*10c710*/  STL [R1+0x984], R2 ;  /* 0x0009840201007387 */ /* 0x0001e80000100800 */
[----:B------:R-:W2:Y:S01]  /*10c720*/  LDL.LU R28, [R1+0x3e0] ;  /* 0x0003e000011c7983 */ /* 0x000ea20000300800 */
[----:B---3--:R-:W-:-:S02]  /*10c730*/  LOP3.LUT R12, R12, 0xffff, RZ, 0xc0, !PT ;  /* 0x0000ffff0c0c7812 */ /* 0x008fc400078ec0ff */
[----:B----4-:R-:W-:Y:S01]  /*10c740*/  LOP3.LUT R4, R16, 0xffff, RZ, 0xc0, !PT ;  /* 0x0000ffff10047812 */ /* 0x010fe200078ec0ff */
[----:B------:R-:W3:Y:S01]  /*10c750*/  LDL R60, [R1+0x1ed4] ;  /* 0x001ed400013c7983 */ /* 0x000ee20000100800 */
[----:B0-----:R-:W-:-:S03]  /*10c760*/  LOP3.LUT R2, R14, 0xffff, RZ, 0xc0, !PT ;  /* 0x0000ffff0e027812 */ /* 0x001fc600078ec0ff */
[----:B------:R-:W-:Y:S01]  /*10c770*/  STL [R1+0x800], R12 ;  /* 0x0008000c01007387 */ /* 0x000fe20000100800 */
[----:B------:R-:W-:-:S03]  /*10c780*/  LOP3.LUT R5, R15, 0xffff, RZ, 0xc0, !PT ;  /* 0x0000ffff0f057812 */ /* 0x000fc600078ec0ff */
[----:B------:R0:W-:Y:S01]  /*10c790*/  STL [R1+0x7fc], R4 ;  /* 0x0007fc0401007387 */ /* 0x0001e20000100800 */
[----:B------:R-:W-:-:S03]  /*10c7a0*/  LOP3.LUT R3, R13, 0xffff, RZ, 0xc0, !PT ;  /* 0x0000ffff0d037812 */ /* 0x000fc600078ec0ff */
[----:B------:R1:W-:Y:S01]  /*10c7b0*/  STL [R1+0x7f4], R2 ;  /* 0x0007f40201007387 */ /* 0x0003e20000100800 */
[----:B------:R-:W-:Y:S02]  /*10c7c0*/  LOP3.LUT R6, R31, 0xffff, RZ, 0xc0, !PT ;  /* 0x0000ffff1f067812 */ /* 0x000fe400078ec0ff */
[----:B0-----:R-:W-:Y:S02]  /*10c7d0*/  PRMT R4, R12, 0x3340, R4 ;  /* 0x000033400c047816 */ /* 0x001fe40000000004 */
[----:B-1----:R-:W-:Y:S01]  /*10c7e0*/  PRMT R2, R2, 0x3340, R0 ;  /* 0x0000334002027816 */ /* 0x002fe20000000000 */
[----:B------:R0:W-:Y:S03]  /*10c7f0*/  STL [R1+0x7d4], R5 ;  /* 0x0007d40501007387 */ /* 0x0001e60000100800 */
[----:B------:R-:W-:Y:S01]  /*10c800*/  PRMT R2, R4, 0x5410, R2 ;  /* 0x0000541004027816 */ /* 0x000fe20000000002 */
[----:B------:R1:W-:Y:S04]  /*10c810*/  STL [R1+0x7d0], R3 ;  /* 0x0007d00301007387 */ /* 0x0003e80000100800 */
[----:B------:R-:W-:Y:S01]  /*10c820*/  STL [R1+0x74], R6 ;  /* 0x0000740601007387 */ /* 0x000fe20000100800 */
[----:B0-----:R-:W-:-:S03]  /*10c830*/  PRMT R5, R5, 0x3340, R6 ;  /* 0x0000334005057816 */ /* 0x001fc60000000006 */
[----:B------:R-:W4:Y:S01]  /*10c840*/  LDL.LU R13, [R1+0x5a0] ;  /* 0x0005a000010d7983 */ /* 0x000f220000300800 */
[----:B-1----:R-:W-:-:S03]  /*10c850*/  PRMT R3, R3, 0x3340, R0 ;  /* 0x0000334003037816 */ /* 0x002fc60000000000 */
[----:B------:R-:W3:Y:S04]  /*10c860*/  LDL.LU R15, [R1+0x4b0] ;  /* 0x0004b000010f7983 */ /* 0x000ee80000300800 */
[----:B------:R0:W-:Y:S04]  /*10c870*/  STL [R1+0x960], R2 ;  /* 0x0009600201007387 */ /* 0x0001e80000100800 */
[----:B------:R-:W3:Y:S04]  /*10c880*/  LDL.LU R16, [R1+0x1bc] ;  /* 0x0001bc0001107983 */ /* 0x000ee80000300800 */
[----:B------:R-:W3:Y:S01]  /*10c890*/  LDL.LU R12, [R1+0xb4] ;  /* 0x0000b400010c7983 */ /* 0x000ee20000300800 */
[----:B0-----:R-:W-:-:S03]  /*10c8a0*/  PRMT R2, R5, 0x5410, R3 ;  /* 0x0000541005027816 */ /* 0x001fc60000000003 */
[----:B------:R-:W3:Y:S04]  /*10c8b0*/  LDL.LU R31, [R1+0x3e4] ;  /* 0x0003e400011f7983 */ /* 0x000ee80000300800 */
[----:B------:R0:W-:Y:S01]  /*10c8c0*/  STL [R1+0x95c], R2 ;  /* 0x00095c0201007387 */ /* 0x0001e20000100800 */
[----:B--2---:R-:W-:-:S03]  /*10c8d0*/  LOP3.LUT R3, R27, 0xffff, RZ, 0xc0, !PT ;  /* 0x0000ffff1b037812 */ /* 0x004fc600078ec0ff */
[----:B------:R-:W2:Y:S01]  /*10c8e0*/  LDL.LU R27, [R1+0x2dc] ;  /* 0x0002dc00011b7983 */ /* 0x000ea20000300800 */
[----:B------:R-:W-:-:S05]  /*10c8f0*/  LOP3.LUT R6, R11, 0xffff, RZ, 0xc0, !PT ;  /* 0x0000ffff0b067812 */ /* 0x000fca00078ec0ff */
[----:B------:R-:W-:Y:S04]  /*10c900*/  STL [R1+0x818], R6 ;  /* 0x0008180601007387 */ /* 0x000fe80000100800 */
[----:B------:R1:W-:Y:S01]  /*10c910*/  STL [R1+0x7ec], R3 ;  /* 0x0007ec0301007387 */ /* 0x0003e20000100800 */
[----:B0-----:R-:W-:Y:S02]  /*10c920*/  LOP3.LUT R2, R33, 0xffff, RZ, 0xc0, !PT ;  /* 0x0000ffff21027812 */ /* 0x001fe400078ec0ff */
[----:B------:R-:W-:-:S03]  /*10c930*/  LOP3.LUT R9, R9, 0xffff, RZ, 0xc0, !PT ;  /* 0x0000ffff09097812 */ /* 0x000fc600078ec0ff */
[----:B------:R0:W-:Y:S01]  /*10c940*/  STL [R1+0x7f0], R2 ;  /* 0x0007f00201007387 */ /* 0x0001e20000100800 */
[----:B------:R-:W-:-:S03]  /*10c950*/  LOP3.LUT R4, R10, 0xffff, RZ, 0xc0, !PT ;  /* 0x0000ffff0a047812 */ /* 0x000fc600078ec0ff */
[----:B------:R-:W-:Y:S01]  /*10c960*/  STL [R1+0x7e4], R9 ;  /* 0x0007e40901007387 */ /* 0x000fe20000100800 */
[----:B-1----:R-:W-:Y:S02]  /*10c970*/  PRMT R3, R3, 0x3340, R9 ;  /* 0x0000334003037816 */ /* 0x002fe40000000009 */
[----:B------:R-:W-:Y:S01]  /*10c980*/  LOP3.LUT R5, R28, 0xffff, RZ, 0xc0, !PT ;  /* 0x0000ffff1c057812 */ /* 0x000fe200078ec0ff */
[----:B------:R1:W-:Y:S01]  /*10c990*/  STL [R1+0x824], R4 ;  /* 0x0008240401007387 */ /* 0x0003e20000100800 */
[----:B0-----:R-:W-:-:S03]  /*10c9a0*/  PRMT R2, R2, 0x3340, R0 ;  /* 0x0000334002027816 */ /* 0x001fc60000000000 */
[----:B------:R0:W-:Y:S01]  /*10c9b0*/  STL [R1+0x810], R5 ;  /* 0x0008100501007387 */ /* 0x0001e20000100800 */
[----:B------:R-:W-:-:S03]  /*10c9c0*/  PRMT R3, R3, 0x5410, R2 ;  /* 0x0000541003037816 */ /* 0x000fc60000000002 */
[----:B------:R-:W2:Y:S01]  /*10c9d0*/  LDL.LU R33, [R1+0x5b0] ;  /* 0x0005b00001217983 */ /* 0x000ea20000300800 */
[----:B-1----:R-:W-:Y:S02]  /*10c9e0*/  PRMT R4, R4, 0x3340, R0 ;  /* 0x0000334004047816 */ /* 0x002fe40000000000 */
[----:B0-----:R-:W-:Y:S01]  /*10c9f0*/  PRMT R5, R6, 0x3340, R5 ;  /* 0x0000334006057816 */ /* 0x001fe20000000005 */
[----:B------:R-:W-:Y:S03]  /*10ca00*/  STL [R1+0x958], R3 ;  /* 0x0009580301007387 */ /* 0x000fe60000100800 */
[----:B------:R-:W-:Y:S01]  /*10ca10*/  PRMT R2, R5, 0x5410, R4 ;  /* 0x0000541005027816 */ /* 0x000fe20000000004 */
[----:B------:R-:W2:Y:S04]  /*10ca20*/  LDL.LU R11, [R1+0x5a4] ;  /* 0x0005a400010b7983 */ /* 0x000ea80000300800 */
[----:B------:R-:W2:Y:S04]  /*10ca30*/  LDL.LU R18, [R1+0x1d8] ;  /* 0x0001d80001127983 */ /* 0x000ea80000300800 */
[----:B------:R0:W-:Y:S04]  /*10ca40*/  STL [R1+0x910], R2 ;  /* 0x0009100201007387 */ /* 0x0001e80000100800 */
[----:B------:R-:W2:Y:S04]  /*10ca50*/  LDL.LU R14, [R1+0x3f8] ;  /* 0x0003f800010e7983 */ /* 0x000ea80000300800 */
[----:B------:R-:W2:Y:S04]  /*10ca60*/  LDL.LU R9, [R1+0x1d0] ;  /* 0x0001d00001097983 */ /* 0x000ea80000300800 */
[----:B------:R-:W2:Y:S01]  /*10ca70*/  LDL.LU R28, [R1+0x3f4] ;  /* 0x0003f400011c7983 */ /* 0x000ea20000300800 */
[----:B----4-:R-:W-:-:S02]  /*10ca80*/  LOP3.LUT R13, R13, 0xffff, RZ, 0xc0, !PT ;  /* 0x0000ffff0d0d7812 */ /* 0x010fc400078ec0ff */
[----:B---3--:R-:W-:Y:S01]  /*10ca90*/  LOP3.LUT R6, R15, 0xffff, RZ, 0xc0, !PT ;  /* 0x0000ffff0f067812 */ /* 0x008fe200078ec0ff */
[----:B------:R-:W3:Y:S01]  /*10caa0*/  LDL R32, [R1+0x1ed0] ;  /* 0x001ed00001207983 */ /* 0x000ee20000100800 */
[----:B0-----:R-:W-:-:S03]  /*10cab0*/  LOP3.LUT R2, R16, 0xffff, RZ, 0xc0, !PT ;  /* 0x0000ffff10027812 */ /* 0x001fc600078ec0ff */
[----:B------:R-:W-:Y:S01]  /*10cac0*/  STL [R1+0x814], R13 ;  /* 0x0008140d01007387 */ /* 0x000fe20000100800 */
[----:B------:R-:W-:-:S03]  /*10cad0*/  LOP3.LUT R3, R12, 0xffff, RZ, 0xc0, !PT ;  /* 0x0000ffff0c037812 */ /* 0x000fc600078ec0ff */
[----:B------:R-:W-:Y:S01]  /*10cae0*/  STL [R1+0x820], R2 ;  /* 0x0008200201007387 */ /* 0x000fe20000100800 */
[----:B------:R-:W-:-:S03]  /*10caf0*/  LOP3.LUT R5, R31, 0xffff, RZ, 0xc0, !PT ;  /* 0x0000ffff1f057812 */ /* 0x000fc600078ec0ff */
[----:B------:R-:W-:Y:S04]  /*10cb00*/  STL [R1+0x828], R6 ;  /* 0x0008280601007387 */ /* 0x000fe80000100800 */
[----:B------:R-:W-:Y:S04]  /*10cb10*/  STL [R1+0x830], R3 ;  /* 0x0008300301007387 */ /* 0x000fe80000100800 */
[----:B------:R0:W-:Y:S02]  /*10cb20*/  STL [R1+0x80c], R5 ;  /* 0x00080c0501007387 */ /* 0x0001e40000100800 */
[----:B0-----:R-:W-:-:S02]  /*10cb30*/  PRMT R5, R13, 0x3340, R5 ;  /* 0x000033400d057816 */ /* 0x001fc40000000005 */
[----:B--2---:R-:W-:-:S04]  /*10cb40*/  LOP3.LUT R12, R27, 0xffff, RZ, 0xc0, !PT ;  /* 0x0000ffff1b0c7812 */ /* 0x004fc800078ec0ff */
[----:B------:R-:W-:Y:S01]  /*10cb50*/  PRMT R6, R6, 0x3340, R12 ;  /* 0x0000334006067816 */ /* 0x000fe2000000000c */
[----:B------:R0:W-:Y:S04]  /*10cb60*/  STL [R1+0x81c], R12 ;  /* 0x00081c0c01007387 */ /* 0x0001e80000100800 */
[----:B------:R-:W2:Y:S04]  /*10cb70*/  LDL R13, [R1+0x1ecc] ;  /* 0x001ecc00010d7983 */ /* 0x000ea80000100800 */
[----:B0-----:R-:W4:Y:S04]  /*10cb80*/  LDL.LU R12, [R1+0x4d4] ;  /* 0x0004d400010c7983 */ /* 0x001f280000300800 */
[----:B------:R-:W3:Y:S01]  /*10cb90*/  LDL.LU R27, [R1+0x4c8] ;  /* 0x0004c800011b7983 */ /* 0x000ee20000300800 */
[----:B------:R-:W-:-:S02]  /*10cba0*/  PRMT R2, R2, 0x3340, R0 ;  /* 0x0000334002027816 */ /* 0x000fc40000000000 */
[----:B------:R-:W-:Y:S01]  /*10cbb0*/  PRMT R3, R3, 0x3340, R0 ;  /* 0x0000334003037816 */ /* 0x000fe20000000000 */
[----:B------:R-:W3:Y:S01]  /*10cbc0*/  LDL.LU R15, [R1+0xd0] ;  /* 0x0000d000010f7983 */ /* 0x000ee20000300800 */
[----:B------:R-:W-:Y:S02]  /*10cbd0*/  PRMT R5, R5, 0x5410, R2 ;  /* 0x0000541005057816 */ /* 0x000fe40000000002 */
[----:B------:R-:W-:-:S03]  /*10cbe0*/  PRMT R2, R6, 0x5410, R3 ;  /* 0x0000541006027816 */ /* 0x000fc60000000003 */
[----:B------:R-:W-:Y:S04]  /*10cbf0*/  STL [R1+0x8e8], R5 ;  /* 0x0008e80501007387 */ /* 0x000fe80000100800 */
[----:B------:R-:W3:Y:S04]  /*10cc00*/  LDL.LU R16, [R1+0xcc] ;  /* 0x0000cc0001107983 */ /* 0x000ee80000300800 */
[----:B------:R0:W-:Y:S04]  /*10cc10*/  STL [R1+0x8e4], R2 ;  /* 0x0008e40201007387 */ /* 0x0001e80000100800 */
[----:B------:R-:W3:Y:S01]  /*10cc20*/  LDL.LU R31, [R1+0x30c] ;  /* 0x00030c00011f7983 */ /* 0x000ee20000300800 */
[----:B------:R-:W-:-:S03]  /*10cc30*/  LOP3.LUT R17, R33, 0xffff, RZ, 0xc0, !PT ;  /* 0x0000ffff21117812 */ /* 0x000fc600078ec0ff */
[----:B------:R-:W3:Y:S04]  /*10cc40*/  LDL.LU R33, [R1+0x304] ;  /* 0x0003040001217983 */ /* 0x000ee80000300800 */
[----:B------:R-:W-:Y:S01]  /*10cc50*/  STL [R1+0x834], R17 ;  /* 0x0008341101007387 */ /* 0x000fe20000100800 */
[----:B------:R-:W-:Y:S02]  /*10cc60*/  LOP3.LUT R11, R11, 0xffff, RZ, 0xc0, !PT ;  /* 0x0000ffff0b0b7812 */ /* 0x000fe400078ec0ff */
[----:B0-----:R-:W-:-:S05]  /*10cc70*/  LOP3.LUT R2, R18, 0xffff, RZ, 0xc0, !PT ;  /* 0x0000ffff12027812 */ /* 0x001fca00078ec0ff */
[----:B------:R0:W-:Y:S01]  /*10cc80*/  STL [R1+0x854], R2 ;  /* 0x0008540201007387 */ /* 0x0001e20000100800 */
[----:B------:R-:W-:-:S03]  /*10cc90*/  LOP3.LUT R6, R14, 0xffff, RZ, 0xc0, !PT ;  /* 0x0000ffff0e067812 */ /* 0x000fc600078ec0ff */
[----:B------:R-:W-:Y:S04]  /*10cca0*/  STL [R1+0x858], R11 ;  /* 0x0008580b01007387 */ /* 0x000fe80000100800 */
[----:B------:R1:W-:Y:S01]  /*10ccb0*/  STL [R1+0x82c], R6 ;  /* 0x00082c0601007387 */ /* 0x0003e20000100800 */
[----:B------:R-:W-:Y:S02]  /*10ccc0*/  LOP3.LUT R3, R9, 0xffff, RZ, 0xc0, !PT ;  /* 0x0000ffff09037812 */ /* 0x000fe400078ec0ff */
[----:B0-----:R-:W-:Y:S02]  /*10ccd0*/  PRMT R2, R2, 0x3340, R0 ;  /* 0x0000334002027816 */ /* 0x001fe40000000000 */
[----:B------:R-:W-:Y:S02]  /*10cce0*/  LOP3.LUT R14, R28, 0xffff, RZ, 0xc0, !PT ;  /* 0x0000ffff1c0e7812 */ /* 0x000fe400078ec0ff */
[----:B-1----:R-:W-:Y:S01]  /*10ccf0*/  PRMT R6, R17, 0x3340, R6 ;  /* 0x0000334011067816 */ /* 0x002fe20000000006 */
[----:B------:R0:W-:Y:S03]  /*10cd00*/  STL [R1+0x8a0], R3 ;  /* 0x0008a00301007387 */ /* 0x0001e60000100800 */
[----:B------:R-:W-:Y:S01]  /*10cd10*/  PRMT R6, R6, 0x5410, R2 ;  /* 0x0000541006067816 */ /* 0x000fe20000000002 */
[----:B------:R1:W-:Y:S01]  /*10cd20*/  STL [R1+0x848], R14 ;  /* 0x0008480e01007387 */ /* 0x0003e20000100800 */
[----:B------:R-:W-:-:S02]  /*10cd30*/  PRMT R11, R11, 0x3340, R14 ;  /* 0x000033400b0b7816 */ /* 0x000fc4000000000e */
[----:B0-----:R-:W-:Y:S01]  /*10cd40*/  PRMT R3, R3, 0x3340, R0 ;  /* 0x0000334003037816 */ /* 0x001fe20000000000 */
[----:B-1----:R-:W3:Y:S04]  /*10cd50*/  LDL.LU R14, [R1+0x5b8] ;  /* 0x0005b800010e7983 */ /* 0x002ee80000300800 */
[----:B------:R-:W-:Y:S04]  /*10cd60*/  STL [R1+0x8cc], R6 ;  /* 0x0008cc0601007387 */ /* 0x000fe80000100800 */
[----:B------:R-:W3:Y:S01]  /*10cd70*/  LDL.LU R28, [R1+0x5b4] ;  /* 0x0005b400011c7983 */ /* 0x000ee20000300800 */
[----:B------:R-:W-:-:S05]  /*10cd80*/  PRMT R2, R11, 0x5410, R3 ;  /* 0x000054100b027816 */ /* 0x000fca0000000003 */
[----:B------:R0:W-:Y:S04]  /*10cd90*/  STL [R1+0x8c8], R2 ;  /* 0x0008c80201007387 */ /* 0x0001e80000100800 */
[----:B------:R-:W3:Y:S04]  /*10cda0*/  LDL.LU R20, [R1+0x20c] ;  /* 0x00020c0001147983 */ /* 0x000ee80000300800 */
[----:B------:R-:W3:Y:S01]  /*10cdb0*/  LDL.LU R18, [R1+0x200] ;  /* 0x0002000001127983 */ /* 0x000ee20000300800 */
[----:B--2---:R-:W-:Y:S01]  /*10cdc0*/  IMAD R3, R13, UR20, RZ ;  /* 0x000000140d037c24 */ /* 0x004fe2000f8e02ff */
[----:B------:R-:W1:Y:S02]  /*10cdd0*/  LDCU UR20, c[0x0][0x3b8] ;  /* 0x00007700ff1477ac */ /* 0x000e640008000800 */
[----:B------:R-:W2:Y:S01]  /*10cde0*/  LDL.LU R13, [R1+0x418] ;  /* 0x00041800010d7983 */ /* 0x000ea20000300800 */
[----:B----4-:R-:W-:-:S02]  /*10cdf0*/  LOP3.LUT R11, R12, 0xffff, RZ, 0xc0, !PT ;  /* 0x0000ffff0c0b7812 */ /* 0x010fc400078ec0ff */
[----:B---3--:R-:W-:Y:S02]  /*10ce00*/  LOP3.LUT R12, R27, 0xffff, RZ, 0xc0, !PT ;  /* 0x0000ffff1b0c7812 */ /* 0x008fe400078ec0ff */
[----:B------:R-:W3:Y:S01]  /*10ce10*/  LDL.LU R27, [R1+0x40c] ;  /* 0x00040c00011b7983 */ /* 0x000ee20000300800 */
[----:B------:R-:W-:Y:S01]  /*10ce20*/  IMAD R8, R8, UR8, RZ ;  /* 0x0000000808087c24 */ /* 0x000fe2000f8e02ff */
[----:B------:R-:W4:Y:S01]  /*10ce30*/  LDCU.64 UR8, c[0x0][0x390] ;  /* 0x00007200ff0877ac */ /* 0x000f220008000a00 */
[----:B------:R-:W-:-:S03]  /*10ce40*/  IMAD R7, R60, UR74, RZ ;  /* 0x0000004a3c077c24 */ /* 0x000fc6000f8e02ff */
[C---:B------:R-:W-:Y:S02]  /*10ce50*/  IADD3 R10, P1, PT, R8.reuse, UR12, RZ ;  /* 0x0000000c080a7c10 */ /* 0x040fe4000ff3e0ff */
[----:B0-----:R-:W-:Y:S01]  /*10ce60*/  LOP3.LUT R2, R15, 0xffff, RZ, 0xc0, !PT ;  /* 0x0000ffff0f027812 */ /* 0x001fe200078ec0ff */
[----:B------:R0:W-:Y:S01]  /*10ce70*/  STL [R1+0x850], R11 ;  /* 0x0008500b01007387 */ /* 0x0001e20000100800 */
[----:B------:R-:W-:Y:S01]  /*10ce80*/  LEA.HI.X.SX32 R8, R8, UR13, 0x1, P1 ;  /* 0x0000000d08087c11 */ /* 0x000fe200088f0eff */
[----:B------:R-:W0:Y:S01]  /*10ce90*/  LDCU.64 UR12, c[0x0][0x390] ;  /* 0x00007200ff0c77ac */ /* 0x000e220008000a00 */
[----:B------:R-:W-:Y:S01]  /*10cea0*/  LOP3.LUT R6, R16, 0xffff, RZ, 0xc0, !PT ;  /* 0x0000ffff10067812 */ /* 0x000fe200078ec0ff */
[----:B------:R-:W-:Y:S01]  /*10ceb0*/  IMAD R5, R32, UR30, RZ ;  /* 0x0000001e20057c24 */ /* 0x000fe2000f8e02ff */
[----:B------:R0:W-:Y:S01]  /*10cec0*/  STL [R1+0x870], R12 ;  /* 0x0008700c01007387 */ /* 0x0001e20000100800 */
[----:B------:R-:W-:Y:S01]  /*10ced0*/  IMAD R57, R56, UR23, RZ ;  /* 0x0000001738397c24 */ /* 0x000fe2000f8e02ff */
[----:B------:R-:W1:Y:S01]  /*10cee0*/  LDCU UR23, c[0x0][0x3b8] ;  /* 0x00007700ff1777ac */ /* 0x000e620008000800 */
[C---:B----4-:R-:W-:Y:S01]  /*10cef0*/  IADD3 R4, P1, PT, R7.reuse, UR8, RZ ;  /* 0x0000000807047c10 */ /* 0x050fe2000ff3e0ff */
[----:B------:R-:W4:Y:S03]  /*10cf00*/  LDCU UR30, c[0x0][0x3b8] ;  /* 0x00007700ff1e77ac */ /* 0x000f260008000800 */
[----:B------:R-:W-:Y:S01]  /*10cf10*/  LEA.HI.X.SX32 R7, R7, UR9, 0x1, P1 ;  /* 0x0000000907077c11 */ /* 0x000fe200088f0eff */
[----:B------:R-:W1:Y:S01]  /*10cf20*/  LDCU.64 UR8, c[0x0][0x390] ;  /* 0x00007200ff0877ac */ /* 0x000e620008000a00 */
[----:B------:R-:W-:Y:S01]  /*10cf30*/  LOP3.LUT R16, R31, 0xffff, RZ, 0xc0, !PT ;  /* 0x0000ffff1f107812 */ /* 0x000fe200078ec0ff */
[----:B------:R4:W-:Y:S01]  /*10cf40*/  STL [R1+0x84c], R2 ;  /* 0x00084c0201007387 */ /* 0x0009e20000100800 */
[----:B------:R-:W-:Y:S01]  /*10cf50*/  LOP3.LUT R15, R33, 0xffff, RZ, 0xc0, !PT ;  /* 0x0000ffff210f7812 */ /* 0x000fe200078ec0ff */
[----:B------:R-:W1:Y:S01]  /*10cf60*/  LDCU UR74, c[0x0][0x3b8] ;  /* 0x00007700ff4a77ac */ /* 0x000e620008000800 */
[----:B0-----:R-:W-:Y:S01]  /*10cf70*/  PRMT R11, R11, 0x3340, R16 ;  /* 0x000033400b0b7816 */ /* 0x001fe20000000010 */
[----:B------:R0:W-:Y:S01]  /*10cf80*/  STL [R1+0x9a4], R6 ;  /* 0x0009a40601007387 */ /* 0x0001e20000100800 */
[----:B------:R-:W-:-:S02]  /*10cf90*/  PRMT R12, R12, 0x3340, R15 ;  /* 0x000033400c0c7816 */ /* 0x000fc4000000000f */
[--C-:B----4-:R-:W-:Y:S01]  /*10cfa0*/  PRMT R2, R2, 0x3340, R0.reuse ;  /* 0x0000334002027816 */ /* 0x110fe20000000000 */
[----:B------:R-:W-:Y:S01]  /*10cfb0*/  STL [R1+0x844], R16 ;  /* 0x0008441001007387 */ /* 0x000fe20000100800 */
[----:B0-----:R-:W-:-:S03]  /*10cfc0*/  PRMT R6, R6, 0x3340, R0 ;  /* 0x0000334006067816 */ /* 0x001fc60000000000 */
[----:B------:R0:W-:Y:S01]  /*10cfd0*/  STL [R1+0x868], R15 ;  /* 0x0008680f01007387 */ /* 0x0001e20000100800 */
[----:B------:R-:W-:Y:S02]  /*10cfe0*/  PRMT R11, R11, 0x5410, R2 ;  /* 0x000054100b0b7816 */ /* 0x000fe40000000002 */
[C---:B------:R-:W-:Y:S01]  /*10cff0*/  IADD3 R9, P1, PT, R5.reuse, UR12, RZ ;  /* 0x0000000c05097c10 */ /* 0x040fe2000ff3e0ff */
[----:B------:R-:W4:Y:S01]  /*10d000*/  LDL.LU R33, [R1+0x508] ;  /* 0x0005080001217983 */ /* 0x000f220000300800 */
[----:B------:R-:W-:Y:S01]  /*10d010*/  PRMT R2, R12, 0x5410, R6 ;  /* 0x000054100c027816 */ /* 0x000fe20000000006 */
[----:B------:R-:W2:Y:S01]  /*10d020*/  LDCU UR12, c[0x0][0x3b8] ;  /* 0x00007700ff0c77ac */ /* 0x000ea20008000800 */
[----:B------:R-:W-:Y:S01]  /*10d030*/  LEA.HI.X.SX32 R5, R5, UR13, 0x1, P1 ;  /* 0x0000000d05057c11 */ /* 0x000fe200088f0eff */
[----:B------:R-:W-:Y:S01]  /*10d040*/  STL [R1+0x8c4], R11 ;  /* 0x0008c40b01007387 */ /* 0x000fe20000100800 */
[----:B-1----:R-:W-:Y:S01]  /*10d050*/  IADD3 R6, P1, PT, R3, UR8, RZ ;  /* 0x0000000803067c10 */ /* 0x002fe2000ff3e0ff */
[----:B------:R-:W1:Y:S02]  /*10d060*/  LDCU UR8, c[0x0][0x3b8] ;  /* 0x00007700ff0877ac */ /* 0x000e640008000800 */
[----:B------:R-:W4:Y:S01]  /*10d070*/  LDL.LU R17, [R1+0x500] ;  /* 0x0005000001117983 */ /* 0x000f220000300800 */
[----:B------:R-:W1:Y:S03]  /*10d080*/  LDCU UR13, c[0x0][0x3b8] ;  /* 0x00007700ff0d77ac */ /* 0x000e660008000800 */
[----:B------:R-:W-:Y:S04]  /*10d090*/  STL [R1+0x8c0], R2 ;  /* 0x0008c00201007387 */ /* 0x000fe80000100800 */
[----:B0-----:R-:W4:Y:S04]  /*10d0a0*/  LDL.LU R15, [R1+0xe8] ;  /* 0x0000e800010f7983 */ /* 0x001f280000300800 */
[----:B------:R-:W4:Y:S04]  /*10d0b0*/  LDL.LU R16, [R1+0xe0] ;  /* 0x0000e00001107983 */ /* 0x000f280000300800 */
[----:B------:R-:W4:Y:S04]  /*10d0c0*/  LDL.LU R31, [R1+0x33c] ;  /* 0x00033c00011f7983 */ /* 0x000f280000300800 */
[----:B------:R-:W-:Y:S04]  /*10d0d0*/  STL [R1+0x6a4], R57 ;  /* 0x0006a43901007387 */ /* 0x000fe80000100800 */
[----:B------:R0:W-:Y:S02]  /*10d0e0*/  STL [R1+0x5750], R6 ;  /* 0x0057500601007387 */ /* 0x0001e40000100800 */
[----:B0-----:R-:W-:-:S02]  /*10d0f0*/  LOP3.LUT R6, R28, 0xffff, RZ, 0xc0, !PT ;  /* 0x0000ffff1c067812 */ /* 0x001fc400078ec0ff */
[----:B------:R-:W4:Y:S01]  /*10d100*/  LDL.LU R28, [R1+0x330] ;  /* 0x00033000011c7983 */ /* 0x000f220000300800 */
[----:B------:R-:W-:Y:S02]  /*10d110*/  LOP3.LUT R14, R14, 0xffff, RZ, 0xc0, !PT ;  /* 0x0000ffff0e0e7812 */ /* 0x000fe400078ec0ff */
[----:B------:R-:W-:-:S03]  /*10d120*/  LOP3.LUT R2, R20, 0xffff, RZ, 0xc0, !PT ;  /* 0x0000ffff14027812 */ /* 0x000fc600078ec0ff */
[----:B------:R-:W-:Y:S01]  /*10d130*/  STL [R1+0x874], R14 ;  /* 0x0008740e01007387 */ /* 0x000fe20000100800 */
[----:B------:R-:W-:-:S03]  /*10d140*/  LOP3.LUT R11, R18, 0xffff, RZ, 0xc0, !PT ;  /* 0x0000ffff120b7812 */ /* 0x000fc600078ec0ff */
[----:B------:R-:W-:Y:S04]  /*10d150*/  STL [R1+0x898], R6 ;  /* 0x0008980601007387 */ /* 0x000fe80000100800 */
[----:B------:R0:W-:Y:S04]  /*10d160*/  STL [R1+0x86c], R2 ;  /* 0x00086c0201007387 */ /* 0x0001e80000100800 */
[----:B------:R-:W-:Y:S01]  /*10d170*/  STL [R1+0x894], R11 ;  /* 0x0008940b01007387 */ /* 0x000fe20000100800 */
[----:B--2---:R-:W-:-:S05]  /*10d180*/  LOP3.LUT R12, R13, 0xffff, RZ, 0xc0, !PT ;  /* 0x0000ffff0d0c7812 */ /* 0x004fca00078ec0ff */
[----:B------:R2:W-:Y:S01]  /*10d190*/  STL [R1+0x864], R12 ;  /* 0x0008640c01007387 */ /* 0x0005e20000100800 */
[----:B---3--:R-:W-:-:S05]  /*10d1a0*/  LOP3.LUT R13, R27, 0xffff, RZ, 0xc0, !PT ;  /* 0x0000ffff1b0d7812 */ /* 0x008fca00078ec0ff */
[----:B------:R3:W-:Y:S04]  /*10d1b0*/  STL [R1+0x884], R13 ;  /* 0x0008840d01007387 */ /* 0x0007e80000100800 */
[----:B------:R-:W4:Y:S01]  /*10d1c0*/  LDL.LU R27, [R1+0x5c0] ;  /* 0x0005c000011b7983 */ /* 0x000f220000300800 */
[----:B------:R-:W-:Y:S01]  /*10d1d0*/  LEA.HI.X.SX32 R3, R3, UR9, 0x1, P1 ;  /* 0x0000000903037c11 */ /* 0x000fe200088f0eff */
[----:B------:R-:W1:Y:S01]  /*10d1e0*/  LDCU UR9, c[0x0][0x3b8] ;  /* 0x00007700ff0977ac */ /* 0x000e620008000800 */
[----:B0-----:R-:W-:Y:S02]  /*10d1f0*/  PRMT R2, R2, 0x3340, R0 ;  /* 0x0000334002027816 */ /* 0x001fe40000000000 */
[----:B--2---:R-:W-:Y:S01]  /*10d200*/  PRMT R12, R14, 0x3340, R12 ;  /* 0x000033400e0c7816 */ /* 0x004fe2000000000c */
[----:B------:R0:W-:Y:S01]  /*10d210*/  STL [R1+0x5754], R3 ;  /* 0x0057540301007387 */ /* 0x0001e20000100800 */
[----:B------:R-:W-:-:S02]  /*10d220*/  PRMT R11, R11, 0x3340, R0 ;  /* 0x000033400b0b7816 */ /* 0x000fc40000000000 */
[----:B---3--:R-:W-:Y:S01]  /*10d230*/  PRMT R13, R6, 0x3340, R13 ;  /* 0x00003340060d7816 */ /* 0x008fe2000000000d */
[----:B------:R-:W2:Y:S01]  /*10d240*/  LDL.LU R19, [R1+0x5bc] ;  /* 0x0005bc0001137983 */ /* 0x000ea20000300800 */
[----:B0-----:R-:W-:Y:S02]  /*10d250*/  PRMT R3, R12, 0x5410, R2 ;  /* 0x000054100c037816 */ /* 0x001fe40000000002 */
[----:B------:R-:W-:-:S03]  /*10d260*/  PRMT R2, R13, 0x5410, R11 ;  /* 0x000054100d027816 */ /* 0x000fc6000000000b */
[----:B------:R0:W-:Y:S04]  /*10d270*/  STL [R1+0x860], R3 ;  /* 0x0008600301007387 */ /* 0x0001e80000100800 */
[----:B------:R-:W3:Y:S04]  /*10d280*/  LDL.LU R20, [R1+0x234] ;  /* 0x0002340001147983 */ /* 0x000ee80000300800 */
[----:B------:R0:W-:Y:S04]  /*10d290*/  STL [R1+0x85c], R2 ;  /* 0x00085c0201007387 */ /* 0x0001e80000100800 */
[----:B------:R-:W3:Y:S04]  /*10d2a0*/  LDL.LU R18, [R1+0x228] ;  /* 0x0002280001127983 */ /* 0x000ee80000300800 */
[----:B------:R-:W3:Y:S01]  /*10d2b0*/  LDL.LU R14, [R1+0x42c] ;  /* 0x00042c00010e7983 */ /* 0x000ee20000300800 */
[----:B----4-:R-:W-:-:S03]  /*10d2c0*/  LOP3.LUT R12, R33, 0xffff, RZ, 0xc0, !PT ;  /* 0x0000ffff210c7812 */ /* 0x010fc600078ec0ff */
[----:B------:R-:W4:Y:S01]  /*10d2d0*/  LDL.LU R33, [R1+0x428] ;  /* 0x0004280001217983 */ /* 0x000f220000300800 */
[----:B0-----:R-:W-:Y:S01]  /*10d2e0*/  VIADD R3, R57, UR5 ;  /* 0x0000000539037c36 */ /* 0x001fe20008000000 */
[----:B------:R-:W0:Y:S01]  /*10d2f0*/  LDCU UR5, c[0x0][0x3b8] ;  /* 0x00007700ff0577ac */ /* 0x000e220008000800 */
[----:B------:R-:W-:-:S03]  /*10d300*/  LOP3.LUT R6, R17, 0xffff, RZ, 0xc0, !PT ;  /* 0x0000ffff11067812 */ /* 0x000fc600078ec0ff */
[----:B------:R-:W-:Y:S01]  /*10d310*/  STL [R1+0x650], R3 ;  /* 0x0006500301007387 */ /* 0x000fe20000100800 */
[----:B------:R-:W-:-:S03]  /*10d320*/  LOP3.LUT R2, R15, 0xffff, RZ, 0xc0, !PT ;  /* 0x0000ffff0f027812 */ /* 0x000fc600078ec0ff */
[----:B------:R0:W-:Y:S01]  /*10d330*/  STL [R1+0x890], R12 ;  /* 0x0008900c01007387 */ /* 0x0001e20000100800 */
[----:B------:R-:W-:-:S03]  /*10d340*/  LOP3.LUT R11, R16, 0xffff, RZ, 0xc0, !PT ;  /* 0x0000ffff100b7812 */ /* 0x000fc600078ec0ff */
[----:B------:R-:W-:Y:S01]  /*10d350*/  STL [R1+0x8b8], R6 ;  /* 0x0008b80601007387 */ /* 0x000fe20000100800 */
[----:B------:R-:W-:-:S03]  /*10d360*/  LOP3.LUT R15, R31, 0xffff, RZ, 0xc0, !PT ;  /* 0x0000ffff1f0f7812 */ /* 0x000fc600078ec0ff */
[----:B------:R1:W-:Y:S01]  /*10d370*/  STL [R1+0x88c], R2 ;  /* 0x00088c0201007387 */ /* 0x0003e20000100800 */
[----:B0-----:R-:W-:-:S03]  /*10d380*/  PRMT R12, R12, 0x3340, R15 ;  /* 0x000033400c0c7816 */ /* 0x001fc6000000000f */
[----:B------:R0:W-:Y:S01]  /*10d390*/  STL [R1+0x974], R11 ;  /* 0x0009740b01007387 */ /* 0x0001e20000100800 */
[----:B------:R-:W-:Y:S01]  /*10d3a0*/  VIADD R3, R3, UR21 ;  /* 0x0000001503037c36 */ /* 0x000fe20008000000 */
[----:B------:R-:W2:Y:S02]  /*10d3b0*/  LDCU UR21, c[0x0][0x3b8] ;  /* 0x00007700ff1577ac */ /* 0x000ea40008000800 */
[----:B------:R-:W-:Y:S01]  /*10d3c0*/  STL [R1+0x880], R15 ;  /* 0x0008800f01007387 */ /* 0x000fe20000100800 */
[----:B-1----:R-:W-:Y:S02]  /*10d3d0*/  PRMT R2, R2, 0x3340, R0 ;  /* 0x0000334002027816 */ /* 0x002fe40000000000 */
[----:B------:R-:W-:Y:S02]  /*10d3e0*/  LOP3.LUT R13, R28, 0xffff, RZ, 0xc0, !PT ;  /* 0x0000ffff1c0d7812 */ /* 0x000fe400078ec0ff */
[----:B------:R-:W-:-:S03]  /*10d3f0*/  PRMT R2, R12, 0x5410, R2 ;  /* 0x000054100c027816 */ /* 0x000fc60000000002 */
[----:B------:R1:W-:Y:S01]  /*10d400*/  STL [R1+0x8a4], R13 ;  /* 0x0008a40d01007387 */ /* 0x0003e20000100800 */
[----:B0-----:R-:W-:-:S03]  /*10d410*/  PRMT R11, R11, 0x3340, R0 ;  /* 0x000033400b0b7816 */ /* 0x001fc60000000000 */
[----:B------:R-:W4:Y:S04]  /*10d420*/  LDL.LU R28, [R1+0x5c4] ;  /* 0x0005c400011c7983 */ /* 0x000f280000300800 */
[----:B------:R0:W-:Y:S01]  /*10d430*/  STL [R1+0x608], R3 ;  /* 0x0006080301007387 */ /* 0x0001e20000100800 */
[----:B-1----:R-:W-:-:S03]  /*10d440*/  PRMT R13, R6, 0x3340, R13 ;  /* 0x00003340060d7816 */ /* 0x002fc6000000000d */
[----:B------:R1:W-:Y:S04]  /*10d450*/  STL [R1+0x840], R2 ;  /* 0x0008400201007387 */ /* 0x0003e80000100800 */
[----:B------:R-:W4:Y:S01]  /*10d460*/  LDL.LU R17, [R1+0x540] ;  /* 0x0005400001117983 */ /* 0x000f220000300800 */
[----:B0-----:R-:W-:Y:S01]  /*10d470*/  VIADD R3, R3, UR25 ;  /* 0x0000001903037c36 */ /* 0x001fe20008000000 */
[----:B------:R-:W0:Y:S02]  /*10d480*/  LDCU UR25, c[0x0][0x3b8] ;  /* 0x00007700ff1977ac */ /* 0x000e240008000800 */
[----:B------:R-:W4:Y:S01]  /*10d490*/  LDL.LU R15, [R1+0x110] ;  /* 0x00011000010f7983 */ /* 0x000f220000300800 */
[----:B-1----:R-:W-:-:S05]  /*10d4a0*/  PRMT R2, R13, 0x5410, R11 ;  /* 0x000054100d027816 */ /* 0x002fca000000000b */
[----:B------:R-:W-:Y:S04]  /*10d4b0*/  STL [R1+0x83c], R2 ;  /* 0x00083c0201007387 */ /* 0x000fe80000100800 */
[----:B------:R-:W4:Y:S04]  /*10d4c0*/  LDL.LU R16, [R1+0x248] ;  /* 0x0002480001107983 */ /* 0x000f280000300800 */
[----:B------:R1:W-:Y:S04]  /*10d4d0*/  STL [R1+0x5f4], R3 ;  /* 0x0005f40301007387 */ /* 0x0003e80000100800 */
[----:B------:R-:W4:Y:S01]  /*10d4e0*/  LDL.LU R31, [R1+0x368] ;  /* 0x00036800011f7983 */ /* 0x000f220000300800 */
[----:B------:R-:W-:-:S03]  /*10d4f0*/  LOP3.LUT R12, R27, 0xffff, RZ, 0xc0, !PT ;  /* 0x0000ffff1b0c7812 */ /* 0x000fc600078ec0ff */
[----:B------:R-:W4:Y:S04]  /*10d500*/  LDL.LU R27, [R1+0x440] ;  /* 0x00044000011b7983 */ /* 0x000f280000300800 */
[----:B------:R-:W-:Y:S01]  /*10d510*/  STL [R1+0x89c], R12 ;  /* 0x00089c0c01007387 */ /* 0x000fe20000100800 */
[----:B--2---:R-:W-:-:S05]  /*10d520*/  LOP3.LUT R6, R19, 0xffff, RZ, 0xc0, !PT ;  /* 0x0000ffff13067812 */ /* 0x004fca00078ec0ff */
[----:B------:R-:W-:Y:S01]  /*10d530*/  STL [R1+0x8bc], R6 ;  /* 0x0008bc0601007387 */ /* 0x000fe20000100800 */
[----:B-1----:R-:W-:Y:S01]  /*10d540*/  VIADD R3, R3, UR73 ;  /* 0x0000004903037c36 */ /* 0x002fe20008000000 */
[----:B------:R-:W1:Y:S01]  /*10d550*/  LDCU UR73, c[0x0][0x3b8] ;  /* 0x00007700ff4977ac */ /* 0x000e620008000800 */
[----:B---3--:R-:W-:-:S05]  /*10d560*/  LOP3.LUT R2, R20, 0xffff, RZ, 0xc0, !PT ;  /* 0x0000ffff14027812 */ /* 0x008fca00078ec0ff */
[----:B------:R2:W-:Y:S01]  /*10d570*/  STL [R1+0x8b4], R2 ;  /* 0x0008b40201007387 */ /* 0x0005e20000100800 */
[----:B------:R-:W-:Y:S02]  /*10d580*/  LOP3.LUT R11, R18, 0xffff, RZ, 0xc0, !PT ;  /* 0x0000ffff120b7812 */ /* 0x000fe400078ec0ff */
[----:B------:R-:W-:Y:S02]  /*10d590*/  LOP3.LUT R14, R14, 0xffff, RZ, 0xc0, !PT ;  /* 0x0000ffff0e0e7812 */ /* 0x000fe400078ec0ff */
[----:B--2---:R-:W-:Y:S02]  /*10d5a0*/  PRMT R2, R2, 0x3340, R0 ;  /* 0x0000334002027816 */ /* 0x004fe40000000000 */
[----:B----4-:R-:W-:Y:S02]  /*10d5b0*/  LOP3.LUT R13, R33, 0xffff, RZ, 0xc0, !PT ;  /* 0x0000ffff210d7812 */ /* 0x010fe400078ec0ff */
[----:B------:R-:W-:Y:S01]  /*10d5c0*/  PRMT R12, R12, 0x3340, R14 ;  /* 0x000033400c0c7816 */ /* 0x000fe2000000000e */
[----:B------:R2:W-:Y:S03]  /*10d5d0*/  STL [R1+0x8d0], R11 ;  /* 0x0008d00b01007387 */ /* 0x0005e60000100800 */
[----:B------:R-:W-:Y:S01]  /*10d5e0*/  PRMT R2, R12, 0x5410, R2 ;  /* 0x000054100c027816 */ /* 0x000fe20000000002 */
[----:B------:R-:W-:Y:S04]  /*10d5f0*/  STL [R1+0x888], R14 ;  /* 0x0008880e01007387 */ /* 0x000fe80000100800 */
[----:B------:R3:W-:Y:S01]  /*10d600*/  STL [R1+0x8ac], R13 ;  /* 0x0008ac0d01007387 */ /* 0x0007e20000100800 */
[----:B--2---:R-:W-:-:S03]  /*10d610*/  PRMT R11, R11, 0x3340, R0 ;  /* 0x000033400b0b7816 */ /* 0x004fc60000000000 */
[----:B------:R-:W2:Y:S04]  /*10d620*/  LDL.LU R33, [R1+0x5c8] ;  /* 0x0005c80001217983 */ /* 0x000ea80000300800 */
[----:B------:R4:W-:Y:S01]  /*10d630*/  STL [R1+0x5ec], R3 ;  /* 0x0005ec0301007387 */ /* 0x0009e20000100800 */
[----:B---3--:R-:W-:-:S03]  /*10d640*/  PRMT R13, R6, 0x3340, R13 ;  /* 0x00003340060d7816 */ /* 0x008fc6000000000d */
[----:B------:R3:W-:Y:S04]  /*10d650*/  STL [R1+0x808], R2 ;  /* 0x0008080201007387 */ /* 0x0007e80000100800 */
[----:B------:R-:W2:Y:S01]  /*10d660*/  LDL.LU R19, [R1+0x560] ;  /* 0x0005600001137983 */ /* 0x000ea20000300800 */
[----:B----4-:R-:W-:Y:S01]  /*10d670*/  VIADD R3, R3, UR72 ;  /* 0x0000004803037c36 */ /* 0x010fe20008000000 */
[----:B------:R-:W4:Y:S02]  /*10d680*/  LDCU UR72, c[0x0][0x3b8] ;  /* 0x00007700ff4877ac */ /* 0x000f240008000800 */
[----:B------:R-:W4:Y:S01]  /*10d690*/  LDL.LU R20, [R1+0x250] ;  /* 0x0002500001147983 */ /* 0x000f220000300800 */
[----:B---3--:R-:W-:-:S05]  /*10d6a0*/  PRMT R2, R13, 0x5410, R11 ;  /* 0x000054100d027816 */ /* 0x008fca000000000b */
[----:B------:R3:W-:Y:S04]  /*10d6b0*/  STL [R1+0x804], R2 ;  /* 0x0008040201007387 */ /* 0x0007e80000100800 */
[----:B------:R-:W4:Y:S04]  /*10d6c0*/  LDL.LU R18, [R1+0x12c] ;  /* 0x00012c0001127983 */ /* 0x000f280000300800 */
[----:B------:R-:W4:Y:S01]  /*10d6d0*/  LDL.LU R14, [R1+0x448] ;  /* 0x00044800010e7983 */ /* 0x000f220000300800 */
[----:B------:R-:W-:-:S03]  /*10d6e0*/  LOP3.LUT R6, R28, 0xffff, RZ, 0xc0, !PT ;  /* 0x0000ffff1c067812 */ /* 0x000fc600078ec0ff */
[----:B------:R0:W-:Y:S04]  /*10d6f0*/  STL [R1+0x3c4], R3 ;  /* 0x0003c40301007387 */ /* 0x0001e80000100800 */
[----:B------:R-:W4:Y:S01]  /*10d700*/  LDL.LU R28, [R1+0x384] ;  /* 0x00038400011c7983 */ /* 0x000f220000300800 */
[----:B------:R-:W-:-:S03]  /*10d710*/  LOP3.LUT R12, R17, 0xffff, RZ, 0xc0, !PT ;  /* 0x0000ffff110c7812 */ /* 0x000fc600078ec0ff */
[----:B------:R-:W-:Y:S01]  /*10d720*/  STL [R1+0x914], R6 ;  /* 0x0009140601007387 */ /* 0x000fe20000100800 */
[----:B---3--:R-:W-:-:S03]  /*10d730*/  LOP3.LUT R2, R15, 0xffff, RZ, 0xc0, !PT ;  /* 0x0000ffff0f027812 */ /* 0x008fc600078ec0ff */
[----:B------:R-:W-:Y:S01]  /*10d740*/  STL [R1+0x8b0], R12 ;  /* 0x0008b00c01007387 */ /* 0x000fe20000100800 */
[----:B0-----:R-:W-:Y:S01]  /*10d750*/  VIADD R3, R3, UR24 ;  /* 0x0000001803037c36 */ /* 0x001fe20008000000 */
[----:B------:R-:W0:Y:S02]  /*10d760*/  LDCU UR24, c[0x0][0x3b8] ;  /* 0x00007700ff1877ac */ /* 0x000e240008000800 */
[----:B------:R3:W-:Y:S01]  /*10d770*/  STL [R1+0x8f0], R2 ;  /* 0x0008f00201007387 */ /* 0x0007e20000100800 */
[----:B------:R-:W-:Y:S02]  /*10d780*/  LOP3.LUT R11, R16, 0xffff, RZ, 0xc0, !PT ;  /* 0x0000ffff100b7812 */ /* 0x000fe400078ec0ff */
[----:B------:R-:W-:-:S03]  /*10d790*/  LOP3.LUT R15, R31, 0xffff, RZ, 0xc0, !PT ;  /* 0x0000ffff1f0f7812 */ /* 0x000fc600078ec0ff */
[----:B------:R0:W-:Y:S04]  /*10d7a0*/  STL [R1+0x91c], R11 ;  /* 0x00091c0b01007387 */ /* 0x0001e80000100800 */
[----:B------:R-:W-:Y:S01]  /*10d7b0*/  STL [R1+0x8a8], R15 ;  /* 0x0008a80f01007387 */ /* 0x000fe20000100800 */
[----:B------:R-:W-:-:S05]  /*10d7c0*/  LOP3.LUT R13, R27, 0xffff, RZ, 0xc0, !PT ;  /* 0x0000ffff1b0d7812 */ /* 0x000fca00078ec0ff */
[----:B------:R0:W-:Y:S04]  /*10d7d0*/  STL [R1+0x8fc], R13 ;  /* 0x0008fc0d01007387 */ /* 0x0001e80000100800 */
[----:B------:R-:W4:Y:S04]  /*10d7e0*/  LDL.LU R17, [R1+0x564] ;  /* 0x0005640001117983 */ /* 0x000f280000300800 */
[----:B------:R1:W-:Y:S04]  /*10d7f0*/  STL [R1+0x3c8], R3 ;  /* 0x0003c80301007387 */ /* 0x0003e80000100800 */
[----:B------:R-:W4:Y:S01]  /*10d800*/  LDL.LU R27, [R1+0x55c] ;  /* 0x00055c00011b7983 */ /* 0x000f220000300800 */
[----:B---3--:R-:W-:-:S02]  /*10d810*/  PRMT R2, R2, 0x3340, R0 ;  /* 0x0000334002027816 */ /* 0x008fc40000000000 */
[----:B------:R-:W-:Y:S02]  /*10d820*/  PRMT R12, R12, 0x3340, R15 ;  /* 0x000033400c0c7816 */ /* 0x000fe4000000000f */
[----:B0-----:R-:W-:Y:S02]  /*10d830*/  PRMT R11, R11, 0x3340, R0 ;  /* 0x000033400b0b7816 */ /* 0x001fe40000000000 */
[----:B------:R-:W-:Y:S02]  /*10d840*/  PRMT R2, R12, 0x5410, R2 ;  /* 0x000054100c027816 */ /* 0x000fe40000000002 */
[----:B------:R-:W-:-:S03]  /*10d850*/  PRMT R13, R6, 0x3340, R13 ;  /* 0x00003340060d7816 */ /* 0x000fc6000000000d */
[----:B------:R0:W-:Y:S01]  /*10d860*/  STL [R1+0x7e8], R2 ;  /* 0x0007e80201007387 */ /* 0x0001e20000100800 */
[----:B-1----:R-:W-:Y:S01]  /*10d870*/  VIADD R3, R3, UR29 ;  /* 0x0000001d03037c36 */ /* 0x002fe20008000000 */
[----:B------:R-:W1:Y:S02]  /*10d880*/  LDCU UR29, c[0x0][0x3b8] ;  /* 0x00007700ff1d77ac */ /* 0x000e640008000800 */
[----:B------:R-:W3:Y:S01]  /*10d890*/  LDL.LU R15, [R1+0x130] ;  /* 0x00013000010f7983 */ /* 0x000ee20000300800 */
[----:B0-----:R-:W-:-:S05]  /*10d8a0*/  PRMT R2, R13, 0x5410, R11 ;  /* 0x000054100d027816 */ /* 0x001fca000000000b */
[----:B------:R4:W-:Y:S04]  /*10d8b0*/  STL [R1+0x7a8], R2 ;  /* 0x0007a80201007387 */ /* 0x0009e80000100800 */
[----:B------:R-:W3:Y:S04]  /*10d8c0*/  LDL.LU R16, [R1+0x128] ;  /* 0x0001280001107983 */ /* 0x000ee80000300800 */
[----:B------:R-:W3:Y:S01]  /*10d8d0*/  LDL.LU R31, [R1+0x38c] ;  /* 0x00038c00011f7983 */ /* 0x000ee20000300800 */
[----:B--2---:R-:W-:-:S03]  /*10d8e0*/  LOP3.LUT R12, R33, 0xffff, RZ, 0xc0, !PT ;  /* 0x0000ffff210c7812 */ /* 0x004fc600078ec0ff */
[----:B------:R-:W-:Y:S04]  /*10d8f0*/  STL [R1+0x3cc], R3 ;  /* 0x0003cc0301007387 */ /* 0x000fe80000100800 */
[----:B------:R-:W2:Y:S04]  /*10d900*/  LDL.LU R33, [R1+0x380] ;  /* 0x0003800001217983 */ /* 0x000ea80000300800 */
[----:B------:R-:W-:Y:S01]  /*10d910*/  STL [R1+0x924], R12 ;  /* 0x0009240c01007387 */ /* 0x000fe20000100800 */
[----:B------:R-:W-:Y:S02]  /*10d920*/  LOP3.LUT R6, R19, 0xffff, RZ, 0xc0, !PT ;  /* 0x0000ffff13067812 */ /* 0x000fe400078ec0ff */
[----:B----4-:R-:W-:-:S05]  /*10d930*/  LOP3.LUT R2, R20, 0xffff, RZ, 0xc0, !PT ;  /* 0x0000ffff14027812 */ /* 0x010fca00078ec0ff */
[----:B------:R0:W-:Y:S01]  /*10d940*/  STL [R1+0x930], R2 ;  /* 0x0009300201007387 */ /* 0x0001e20000100800 */
[----:B------:R-:W-:-:S03]  /*10d950*/  LOP3.LUT R11, R18, 0xffff, RZ, 0xc0, !PT ;  /* 0x0000ffff120b7812 */ /* 0x000fc600078ec0ff */
[----:B------:R-:W-:Y:S01]  /*10d960*/  STL [R1+0x920], R6 ;  /* 0x0009200601007387 */ /* 0x000fe20000100800 */
[----:B------:R-:W-:-:S03]  /*10d970*/  LOP3.LUT R14, R14, 0xffff, RZ, 0xc0, !PT ;  /* 0x0000ffff0e0e7812 */ /* 0x000fc600078ec0ff */
[----:B------:R4:W-:Y:S01]  /*10d980*/  STL [R1+0x94c], R11 ;  /* 0x00094c0b01007387 */ /* 0x0009e20000100800 */
[----:B0-----:R-:W-:Y:S02]  /*10d990*/  PRMT R2, R2, 0x3340, R0 ;  /* 0x0000334002027816 */ /* 0x001fe40000000000 */
[----:B------:R-:W-:Y:S02]  /*10d9a0*/  PRMT R12, R12, 0x3340, R14 ;  /* 0x000033400c0c7816 */ /* 0x000fe4000000000e */
[----:B------:R-:W-:Y:S01]  /*10d9b0*/  LOP3.LUT R13, R28, 0xffff, RZ, 0xc0, !PT ;  /* 0x0000ffff1c0d7812 */ /* 0x000fe200078ec0ff */
[----:B------:R-:W-:Y:S01]  /*10d9c0*/  STL [R1+0x90c], R14 ;  /* 0x00090c0e01007387 */ /* 0x000fe20000100800 */
[----:B------:R-:W-:Y:S01]  /*10d9d0*/  VIADD R3, R3, UR50 ;  /* 0x0000003203037c36 */ /* 0x000fe20008000000 */
[----:B----4-:R-:W-:Y:S01]  /*10d9e0*/  PRMT R11, R11, 0x3340, R0 ;  /* 0x000033400b0b7816 */ /* 0x010fe20000000000 */
[----:B------:R-:W0:Y:S01]  /*10d9f0*/  LDCU UR50, c[0x0][0x3b8] ;  /* 0x00007700ff3277ac */ /* 0x000e220008000800 */
[----:B------:R4:W-:Y:S04]  /*10da00*/  STL [R1+0x908], R13 ;  /* 0x0009080d01007387 */ /* 0x0009e80000100800 */
[----:B------:R0:W-:Y:S01]  /*10da10*/  STL [R1+0x3d0], R3 ;  /* 0x0003d00301007387 */ /* 0x0001e20000100800 */
[----:B----4-:R-:W-:-:S02]  /*10da20*/  PRMT R13, R6, 0x3340, R13 ;  /* 0x00003340060d7816 */ /* 0x010fc4000000000d */
[----:B------:R-:W-:Y:S02]  /*10da30*/  PRMT R6, R12, 0x5410, R2 ;  /* 0x000054100c067816 */ /* 0x000fe40000000002 */
[----:B------:R-:W-:-:S03]  /*10da40*/  PRMT R2, R13, 0x5410, R11 ;  /* 0x000054100d027816 */ /* 0x000fc6000000000b */
[----:B------:R4:W-:Y:S01]  /*10da50*/  STL [R1+0x798], R6 ;  /* 0x0007980601007387 */ /* 0x0009e20000100800 */
[----:B0-----:R-:W-:Y:S01]  /*10da60*/  VIADD R3, R3, UR51 ;  /* 0x0000003303037c36 */ /* 0x001fe20008000000 */
[----:B------:R-:W0:Y:S02]  /*10da70*/  LDCU UR51, c[0x0][0x3b8] ;  /* 0x00007700ff3377ac */ /* 0x000e240008000800 */
[----:B------:R-:W2:Y:S04]  /*10da80*/  LDL.LU R21, [R1+0x548] ;  /* 0x0005480001157983 */ /* 0x000ea80000300800 */
[----:B------:R3:W-:Y:S04]  /*10da90*/  STL [R1+0x384], R2 ;  /* 0x0003840201007387 */ /* 0x0007e80000100800 */
[----:B------:R-:W2:Y:S04]  /*10daa0*/  LDL.LU R19, [R1+0x538] ;  /* 0x0005380001137983 */ /* 0x000ea80000300800 */
[----:B------:R-:W2:Y:S04]  /*10dab0*/  LDL.LU R20, [R1+0x114] ;  /* 0x0001140001147983 */ /* 0x000ea80000300800 */
[----:B------:R-:W2:Y:S04]  /*10dac0*/  LDL.LU R14, [R1+0x10c] ;  /* 0x00010c00010e7983 */ /* 0x000ea80000300800 */
[----:B------:R-:W2:Y:S04]  /*10dad0*/  LDL.LU R28, [R1+0x370] ;  /* 0x00037000011c7983 */ /* 0x000ea80000300800 */
[----:B------:R0:W-:Y:S01]  /*10dae0*/  STL [R1+0x3d4], R3 ;  /* 0x0003d40301007387 */ /* 0x0001e20000100800 */
[----:B----4-:R-:W-:-:S03]  /*10daf0*/  LOP3.LUT R6, R27, 0xffff, RZ, 0xc0, !PT ;  /* 0x0000ffff1b067812 */ /* 0x010fc600078ec0ff */
[----:B------:R-:W4:Y:S01]  /*10db00*/  LDL.LU R27, [R1+0x364] ;  /* 0x00036400011b7983 */ /* 0x000f220000300800 */
[----:B------:R-:W-:-:S05]  /*10db10*/  LOP3.LUT R12, R17, 0xffff, RZ, 0xc0, !PT ;  /* 0x0000ffff110c7812 */ /* 0x000fca00078ec0ff */
[----:B------:R-:W-:Y:S04]  /*10db20*/  STL [R1+0x928], R12 ;  /* 0x0009280c01007387 */ /* 0x000fe80000100800 */
[----:B------:R-:W-:Y:S01]  /*10db30*/  STL [R1+0x8d8], R6 ;  /* 0x0008d80601007387 */ /* 0x000fe20000100800 */
[----:B---3--:R-:W-:Y:S01]  /*10db40*/  LOP3.LUT R2, R15, 0xffff, RZ, 0xc0, !PT ;  /* 0x0000ffff0f027812 */ /* 0x008fe200078ec0ff */
[----:B0-----:R-:W-:Y:S01]  /*10db50*/  VIADD R3, R3, UR71 ;  /* 0x0000004703037c36 */ /* 0x001fe20008000000 */
[----:B------:R-:W0:Y:S03]  /*10db60*/  LDCU UR71, c[0x0][0x3b8] ;  /* 0x00007700ff4777ac */ /* 0x000e260008000800 */
[----:B------:R3:W-:Y:S01]  /*10db70*/  STL [R1+0x92c], R2 ;  /* 0x00092c0201007387 */ /* 0x0007e20000100800 */
[----:B------:R-:W-:-:S02]  /*10db80*/  LOP3.LUT R11, R16, 0xffff, RZ, 0xc0, !PT ;  /* 0x0000ffff100b7812 */ /* 0x000fc400078ec0ff */
[----:B------:R-:W-:Y:S02]  /*10db90*/  LOP3.LUT R15, R31, 0xffff, RZ, 0xc0, !PT ;  /* 0x0000ffff1f0f7812 */ /* 0x000fe400078ec0ff */
[----:B---3--:R-:W-:Y:S02]  /*10dba0*/  PRMT R2, R2, 0x3340, R0 ;  /* 0x0000334002027816 */ /* 0x008fe40000000000 */
[----:B------:R-:W-:Y:S01]  /*10dbb0*/  PRMT R12, R12, 0x3340, R15 ;  /* 0x000033400c0c7816 */ /* 0x000fe2000000000f */
[----:B------:R3:W-:Y:S01]  /*10dbc0*/  STL [R1+0x948], R11 ;  /* 0x0009480b01007387 */ /* 0x0007e20000100800 */
[----:B--2---:R-:W-:-:S03]  /*10dbd0*/  LOP3.LUT R13, R33, 0xffff, RZ, 0xc0, !PT ;  /* 0x0000ffff210d7812 */ /* 0x004fc600078ec0ff */
[----:B------:R-:W-:Y:S01]  /*10dbe0*/  STL [R1+0x904], R15 ;  /* 0x0009040f01007387 */ /* 0x000fe20000100800 */
[----:B------:R-:W-:-:S03]  /*10dbf0*/  PRMT R2, R12, 0x5410, R2 ;  /* 0x000054100c027816 */ /* 0x000fc60000000002 */
[----:B------:R2:W-:Y:S01]  /*10dc00*/  STL [R1+0x8d4], R13 ;  /* 0x0008d40d01007387 */ /* 0x0005e20000100800 */
[----:B---3--:R-:W-:-:S03]  /*10dc10*/  PRMT R11, R11, 0x3340, R0 ;  /* 0x000033400b0b7816 */ /* 0x008fc60000000000 */
[----:B------:R-:W3:Y:S04]  /*10dc20*/  LDL.LU R18, [R1+0x528] ;  /* 0x0005280001127983 */ /* 0x000ee80000300800 */
[----:B------:R-:W-:Y:S01]  /*10dc30*/  STL [R1+0x3d8], R3 ;  /* 0x0003d80301007387 */ /* 0x000fe20000100800 */
[----:B--2---:R-:W-:-:S03]  /*10dc40*/  PRMT R13, R6, 0x3340, R13 ;  /* 0x00003340060d7816 */ /* 0x004fc6000000000d */
[----:B------:R2:W-:Y:S04]  /*10dc50*/  STL [R1+0x380], R2 ;  /* 0x0003800201007387 */ /* 0x0005e80000100800 */
[----:B------:R-:W3:Y:S04]  /*10dc60*/  LDL.LU R17, [R1+0x51c] ;  /* 0x00051c0001117983 */ /* 0x000ee80000300800 */
[----:B------:R-:W3:Y:S01]  /*10dc70*/  LDL.LU R15, [R1+0x100] ;  /* 0x00010000010f7983 */ /* 0x000ee20000300800 */
[----:B--2---:R-:W-:-:S05]  /*10dc80*/  PRMT R2, R13, 0x5410, R11 ;  /* 0x000054100d027816 */ /* 0x004fca000000000b */
[----:B------:R2:W-:Y:S04]  /*10dc90*/  STL [R1+0x38c], R2 ;  /* 0x00038c0201007387 */ /* 0x0005e80000100800 */
[----:B------:R-:W3:Y:S04]  /*10dca0*/  LDL.LU R16, [R1+0xf4] ;  /* 0x0000f40001107983 */ /* 0x000ee80000300800 */
[----:B------:R-:W3:Y:S01]  /*10dcb0*/  LDL.LU R31, [R1+0x35c] ;  /* 0x00035c00011f7983 */ /* 0x000ee20000300800 */
[----:B------:R-:W-:Y:S01]  /*10dcc0*/  VIADD R3, R3, UR70 ;  /* 0x0000004603037c36 */ /* 0x000fe20008000000 */
[----:B------:R-:W0:Y:S02]  /*10dcd0*/  LDCU UR70, c[0x0][0x3b8] ;  /* 0x00007700ff4677ac */ /* 0x000e240008000800 */
[----:B------:R-:W3:Y:S04]  /*10dce0*/  LDL.LU R33, [R1+0x34c] ;  /* 0x00034c0001217983 */ /* 0x000ee80000300800 */
[----:B------:R-:W-:Y:S01]  /*10dcf0*/  STL [R1+0x3dc], R3 ;  /* 0x0003dc0301007387 */ /* 0x000fe20000100800 */
[----:B------:R-:W-:-:S05]  /*10dd00*/  LOP3.LUT R12, R21, 0xffff, RZ, 0xc0, !PT ;  /* 0x0000ffff150c7812 */ /* 0x000fca00078ec0ff */
[----:B------:R0:W-:Y:S01]  /*10dd10*/  STL [R1+0x58], R12 ;  /* 0x0000580c01007387 */ /* 0x0001e20000100800 */
[----:B------:R-:W-:Y:S02]  /*10dd20*/  LOP3.LUT R6, R19, 0xffff, RZ, 0xc0, !PT ;  /* 0x0000ffff13067812 */ /* 0x000fe400078ec0ff */
[----:B--2---:R-:W-:Y:S02]  /*10dd30*/  LOP3.LUT R2, R20, 0xffff, RZ, 0xc0, !PT ;  /* 0x0000ffff14027812 */ /* 0x004fe400078ec0ff */
[----:B------:R-:W-:-:S03]  /*10dd40*/  LOP3.LUT R11, R14, 0xffff, RZ, 0xc0, !PT ;  /* 0x0000ffff0e0b7812 */ /* 0x000fc600078ec0ff */
[----:B------:R2:W-:Y:S01]  /*10dd50*/  STL [R1+0x5c], R2 ;  /* 0x00005c0201007387 */ /* 0x0005e20000100800 */
[----:B------:R-:W-:-:S03]  /*10dd60*/  LOP3.LUT R14, R28, 0xffff, RZ, 0xc0, !PT ;  /* 0x0000ffff1c0e7812 */ /* 0x000fc600078ec0ff */
[----:B------:R-:W-:Y:S01]  /*10dd70*/  STL [R1+0x38], R6 ;  /* 0x0000380601007387 */ /* 0x000fe20000100800 */
[----:B0-----:R-:W-:Y:S02]  /*10dd80*/  PRMT R12, R12, 0x3340, R14 ;  /* 0x000033400c0c7816 */ /* 0x001fe4000000000e */
[----:B--2---:R-:W-:Y:S01]  /*10dd90*/  PRMT R2, R2, 0x3340, R0 ;  /* 0x0000334002027816 */ /* 0x004fe20000000000 */
[----:B------:R0:W-:Y:S01]  /*10dda0*/  STL [R1+0x944], R11 ;  /* 0x0009440b01007387 */ /* 0x0001e20000100800 */
[----:B------:R-:W-:Y:S01]  /*10ddb0*/  VIADD R3, R3, UR28 ;  /* 0x0000001c03037c36 */ /* 0x000fe20008000000 */
[----:B------:R-:W2:Y:S01]  /*10ddc0*/  LDCU UR28, c[0x0][0x3b8] ;  /* 0x00007700ff1c77ac */ /* 0x000ea20008000800 */
[----:B------:R-:W-:Y:S01]  /*10ddd0*/  PRMT R2, R12, 0x5410, R2 ;  /* 0x000054100c027816 */ /* 0x000fe20000000002 */
[----:B------:R-:W-:Y:S01]  /*10dde0*/  STL [R1+0x48], R14 ;  /* 0x0000480e01007387 */ /* 0x000fe20000100800 */
[----:B0-----:R-:W-:Y:S02]  /*10ddf0*/  PRMT R11, R11, 0x3340, R0 ;  /* 0x000033400b0b7816 */ /* 0x001fe40000000000 */
[----:B----4-:R-:W-:-:S05]  /*10de00*/  LOP3.LUT R13, R27, 0xffff, RZ, 0xc0, !PT ;  /* 0x0000ffff1b0d7812 */ /* 0x010fca00078ec0ff */
[----:B------:R0:W-:Y:S04]  /*10de10*/  STL [R1+0x20], R13 ;  /* 0x0000200d01007387 */ /* 0x0001e80000100800 */
[----:B------:R-:W4:Y:S04]  /*10de20*/  LDL.LU R21, [R1+0x504] ;  /* 0x0005040001157983 */ /* 0x000f280000300800 */
[----:B------:R-:W-:Y:S01]  /*10de30*/  STL [R1+0x3e0], R3 ;  /* 0x0003e00301007387 */ /* 0x000fe20000100800 */
[----:B0-----:R-:W-:-:S03]  /*10de40*/  PRMT R13, R6, 0x3340, R13 ;  /* 0x00003340060d7816 */ /* 0x001fc6000000000d */
[----:B------:R0:W-:Y:S04]  /*10de50*/  STL [R1+0x838], R2 ;  /* 0x0008380201007387 */ /* 0x0001e80000100800 */
[----:B------:R-:W2:Y:S04]  /*10de60*/  LDL.LU R19, [R1+0x4f4] ;  /* 0x0004f40001137983 */ /* 0x000ea80000300800 */
[----:B------:R-:W2:Y:S01]  /*10de70*/  LDL.LU R20, [R1+0xb8] ;  /* 0x0000b80001147983 */ /* 0x000ea20000300800 */
[----:B0-----:R-:W-:-:S03]  /*10de80*/  PRMT R2, R13, 0x5410, R11 ;  /* 0x000054100d027816 */ /* 0x001fc6000000000b */
[----:B------:R-:W2:Y:S04]  /*10de90*/  LDL.LU R14, [R1+0xa8] ;  /* 0x0000a800010e7983 */ /* 0x000ea80000300800 */
[----:B------:R0:W-:Y:S04]  /*10dea0*/  STL [R1+0x87c], R2 ;  /* 0x00087c0201007387 */ /* 0x0001e80000100800 */
[----:B------:R-:W2:Y:S04]  /*10deb0*/  LDL.LU R28, [R1+0x338] ;  /* 0x00033800011c7983 */ /* 0x000ea80000300800 */
[----:B------:R-:W2:Y:S01]  /*10dec0*/  LDL.LU R27, [R1+0x32c] ;  /* 0x00032c00011b7983 */ /* 0x000ea20000300800 */
[----:B------:R-:W-:Y:S01]  /*10ded0*/  VIADD R3, R3, UR39 ;  /* 0x0000002703037c36 */ /* 0x000fe20008000000 */
[----:B------:R-:W0:Y:S01]  /*10dee0*/  LDCU UR39, c[0x0][0x3b8] ;  /* 0x00007700ff2777ac */ /* 0x000e220008000800 */
[----:B---3--:R-:W-:-:S03]  /*10def0*/  LOP3.LUT R6, R18, 0xffff, RZ, 0xc0, !PT ;  /* 0x0000ffff12067812 */ /* 0x008fc600078ec0ff */
[----:B------:R-:W-:Y:S04]  /*10df00*/  STL [R1+0x3e4], R3 ;  /* 0x0003e40301007387 */ /* 0x000fe80000100800 */
[----:B------:R-:W-:Y:S01]  /*10df10*/  STL [R1+0x1c], R6 ;  /* 0x00001c0601007387 */ /* 0x000fe20000100800 */
[----:B0-----:R-:W-:-:S05]  /*10df20*/  LOP3.LUT R2, R15, 0xffff, RZ, 0xc0, !PT ;  /* 0x0000ffff0f027812 */ /* 0x001fca00078ec0ff */
[----:B------:R0:W-:Y:S01]  /*10df30*/  STL [R1+0xc], R2 ;  /* 0x00000c0201007387 */ /* 0x0001e20000100800 */
[----:B------:R-:W-:Y:S02]  /*10df40*/  LOP3.LUT R11, R16, 0xffff, RZ, 0xc0, !PT ;  /* 0x0000ffff100b7812 */ /* 0x000fe400078ec0ff */
[----:B------:R-:W-:-:S03]  /*10df50*/  LOP3.LUT R12, R31, 0xffff, RZ, 0xc0, !PT ;  /* 0x0000ffff1f0c7812 */ /* 0x000fc600078ec0ff */
[----:B------:R-:W-:Y:S01]  /*10df60*/  STL [R1+0x934], R11 ;  /* 0x0009340b01007387 */ /* 0x000fe20000100800 */
[----:B0-----:R-:W-:-:S03]  /*10df70*/  PRMT R2, R2, 0x3340, R0 ;  /* 0x0000334002027816 */ /* 0x001fc60000000000 */
[----:B------:R0:W-:Y:S01]  /*10df80*/  STL [R1+0x4], R12 ;  /* 0x0000040c01007387 */ /* 0x0001e20000100800 */
[----:B------:R-:W-:Y:S01]  /*10df90*/  LOP3.LUT R55, R17, 0xffff, RZ, 0xc0, !PT ;  /* 0x0000ffff11377812 */ /* 0x000fe200078ec0ff */
[----:B------:R-:W-:Y:S01]  /*10dfa0*/  VIADD R3, R3, UR45 ;  /* 0x0000002d03037c36 */ /* 0x000fe20008000000 */
[----:B------:R-:W-:Y:S01]  /*10dfb0*/  LOP3.LUT R51, R33, 0xffff, RZ, 0xc0, !PT ;  /* 0x0000ffff21337812 */ /* 0x000fe200078ec0ff */
[----:B------:R-:W3:Y:S01]  /*10dfc0*/  LDL.LU R31, [R1+0x4f0] ;  /* 0x0004f000011f7983 */ /* 0x000ee20000300800 */
[----:B------:R-:W1:Y:S01]  /*10dfd0*/  LDCU UR45, c[0x0][0x3b8] ;  /* 0x00007700ff2d77ac */ /* 0x000e620008000800 */
[----:B0-----:R-:W-:Y:S02]  /*10dfe0*/  PRMT R12, R6, 0x3340, R12 ;  /* 0x00003340060c7816 */ /* 0x001fe4000000000c */
[----:B------:R-:W-:Y:S02]  /*10dff0*/  PRMT R11, R11, 0x3340, R0 ;  /* 0x000033400b0b7816 */ /* 0x000fe40000000000 */
[----:B------:R-:W-:-:S02]  /*10e000*/  PRMT R2, R12, 0x5410, R2 ;  /* 0x000054100c027816 */ /* 0x000fc40000000002 */
[----:B------:R-:W-:Y:S01]  /*10e010*/  PRMT R13, R55, 0x3340, R51 ;  /* 0x00003340370d7816 */ /* 0x000fe20000000033 */
[----:B------:R-:W-:Y:S04]  /*10e020*/  STL [R1+0x3e8], R3 ;  /* 0x0003e80301007387 */ /* 0x000fe80000100800 */
[----:B------:R0:W-:Y:S04]  /*10e030*/  STL [R1+0x8e0], R2 ;  /* 0x0008e00201007387 */ /* 0x0001e80000100800 */
[----:B------:R-:W3:Y:S04]  /*10e040*/  LDL.LU R18, [R1+0x4e8] ;  /* 0x0004e80001127983 */ /* 0x000ee80000300800 */
[----:B------:R-:W3:Y:S01]  /*10e050*/  LDL.LU R17, [R1+0x90] ;  /* 0x0000900001117983 */ /* 0x000ee20000300800 */
[----:B0-----:R-:W-:-:S03]  /*10e060*/  PRMT R2, R13, 0x5410, R11 ;  /* 0x000054100d027816 */ /* 0x001fc6000000000b */
[----:B------:R-:W3:Y:S04]  /*10e070*/  LDL.LU R15, [R1+0x7c] ;  /* 0x00007c00010f7983 */ /* 0x000ee80000300800 */
[----:B------:R-:W-:Y:S04]  /*10e080*/  STL [R1+0x940], R2 ;  /* 0x0009400201007387 */ /* 0x000fe80000100800 */
[----:B------:R-:W3:Y:S01]  /*10e090*/  LDL.LU R33, [R1+0x328] ;  /* 0x0003280001217983 */ /* 0x000ee20000300800 */
[----:B------:R-:W-:Y:S01]  /*10e0a0*/  VIADD R3, R3, UR49 ;  /* 0x0000003103037c36 */ /* 0x000fe20008000000 */
[----:B------:R-:W0:Y:S02]  /*10e0b0*/  LDCU UR49, c[0x0][0x3b8] ;  /* 0x00007700ff3177ac */ /* 0x000e240008000800 */
[----:B------:R-:W3:Y:S04]  /*10e0c0*/  LDL.LU R16, [R1+0x31c] ;  /* 0x00031c0001107983 */ /* 0x000ee80000300800 */
[----:B------:R1:W-:Y:S02]  /*10e0d0*/  STL [R1+0x3ec], R3 ;  /* 0x0003ec0301007387 */ /* 0x0003e40000100800 */
[----:B-1----:R-:W-:Y:S01]  /*10e0e0*/  VIADD R3, R3, UR18 ;  /* 0x0000001203037c36 */ /* 0x002fe20008000000 */
[----:B------:R-:W1:Y:S01]  /*10e0f0*/  LDCU UR18, c[0x0][0x3b8] ;  /* 0x00007700ff1277ac */ /* 0x000e620008000800 */
[----:B----4-:R-:W-:-:S02]  /*10e100*/  LOP3.LUT R47, R21, 0xffff, RZ, 0xc0, !PT ;  /* 0x0000ffff152f7812 */ /* 0x010fc400078ec0ff */
[----:B--2---:R-:W-:Y:S02]  /*10e110*/  LOP3.LUT R48, R20, 0xffff, RZ, 0xc0, !PT ;  /* 0x0000ffff14307812 */ /* 0x004fe400078ec0ff */
[----:B------:R-:W-:Y:S02]  /*10e120*/  LOP3.LUT R6, R14, 0xffff, RZ, 0xc0, !PT ;  /* 0x0000ffff0e067812 */ /* 0x000fe400078ec0ff */
[----:B------:R-:W-:Y:S02]  /*10e130*/  PRMT R2, R48, 0x3340, R0 ;  /* 0x0000334030027816 */ /* 0x000fe40000000000 */
[----:B------:R-:W-:Y:S01]  /*10e140*/  LOP3.LUT R42, R28, 0xffff, RZ, 0xc0, !PT ;  /* 0x0000ffff1c2a7812 */ /* 0x000fe200078ec0ff */
[----:B------:R-:W-:Y:S03]  /*10e150*/  STL [R1+0x918], R6 ;  /* 0x0009180601007387 */ /* 0x000fe60000100800 */
[----:B------:R-:W-:Y:S01]  /*10e160*/  PRMT R12, R47, 0x3340, R42 ;  /* 0x000033402f0c7816 */ /* 0x000fe2000000002a */
[----:B------:R-:W2:Y:S03]  /*10e170*/  LDL.LU R22, [R1+0x4e0] ;  /* 0x0004e00001167983 */ /* 0x000ea60000300800 */
[----:B------:R-:W-:Y:S01]  /*10e180*/  PRMT R2, R12, 0x5410, R2 ;  /* 0x000054100c027816 */ /* 0x000fe20000000002 */
[----:B------:R-:W4:Y:S01]  /*10e190*/  LDL.LU R21, [R1+0x4d8] ;  /* 0x0004d80001157983 */ /* 0x000f220000300800 */
[----:B------:R-:W-:-:S03]  /*10e1a0*/  LOP3.LUT R38, R27, 0xffff, RZ, 0xc0, !PT ;  /* 0x0000ffff1b267812 */ /* 0x000fc600078ec0ff */
[----:B------:R0:W-:Y:S04]  /*10e1b0*/  STL [R1+0x3f0], R3 ;  /* 0x0003f00301007387 */ /* 0x0001e80000100800 */
[----:B------:R-:W4:Y:S04]  /*10e1c0*/  LDL.LU R28, [R1+0x6c] ;  /* 0x00006c00011c7983 */ /* 0x000f280000300800 */
[----:B------:R-:W4:Y:S04]  /*10e1d0*/  LDL.LU R20, [R1+0x40] ;  /* 0x0000400001147983 */ /* 0x000f280000300800 */
[----:B------:R0:W-:Y:S04]  /*10e1e0*/  STL [R1+0x9b8], R2 ;  /* 0x0009b80201007387 */ /* 0x0001e80000100800 */
[----:B------:R-:W4:Y:S04]  /*10e1f0*/  LDL.LU R27, [R1+0x310] ;  /* 0x00031000011b7983 */ /* 0x000f280000300800 */
[----:B------:R-:W4:Y:S01]  /*10e200*/  LDL.LU R14, [R1+0x308] ;  /* 0x00030800010e7983 */ /* 0x000f220000300800 */
[----:B------:R-:W-:-:S02]  /*10e210*/  LOP3.LUT R41, R19, 0xffff, RZ, 0xc0, !PT ;  /* 0x0000ffff13297812 */ /* 0x000fc400078ec0ff */
[----:B------:R-:W-:Y:S02]  /*10e220*/  PRMT R11, R6, 0x3340, R0 ;  /* 0x00003340060b7816 */ /* 0x000fe40000000000 */
[----:B------:R-:W-:Y:S01]  /*10e230*/  PRMT R13, R41, 0x3340, R38 ;  /* 0x00003340290d7816 */ /* 0x000fe20000000026 */
[----:B0-----:R-:W-:Y:S01]  /*10e240*/  VIADD R3, R3, UR19 ;  /* 0x0000001303037c36 */ /* 0x001fe20008000000 */
[----:B------:R-:W0:Y:S02]  /*10e250*/  LDCU UR19, c[0x0][0x3b8] ;  /* 0x00007700ff1377ac */ /* 0x000e240008000800 */
[----:B------:R-:W-:-:S05]  /*10e260*/  PRMT R2, R13, 0x5410, R11 ;  /* 0x000054100d027816 */ /* 0x000fca000000000b */
[----:B------:R-:W-:Y:S01]  /*10e270*/  STL [R1+0x9d4], R2 ;  /* 0x0009d40201007387 */ /* 0x000fe20000100800 */
[----:B---3--:R-:W-:-:S03]  /*10e280*/  LOP3.LUT R31, R31, 0xffff, RZ, 0xc0, !PT ;  /* 0x0000ffff1f1f7812 */ /* 0x008fc600078ec0ff */
[----:B------:R3:W-:Y:S02]  /*10e290*/  STL [R1+0x3f4], R3 ;  /* 0x0003f40301007387 */ /* 0x0007e40000100800 */
[----:B---3--:R-:W-:Y:S01]  /*10e2a0*/  VIADD R3, R3, UR38 ;  /* 0x0000002603037c36 */ /* 0x008fe20008000000 */
[----:B------:R-:W3:Y:S01]  /*10e2b0*/  LDCU UR38, c[0x0][0x3b8] ;  /* 0x00007700ff2677ac */ /* 0x000ee20008000800 */
[----:B------:R-:W-:Y:S02]  /*10e2c0*/  LOP3.LUT R34, R17, 0xffff, RZ, 0xc0, !PT ;  /* 0x0000ffff11227812 */ /* 0x000fe400078ec0ff */
[----:B------:R-:W-:Y:S02]  /*10e2d0*/  LOP3.LUT R30, R18, 0xffff, RZ, 0xc0, !PT ;  /* 0x0000ffff121e7812 */ /* 0x000fe400078ec0ff */
[----:B------:R-:W-:Y:S02]  /*10e2e0*/  PRMT R2, R34, 0x3340, R0 ;  /* 0x0000334022027816 */ /* 0x000fe40000000000 */
[----:B------:R-:W-:-:S02]  /*10e2f0*/  LOP3.LUT R6, R15, 0xffff, RZ, 0xc0, !PT ;  /* 0x0000ffff0f067812 */ /* 0x000fc400078ec0ff */
[----:B------:R-:W-:-:S04]  /*10e300*/  LOP3.LUT R33, R33, 0xffff, RZ, 0xc0, !PT ;  /* 0x0000ffff21217812 */ /* 0x000fc800078ec0ff */
[----:B------:R-:W-:Y:S02]  /*10e310*/  PRMT R12, R31, 0x3340, R33 ;  /* 0x000033401f0c7816 */ /* 0x000fe40000000021 */
[----:B------:R-:W-:Y:S02]  /*10e320*/  LOP3.LUT R29, R16, 0xffff, RZ, 0xc0, !PT ;  /* 0x0000ffff101d7812 */ /* 0x000fe400078ec0ff */
[----:B------:R-:W-:Y:S01]  /*10e330*/  PRMT R2, R12, 0x5410, R2 ;  /* 0x000054100c027816 */ /* 0x000fe20000000002 */
[----:B------:R-:W-:Y:S01]  /*10e340*/  STL [R1+0x900], R6 ;  /* 0x0009000601007387 */ /* 0x000fe20000100800 */
[----:B------:R-:W-:Y:S02]  /*10e350*/  PRMT R11, R6, 0x3340, R0 ;  /* 0x00003340060b7816 */ /* 0x000fe40000000000 */
[----:B------:R-:W-:Y:S01]  /*10e360*/  PRMT R13, R30, 0x3340, R29 ;  /* 0x000033401e0d7816 */ /* 0x000fe2000000001d */
[----:B------:R-:W3:Y:S04]  /*10e370*/  LDL.LU R17, [R1+0x4cc] ;  /* 0x0004cc0001117983 */ /* 0x000ee80000300800 */
[----:B------:R0:W-:Y:S04]  /*10e380*/  STL [R1+0x3f8], R3 ;  /* 0x0003f80301007387 */ /* 0x0001e80000100800 */
[----:B------:R1:W-:Y:S04]  /*10e390*/  STL [R1+0xa08], R2 ;  /* 0x000a080201007387 */ /* 0x0003e80000100800 */
[----:B------:R-:W3:Y:S01]  /*10e3a0*/  LDL.LU R15, [R1+0x4c4] ;  /* 0x0004c400010f7983 */ /* 0x000ee20000300800 */
[----:B0-----:R-:W-:Y:S01]  /*10e3b0*/  VIADD R3, R3, UR36 ;  /* 0x0000002403037c36 */ /* 0x001fe20008000000 */
[----:B------:R-:W0:Y:S02]  /*10e3c0*/  LDCU UR36, c[0x0][0x3b8] ;  /* 0x00007700ff2477ac */ /* 0x000e240008000800 */
[----:B------:R-:W3:Y:S01]  /*10e3d0*/  LDL.LU R19, [R1+0x30] ;  /* 0x0000300001137983 */ /* 0x000ee20000300800 */
[----:B-1----:R-:W-:-:S03]  /*10e3e0*/  PRMT R2, R13, 0x5410, R11 ;  /* 0x000054100d027816 */ /* 0x002fc6000000000b */
[----:B------:R-:W3:Y:S04]  /*10e3f0*/  LDL.LU R18, [R1+0x300] ;  /* 0x0003000001127983 */ /* 0x000ee80000300800 */
[----:B------:R1:W-:Y:S04]  /*10e400*/  STL [R1+0xa24], R2 ;  /* 0x000a240201007387 */ /* 0x0003e80000100800 */
[----:B------:R-:W3:Y:S04]  /*10e410*/  LDL.LU R16, [R1+0x2f8] ;  /* 0x0002f80001107983 */ /* 0x000ee80000300800 */
[----:B------:R-:W-:Y:S04]  /*10e420*/  STL [R1+0x3fc], R3 ;  /* 0x0003fc0301007387 */ /* 0x000fe80000100800 */
[----:B------:R-:W3:Y:S01]  /*10e430*/  LDL.LU R6, [R1+0x4c0] ;  /* 0x0004c00001067983 */ /* 0x000ee20000300800 */
[----:B--2---:R-:W-:-:S02]  /*10e440*/  LOP3.LUT R26, R22, 0xffff, RZ, 0xc0, !PT ;  /* 0x0000ffff161a7812 */ /* 0x004fc400078ec0ff */
[----:B----4-:R-:W-:Y:S02]  /*10e450*/  LOP3.LUT R24, R21, 0xffff, RZ, 0xc0, !PT ;  /* 0x0000ffff15187812 */ /* 0x010fe400078ec0ff */
[----:B------:R-:W-:Y:S02]  /*10e460*/  LOP3.LUT R28, R28, 0xffff, RZ, 0xc0, !PT ;  /* 0x0000ffff1c1c7812 */ /* 0x000fe400078ec0ff */
[----:B------:R-:W-:Y:S02]  /*10e470*/  LOP3.LUT R11, R20, 0xffff, RZ, 0xc0, !PT ;  /* 0x0000ffff140b7812 */ /* 0x000fe400078ec0ff */
[----:B-1----:R-:W-:-:S03]  /*10e480*/  PRMT R2, R28, 0x3340, R0 ;  /* 0x000033401c027816 */ /* 0x002fc60000000000 */
[----:B------:R1:W-:Y:S01]  /*10e490*/  STL [R1+0x8f4], R11 ;  /* 0x0008f40b01007387 */ /* 0x0003e20000100800 */
[----:B------:R-:W-:-:S03]  /*10e4a0*/  LOP3.LUT R27, R27, 0xffff, RZ, 0xc0, !PT ;  /* 0x0000ffff1b1b7812 */ /* 0x000fc600078ec0ff */
[----:B------:R-:W2:Y:S01]  /*10e4b0*/  LDL.LU R23, [R1+0x4b8] ;  /* 0x0004b80001177983 */ /* 0x000ea20000300800 */
[----:B------:R-:W-:Y:S02]  /*10e4c0*/  LOP3.LUT R25, R14, 0xffff, RZ, 0xc0, !PT ;  /* 0x0000ffff0e197812 */ /* 0x000fe400078ec0ff */
[----:B------:R-:W-:Y:S01]  /*10e4d0*/  PRMT R12, R26, 0x3340, R27 ;  /* 0x000033401a0c7816 */ /* 0x000fe2000000001b */
[----:B------:R-:W4:Y:S04]  /*10e4e0*/  LDL.LU R14, [R1+0x10] ;  /* 0x00001000010e7983 */ /* 0x000f280000300800 */
[----:B------:R-:W2:Y:S01]  /*10e4f0*/  LDL.LU R21, [R1+0x8] ;  /* 0x0000080001157983 */ /* 0x000ea20000300800 */
[----:B------:R-:W-:-:S03]  /*10e500*/  PRMT R12, R12, 0x5410, R2 ;  /* 0x000054100c0c7816 */ /* 0x000fc60000000002 */
[----:B------:R-:W2:Y:S04]  /*10e510*/  LDL.LU R22, [R1+0x2ec] ;  /* 0x0002ec0001167983 */ /* 0x000ea80000300800 */
[----:B------:R-:W2:Y:S04]  /*10e520*/  LDL.LU R20, [R1+0x2e4] ;  /* 0x0002e40001147983 */ /* 0x000ea80000300800 */
[----:B------:R-:W2:Y:S01]  /*10e530*/  LDL.LU R2, [R1+0x2c] ;  /* 0x00002c0001027983 */ /* 0x000ea20000300800 */
[----:B-1----:R-:W-:Y:S02]  /*10e540*/  PRMT R11, R11, 0x3340, R0 ;  /* 0x000033400b0b7816 */ /* 0x002fe40000000000 */
[----:B------:R-:W-:Y:S01]  /*10e550*/  PRMT R13, R24, 0x3340, R25 ;  /* 0x00003340180d7816 */ /* 0x000fe20000000019 */
[----:B------:R-:W-:Y:S01]  /*10e560*/  VIADD R3, R3, UR22 ;  /* 0x0000001603037c36 */ /* 0x000fe20008000000 */
[----:B------:R-:W1:Y:S02]  /*10e570*/  LDCU UR22, c[0x0][0x3b8] ;  /* 0x00007700ff1677ac */ /* 0x000e640008000800 */
[----:B------:R-:W-:-:S02]  /*10e580*/  PRMT R11, R13, 0x5410, R11 ;  /* 0x000054100d0b7816 */ /* 0x000fc4000000000b */
[----:B------:R0:W-:Y:S04]  /*10e590*/  STL [R1+0x400], R3 ;  /* 0x0004000301007387 */ /* 0x0001e80000100800 */
[----:B------:R-:W-:Y:S04]  /*10e5a0*/  STL [R1+0xa64], R12 ;  /* 0x000a640c01007387 */ /* 0x000fe80000100800 */
[----:B------:R-:W-:Y:S01]  /*10e5b0*/  STL [R1+0xa80], R11 ;  /* 0x000a800b01007387 */ /* 0x000fe20000100800 */
[----:B0-----:R-:W-:Y:S01]  /*10e5c0*/  VIADD R3, R3, UR37 ;  /* 0x0000002503037c36 */ /* 0x001fe20008000000 */
[----:B------:R-:W0:Y:S04]  /*10e5d0*/  LDCU UR37, c[0x0][0x3b8] ;  /* 0x00007700ff2577ac */ /* 0x000e280008000800 */
[----:B------:R1:W-:Y:S02]  /*10e5e0*/  STL [R1+0x404], R3 ;  /* 0x0004040301007387 */ /* 0x0003e40000100800 */
[----:B-1----:R-:W-:Y:S01]  /*10e5f0*/  VIADD R3, R3, UR32 ;  /* 0x0000002003037c36 */ /* 0x002fe20008000000 */
[----:B------:R-:W1:Y:S01]  /*10e600*/  LDCU UR32, c[0x0][0x3b8] ;  /* 0x00007700ff2077ac */ /* 0x000e620008000800 */
[----:B---3--:R-:W-:-:S02]  /*10e610*/  LOP3.LUT R17, R17, 0xffff, RZ, 0xc0, !PT ;  /* 0x0000ffff11117812 */ /* 0x008fc400078ec0ff */
[----:B------:R-:W-:Y:S02]  /*10e620*/  LOP3.LUT R15, R15, 0xffff, RZ, 0xc0, !PT ;  /* 0x0000ffff0f0f7812 */ /* 0x000fe400078ec0ff */
[----:B------:R-:W-:Y:S02]  /*10e630*/  LOP3.LUT R19, R19, 0xffff, RZ, 0xc0, !PT ;  /* 0x0000ffff13137812 */ /* 0x000fe400078ec0ff */
[----:B------:R-:W-:-:S04]  /*10e640*/  LOP3.LUT R18, R18, 0xffff, RZ, 0xc0, !PT ;  /* 0x0000ffff12127812 */ /* 0x000fc800078ec0ff */
[----:B------:R-:W-:Y:S02]  /*10e650*/  PRMT R12, R17, 0x3340, R18 ;  /* 0x00003340110c7816 */ /* 0x000fe40000000012 */
[----:B------:R-:W-:-:S04]  /*10e660*/  LOP3.LUT R16, R16, 0xffff, RZ, 0xc0, !PT ;  /* 0x0000ffff10107812 */ /* 0x000fc800078ec0ff */
[----:B------:R-:W-:Y:S02]  /*10e670*/  PRMT R13, R15, 0x3340, R16 ;  /* 0x000033400f0d7816 */ /* 0x000fe40000000010 */
[----:B----4-:R-:W-:Y:S02]  /*10e680*/  LOP3.LUT R14, R14, 0xffff, RZ, 0xc0, !PT ;  /* 0x0000ffff0e0e7812 */ /* 0x010fe400078ec0ff */
[----:B--2---:R-:W-:Y:S02]  /*10e690*/  LOP3.LUT R11, R2, 0xffff, RZ, 0xc0, !PT ;  /* 0x0000ffff020b7812 */ /* 0x004fe400078ec0ff */
[----:B------:R-:W-:-:S03]  /*10e6a0*/  PRMT R2, R19, 0x3340, R0 ;  /* 0x0000334013027816 */ /* 0x000fc60000000000 */
[----:B------:R2:W-:Y:S01]  /*10e6b0*/  STL [R1+0x8ec], R11 ;  /* 0x0008ec0b01007387 */ /* 0x0005e20000100800 */
[----:B------:R-:W-:-:S03]  /*10e6c0*/  PRMT R12, R12, 0x5410, R2 ;  /* 0x000054100c0c7816 */ /* 0x000fc60000000002 */
[----:B------:R3:W-:Y:S01]  /*10e6d0*/  STL [R1+0x408], R3 ;  /* 0x0004080301007387 */ /* 0x0007e20000100800 */
[----:B--2---:R-:W-:-:S03]  /*10e6e0*/  PRMT R11, R11, 0x3340, R0 ;  /* 0x000033400b0b7816 */ /* 0x004fc60000000000 */
[----:B------:R2:W-:Y:S01]  /*10e6f0*/  STL [R1+0xac0], R12 ;  /* 0x000ac00c01007387 */ /* 0x0005e20000100800 */
[----:B------:R-:W-:Y:S01]  /*10e700*/  PRMT R2, R13, 0x5410, R11 ;  /* 0x000054100d027816 */ /* 0x000fe2000000000b */
[----:B---3--:R-:W-:Y:S01]  /*10e710*/  VIADD R3, R3, UR35 ;  /* 0x0000002303037c36 */ /* 0x008fe20008000000 */
[----:B------:R-:W-:Y:S01]  /*10e720*/  LOP3.LUT R13, R22, 0xffff, RZ, 0xc0, !PT ;  /* 0x0000ffff160d7812 */ /* 0x000fe200078ec0ff */
[----:B------:R-:W3:Y:S01]  /*10e730*/  LDCU UR35, c[0x0][0x3b8] ;  /* 0x00007700ff2377ac */ /* 0x000ee20008000800 */
[----:B------:R-:W-:Y:S01]  /*10e740*/  LOP3.LUT R21, R21, 0xffff, RZ, 0xc0, !PT ;  /* 0x0000ffff15157812 */ /* 0x000fe200078ec0ff */
[----:B------:R4:W-:Y:S01]  /*10e750*/  STL [R1+0xae4], R2 ;  /* 0x000ae40201007387 */ /* 0x0009e20000100800 */
[----:B--2---:R-:W-:Y:S02]  /*10e760*/  LOP3.LUT R12, R6, 0xffff, RZ, 0xc0, !PT ;  /* 0x0000ffff060c7812 */ /* 0x004fe400078ec0ff */
[----:B------:R-:W-:Y:S02]  /*10e770*/  LOP3.LUT R11, R23, 0xffff, RZ, 0xc0, !PT ;  /* 0x0000ffff170b7812 */ /* 0x000fe400078ec0ff */
[----:B------:R-:W-:Y:S01]  /*10e780*/  PRMT R22, R12, 0x3340, R13 ;  /* 0x000033400c167816 */ /* 0x000fe2000000000d */
[----:B------:R2:W-:Y:S01]  /*10e790*/  STL [R1+0x40c], R3 ;  /* 0x00040c0301007387 */ /* 0x0005e20000100800 */
[----:B----4-:R-:W-:-:S03]  /*10e7a0*/  LOP3.LUT R2, R20, 0xffff, RZ, 0xc0, !PT ;  /* 0x0000ffff14027812 */ /* 0x010fc600078ec0ff */
[----:B------:R-:W4:Y:S01]  /*10e7b0*/  LDL.LU R6, [R1+0x54] ;  /* 0x0000540001067983 */ /* 0x000f220000300800 */
[----:B------:R-:W-:-:S03]  /*10e7c0*/  PRMT R20, R14, 0x3340, R0 ;  /* 0x000033400e147816 */ /* 0x000fc60000000000 */
[----:B------:R0:W-:Y:S01]  /*10e7d0*/  STL [R1+0x8dc], R21 ;  /* 0x0008dc1501007387 */ /* 0x0001e20000100800 */
[----:B------:R-:W-:Y:S01]  /*10e7e0*/  PRMT R22, R22, 0x5410, R20 ;  /* 0x0000541016167816 */ /* 0x000fe20000000014 */
[----:B--2---:R-:W-:Y:S01]  /*10e7f0*/  VIADD R3, R3, UR33 ;  /* 0x0000002103037c36 */ /* 0x004fe20008000000 */
[----:B------:R-:W-:Y:S01]  /*10e800*/  PRMT R23, R11, 0x3340, R2 ;  /* 0x000033400b177816 */ /* 0x000fe20000000002 */
[----:B------:R-:W2:Y:S01]  /*10e810*/  LDL.LU R20, [R1+0x16c] ;  /* 0x00016c0001147983 */ /* 0x000ea20000300800 */
[----:B------:R-:W-:Y:S01]  /*10e820*/  SHF.R.U32.HI R12, RZ, 0x8, R12 ;  /* 0x00000008ff0c7819 */ /* 0x000fe2000001160c */
[----:B------:R-:W1:Y:S01]  /*10e830*/  LDCU UR33, c[0x0][0x3b8] ;  /* 0x00007700ff2177ac */ /* 0x000e620008000800 */
[----:B0-----:R-:W-:Y:S01]  /*10e840*/  PRMT R21, R21, 0x3340, R0 ;  /* 0x0000334015157816 */ /* 0x001fe20000000000 */
[----:B------:R-:W-:Y:S03]  /*10e850*/  STL [R1+0x410], R3 ;  /* 0x0004100301007387 */ /* 0x000fe60000100800 */
[----:B------:R-:W-:Y:S01]  /*10e860*/  PRMT R23, R23, 0x5410, R21 ;  /* 0x0000541017177816 */ /* 0x000fe20000000015 */
[----:B------:R0:W-:Y:S04]  /*10e870*/  STL [R1+0xb34], R22 ;  /* 0x000b341601007387 */ /* 0x0001e80000100800 */
[----:B0-----:R-:W3:Y:S04]  /*10e880*/  LDL.LU R22, [R1+0x17c] ;  /* 0x00017c0001167983 */ /* 0x001ee80000300800 */
[----:B------:R-:W3:Y:S01]  /*10e890*/  LDL.LU R21, [R1+0x13c] ;  /* 0x00013c0001157983 */ /* 0x000ee20000300800 */
[----:B------:R-:W-:Y:S01]  /*10e8a0*/  VIADD R3, R3, UR34 ;  /* 0x0000002203037c36 */ /* 0x000fe20008000000 */
[----:B--2---:R-:W-:-:S02]  /*10e8b0*/  SHF.R.U32.HI R20, RZ, 0x8, R20 ;  /* 0x00000008ff147819 */ /* 0x004fc40000011614 */
[----:B------:R0:W-:Y:S01]  /*10e8c0*/  STL [R1+0xb58], R23 ;  /* 0x000b581701007387 */ /* 0x0001e20000100800 */
[----:B------:R-:W-:Y:S01]  /*10e8d0*/  SHF.R.U32.HI R11, RZ, 0x8, R11 ;  /* 0x00000008ff0b7819 */ /* 0x000fe2000001160b */
[----:B------:R-:W2:Y:S01]  /*10e8e0*/  LDCU UR34, c[0x0][0x3b8] ;  /* 0x00007700ff2277ac */ /* 0x000ea20008000800 */
[----:B------:R-:W-:Y:S01]  /*10e8f0*/  LOP3.LUT R20, R20, 0xffff, RZ, 0xc0, !PT ;  /* 0x0000ffff14147812 */ /* 0x000fe200078ec0ff */
[----:B0-----:R-:W2:Y:S04]  /*10e900*/  LDL.LU R23, [R1+0x1a0] ;  /* 0x0001a00001177983 */ /* 0x001ea80000300800 */
[----:B------:R0:W-:Y:S01]  /*10e910*/  STL [R1+0x414], R3 ;  /* 0x0004140301007387 */ /* 0x0001e20000100800 */
[----:B---3--:R-:W-:Y:S01]  /*10e920*/  SHF.R.U32.HI R21, RZ, 0x8, R21 ;  /* 0x00000008ff157819 */ /* 0x008fe20000011615 */
[----:B0-----:R-:W-:Y:S01]  /*10e930*/  VIADD R3, R3, UR69 ;  /* 0x0000004503037c36 */ /* 0x001fe20008000000 */
[----:B------:R-:W-:Y:S01]  /*10e940*/  SHF.R.U32.HI R22, RZ, 0x8, R22 ;  /* 0x00000008ff167819 */ /* 0x000fe20000011616 */
[----:B------:R-:W0:Y:S01]  /*10e950*/  LDCU UR69, c[0x0][0x3b8] ;  /* 0x00007700ff4577ac */ /* 0x000e220008000800 */
[----:B------:R-:W-:-:S02]  /*10e960*/  LOP3.LUT R21, R21, 0xffff, RZ, 0xc0, !PT ;  /* 0x0000ffff15157812 */ /* 0x000fc400078ec0ff */
[----:B------:R3:W-:Y:S02]  /*10e970*/  STL [R1+0x418], R3 ;  /* 0x0004180301007387 */ /* 0x0007e40000100800 */
[----:B------:R-:W-:Y:S02]  /*10e980*/  PRMT R21, R20, 0x3340, R21 ;  /* 0x0000334014157816 */ /* 0x000fe40000000015 */
[----:B------:R-:W2:Y:S01]  /*10e990*/  LDL.LU R20, [R1+0x144] ;  /* 0x0001440001147983 */ /* 0x000ea20000300800 */
[----:B---3--:R-:W-:Y:S01]  /*10e9a0*/  VIADD R3, R3, UR31 ;  /* 0x0000001f03037c36 */ /* 0x008fe20008000000 */
[----:B------:R-:W-:Y:S01]  /*10e9b0*/  LOP3.LUT R22, R22, 0xffff, RZ, 0xc0, !PT ;  /* 0x0000ffff16167812 */ /* 0x000fe200078ec0ff */
[----:B------:R-:W3:Y:S03]  /*10e9c0*/  LDCU UR31, c[0x0][0x3b8] ;  /* 0x00007700ff1f77ac */ /* 0x000ee60008000800 */
[----:B------:R-:W-:Y:S04]  /*10e9d0*/  STL [R1+0x500], R3 ;  /* 0x0005000301007387 */ /* 0x000fe80000100800 */
[----:B------:R0:W-:Y:S04]  /*10e9e0*/  STL [R1+0x368], R21 ;  /* 0x0003681501007387 */ /* 0x0001e80000100800 */
[----:B0-----:R-:W3:Y:S01]  /*10e9f0*/  LDL.LU R21, [R1+0x1a8] ;  /* 0x0001a80001157983 */ /* 0x001ee20000300800 */
[----:B------:R-:W-:Y:S01]  /*10ea00*/  PRMT R22, R22, 0x3340, R0 ;  /* 0x0000334016167816 */ /* 0x000fe20000000000 */
[----:B------:R-:W-:Y:S01]  /*10ea10*/  VIADD R3, R3, UR14 ;  /* 0x0000000e03037c36 */ /* 0x000fe20008000000 */
[----:B------:R-:W-:Y:S01]  /*10ea20*/  SHF.R.U32.HI R13, RZ, 0x8, R13 ;  /* 0x00000008ff0d7819 */ /* 0x000fe2000001160d */
[----:B------:R-:W0:Y:S02]  /*10ea30*/  LDCU UR14, c[0x0][0x3b8] ;  /* 0x00007700ff0e77ac */ /* 0x000e240008000800 */
[----:B------:R-:W-:Y:S04]  /*10ea40*/  STL [R1+0x2ac], R22 ;  /* 0x0002ac1601007387 */ /* 0x000fe80000100800 */
[----:B------:R1:W-:Y:S02]  /*10ea50*/  STL [R1+0x41c], R3 ;  /* 0x00041c0301007387 */ /* 0x0003e40000100800 */
[----:B-1----:R-:W-:Y:S01]  /*10ea60*/  VIADD R3, R3, UR15 ;  /* 0x0000000f03037c36 */ /* 0x002fe20008000000 */
[----:B--2---:R-:W-:Y:S01]  /*10ea70*/  SHF.R.U32.HI R20, RZ, 0x8, R20 ;  /* 0x00000008ff147819 */ /* 0x004fe20000011614 */
[----:B------:R-:W1:Y:S01]  /*10ea80*/  LDCU UR15, c[0x0][0x3b8] ;  /* 0x00007700ff0f77ac */ /* 0x000e620008000800 */
[----:B------:R-:W-:-:S02]  /*10ea90*/  SHF.R.U32.HI R22, RZ, 0x8, R23 ;  /* 0x00000008ff167819 */ /* 0x000fc40000011617 */
[----:B----4-:R-:W-:Y:S02]  /*10eaa0*/  SHF.R.U32.HI R23, RZ, 0x8, R6 ;  /* 0x00000008ff177819 */ /* 0x010fe40000011606 */
[----:B------:R-:W-:Y:S02]  /*10eab0*/  LOP3.LUT R22, R22, 0xffff, RZ, 0xc0, !PT ;  /* 0x0000ffff16167812 */ /* 0x000fe400078ec0ff */
[----:B------:R-:W-:Y:S02]  /*10eac0*/  LOP3.LUT R20, R20, 0xffff, RZ, 0xc0, !PT ;  /* 0x0000ffff14147812 */ /* 0x000fe400078ec0ff */
[----:B------:R-:W-:Y:S02]  /*10ead0*/  LOP3.LUT R23, R23, 0xffff, RZ, 0xc0, !PT ;  /* 0x0000ffff17177812 */ /* 0x000fe400078ec0ff */
[----:B---3--:R-:W-:-:S04]  /*10eae0*/  SHF.R.U32.HI R21, RZ, 0x8, R21 ;  /* 0x00000008ff157819 */ /* 0x008fc80000011615 */
[----:B------:R-:W-:-:S04]  /*10eaf0*/  LOP3.LUT R21, R21, 0xffff, RZ, 0xc0, !PT ;  /* 0x0000ffff15157812 */ /* 0x000fc800078ec0ff */
[----:B------:R-:W-:Y:S02]  /*10eb00*/  PRMT R6, R21, 0x3340, R22 ;  /* 0x0000334015067816 */ /* 0x000fe40000000016 */
[----:B------:R-:W2:Y:S04]  /*10eb10*/  LDL.LU R21, [R1+0x1f4] ;  /* 0x0001f40001157983 */ /* 0x000ea80000300800 */
[----:B------:R-:W-:Y:S04]  /*10eb20*/  STL [R1+0x4f8], R3 ;  /* 0x0004f80301007387 */ /* 0x000fe80000100800 */
[----:B------:R3:W-:Y:S04]  /*10eb30*/  STL [R1+0x360], R6 ;  /* 0x0003600601007387 */ /* 0x0007e80000100800 */
[----:B------:R-:W4:Y:S01]  /*10eb40*/  LDL.LU R22, [R1+0x1ec] ;  /* 0x0001ec0001167983 */ /* 0x000f220000300800 */
[----:B---3--:R-:W-:-:S03]  /*10eb50*/  PRMT R6, R20, 0x3340, R23 ;  /* 0x0000334014067816 */ /* 0x008fc60000000017 */
[----:B------:R-:W3:Y:S01]  /*10eb60*/  LDL.LU R20, [R1+0x164] ;  /* 0x0001640001147983 */ /* 0x000ee20000300800 */
[----:B------:R-:W-:Y:S01]  /*10eb70*/  VIADD R3, R3, UR53 ;  /* 0x0000003503037c36 */ /* 0x000fe20008000000 */
[----:B------:R-:W-:Y:S01]  /*10eb80*/  LOP3.LUT R12, R12, 0xffff, RZ, 0xc0, !PT ;  /* 0x0000ffff0c0c7812 */ /* 0x000fe200078ec0ff */
[----:B------:R-:W0:Y:S01]  /*10eb90*/  LDCU UR53, c[0x0][0x3b8] ;  /* 0x00007700ff3577ac */ /* 0x000e220008000800 */
[----:B------:R-:W4:Y:S04]  /*10eba0*/  LDL.LU R23, [R1+0x1e8] ;  /* 0x0001e80001177983 */ /* 0x000f280000300800 */
[----:B------:R1:W-:Y:S04]  /*10ebb0*/  STL [R1+0x35c], R6 ;  /* 0x00035c0601007387 */ /* 0x0003e80000100800 */
[----:B-1----:R-:W4:Y:S04]  /*10ebc0*/  LDL.LU R6, [R1+0x210] ;  /* 0x0002100001067983 */ /* 0x002f280000300800 */
[----:B------:R1:W-:Y:S02]  /*10ebd0*/  STL [R1+0x4e0], R3 ;  /* 0x0004e00301007387 */ /* 0x0003e40000100800 */
[----:B-1----:R-:W-:Y:S01]  /*10ebe0*/  VIADD R3, R3, UR54 ;  /* 0x0000003603037c36 */ /* 0x002fe20008000000 */
[----:B------:R-:W-:Y:S01]  /*10ebf0*/  LOP3.LUT R13, R13, 0xffff, RZ, 0xc0, !PT ;  /* 0x0000ffff0d0d7812 */ /* 0x000fe200078ec0ff */
[----:B------:R-:W1:Y:S03]  /*10ec00*/  LDCU UR54, c[0x0][0x3b8] ;  /* 0x00007700ff3677ac */ /* 0x000e660008000800 */
[----:B------:R0:W-:Y:S02]  /*10ec10*/  STL [R1+0x4e4], R3 ;  /* 0x0004e40301007387 */ /* 0x0001e40000100800 */
[----:B0-----:R-:W-:Y:S01]  /*10ec20*/  VIADD R3, R3, UR55 ;  /* 0x0000003703037c36 */ /* 0x001fe20008000000 */
[----:B------:R-:W-:Y:S01]  /*10ec30*/  SHF.R.U32.HI R14, RZ, 0x8, R14 ;  /* 0x00000008ff0e7819 */ /* 0x000fe2000001160e */
[----:B------:R-:W0:Y:S01]  /*10ec40*/  LDCU UR55, c[0x0][0x3b8] ;  /* 0x00007700ff3777ac */ /* 0x000e220008000800 */
[----:B--2---:R-:W-:-:S04]  /*10ec50*/  SHF.R.U32.HI R21, RZ, 0x8, R21 ;  /* 0x00000008ff157819 */ /* 0x004fc80000011615 */
[----:B------:R-:W-:-:S04]  /*10ec60*/  LOP3.LUT R21, R21, 0xffff, RZ, 0xc0, !PT ;  /* 0x0000ffff15157812 */ /* 0x000fc800078ec0ff */
[----:B------:R-:W-:Y:S02]  /*10ec70*/  PRMT R21, R21, 0x3340, R0 ;  /* 0x0000334015157816 */ /* 0x000fe40000000000 */
[----:B---3--:R-:W-:-:S04]  /*10ec80*/  SHF.R.U32.HI R20, RZ, 0x8, R20 ;  /* 0x00000008ff147819 */ /* 0x008fc80000011614 */
[----:B------:R-:W-:-:S04]  /*10ec90*/  LOP3.LUT R20, R20, 0xffff, RZ, 0xc0, !PT ;  /* 0x0000ffff14147812 */ /* 0x000fc800078ec0ff */
[----:B------:R-:W-:-:S05]  /*10eca0*/  PRMT R20, R20, 0x3340, R0 ;  /* 0x0000334014147816 */ /* 0x000fca0000000000 */
[----:B------:R2:W-:Y:S04]  /*10ecb0*/  STL [R1+0x2a4], R20 ;  /* 0x0002a41401007387 */ /* 0x0005e80000100800 */
[----:B--2---:R-:W2:Y:S04]  /*10ecc0*/  LDL.LU R20, [R1+0x1d4] ;  /* 0x0001d40001147983 */ /* 0x004ea80000300800 */
[----:B------:R-:W-:Y:S04]  /*10ecd0*/  STL [R1+0x4f0], R3 ;  /* 0x0004f00301007387 */ /* 0x000fe80000100800 */
[----:B------:R3:W-:Y:S04]  /*10ece0*/  STL [R1+0x29c], R21 ;  /* 0x00029c1501007387 */ /* 0x0007e80000100800 */
[----:B---3--:R-:W3:Y:S01]  /*10ecf0*/  LDL.LU R21, [R1+0x50] ;  /* 0x0000500001157983 */ /* 0x008ee20000300800 */
[----:B------:R-:W-:Y:S01]  /*10ed00*/  VIADD R3, R3, UR56 ;  /* 0x0000003803037c36 */ /* 0x000fe20008000000 */
[----:B----4-:R-:W-:Y:S01]  /*10ed10*/  SHF.R.U32.HI R22, RZ, 0x8, R22 ;  /* 0x00000008ff167819 */ /* 0x010fe20000011616 */
[----:B------:R-:W4:Y:S01]  /*10ed20*/  LDCU UR56, c[0x0][0x3b8] ;  /* 0x00007700ff3877ac */ /* 0x000f220008000800 */
[----:B------:R-:W-:-:S02]  /*10ed30*/  SHF.R.U32.HI R23, RZ, 0x8, R23 ;  /* 0x00000008ff177819 */ /* 0x000fc40000011617 */
[----:B------:R0:W-:Y:S01]  /*10ed40*/  STL [R1+0x4e8], R3 ;  /* 0x0004e80301007387 */ /* 0x0001e20000100800 */
[----:B------:R-:W-:Y:S02]  /*10ed50*/  LOP3.LUT R22, R22, 0xffff, RZ, 0xc0, !PT ;  /* 0x0000ffff16167812 */ /* 0x000fe400078ec0ff */
[----:B------:R-:W-:Y:S01]  /*10ed60*/  LOP3.LUT R23, R23, 0xffff, RZ, 0xc0, !PT ;  /* 0x0000ffff17177812 */ /* 0x000fe200078ec0ff */
[----:B0-----:R-:W-:Y:S01]  /*10ed70*/  VIADD R3, R3, UR57 ;  /* 0x0000003903037c36 */ /* 0x001fe20008000000 */
[----:B------:R-:W-:Y:S01]  /*10ed80*/  LOP3.LUT R14, R14, 0xffff, RZ, 0xc0, !PT ;  /* 0x0000ffff0e0e7812 */ /* 0x000fe200078ec0ff */
[----:B------:R-:W0:Y:S01]  /*10ed90*/  LDCU UR57, c[0x0][0x3b8] ;  /* 0x00007700ff3977ac */ /* 0x000e220008000800 */
[----:B--2---:R-:W-:-:S04]  /*10eda0*/  SHF.R.U32.HI R20, RZ, 0x8, R20 ;  /* 0x00000008ff147819 */ /* 0x004fc80000011614 */
[----:B------:R-:W-:Y:S02]  /*10edb0*/  LOP3.LUT R20, R20, 0xffff, RZ, 0xc0, !PT ;  /* 0x0000ffff14147812 */ /* 0x000fe400078ec0ff */
[----:B---3--:R-:W-:-:S04]  /*10edc0*/  SHF.R.U32.HI R21, RZ, 0x8, R21 ;  /* 0x00000008ff157819 */ /* 0x008fc80000011615 */
[----:B------:R-:W-:-:S04]  /*10edd0*/  LOP3.LUT R21, R21, 0xffff, RZ, 0xc0, !PT ;  /* 0x0000ffff15157812 */ /* 0x000fc800078ec0ff */
[----:B------:R-:W-:Y:S02]  /*10ede0*/  PRMT R20, R20, 0x3340, R21 ;  /* 0x0000334014147816 */ /* 0x000fe40000000015 */
[----:B------:R-:W2:Y:S04]  /*10edf0*/  LDL.LU R21, [R1+0x1ac] ;  /* 0x0001ac0001157983 */ /* 0x000ea80000300800 */
[----:B------:R-:W-:Y:S04]  /*10ee00*/  STL [R1+0x4dc], R3 ;  /* 0x0004dc0301007387 */ /* 0x000fe80000100800 */
[----:B------:R3:W-:Y:S02]  /*10ee10*/  STL [R1+0x378], R20 ;  /* 0x0003781401007387 */ /* 0x0007e40000100800 */
[----:B---3--:R-:W-:-:S02]  /*10ee20*/  PRMT R20, R22, 0x3340, R23 ;  /* 0x0000334016147816 */ /* 0x008fc40000000017 */
[----:B------:R-:W3:Y:S01]  /*10ee30*/  LDL.LU R22, [R1+0x168] ;  /* 0x0001680001167983 */ /* 0x000ee20000300800 */
[----:B------:R-:W-:Y:S01]  /*10ee40*/  VIADD R3, R3, UR58 ;  /* 0x0000003a03037c36 */ /* 0x000fe20008000000 */
[----:B------:R-:W-:Y:S01]  /*10ee50*/  SHF.R.U32.HI R15, RZ, 0x8, R15 ;  /* 0x00000008ff0f7819 */ /* 0x000fe2000001160f */
[----:B------:R-:W0:Y:S01]  /*10ee60*/  LDCU UR58, c[0x0][0x3b8] ;  /* 0x00007700ff3a77ac */ /* 0x000e220008000800 */
[----:B------:R1:W-:Y:S04]  /*10ee70*/  STL [R1+0x350], R20 ;  /* 0x0003501401007387 */ /* 0x0003e80000100800 */
[----:B------:R-:W4:Y:S01]  /*10ee80*/  LDL.LU R23, [R1+0x230] ;  /* 0x0002300001177983 */ /* 0x000f220000300800 */
[----:B-1----:R-:W-:-:S03]  /*10ee90*/  SHF.R.U32.HI R20, RZ, 0x8, R6 ;  /* 0x00000008ff147819 */ /* 0x002fc60000011606 */
[----:B------:R1:W-:Y:S01]  /*10eea0*/  STL [R1+0x420], R3 ;  /* 0x0004200301007387 */ /* 0x0003e20000100800 */
[----:B------:R-:W-:-:S03]  /*10eeb0*/  LOP3.LUT R20, R20, 0xffff, RZ, 0xc0, !PT ;  /* 0x0000ffff14147812 */ /* 0x000fc600078ec0ff */
[----:B------:R-:W4:Y:S01]  /*10eec0*/  LDL.LU R6, [R1+0x224] ;  /* 0x0002240001067983 */ /* 0x000f220000300800 */
[----:B------:R-:W-:Y:S01]  /*10eed0*/  PRMT R20, R20, 0x3340, R0 ;  /* 0x0000334014147816 */ /* 0x000fe20000000000 */
[----:B-1----:R-:W-:Y:S01]  /*10eee0*/  VIADD R3, R3, UR59 ;  /* 0x0000003b03037c36 */ /* 0x002fe20008000000 */
[----:B--2---:R-:W-:-:S04]  /*10eef0*/  SHF.R.U32.HI R21, RZ, 0x8, R21 ;  /* 0x00000008ff157819 */ /* 0x004fc80000011615 */
[----:B------:R-:W-:Y:S01]  /*10ef00*/  STL [R1+0x4d8], R3 ;  /* 0x0004d80301007387 */ /* 0x000fe20000100800 */
[----:B---3--:R-:W-:-:S03]  /*10ef10*/  SHF.R.U32.HI R22, RZ, 0x8, R22 ;  /* 0x00000008ff167819 */ /* 0x008fc60000011616 */
[----:B------:R1:W-:Y:S01]  /*10ef20*/  STL [R1+0x290], R20 ;  /* 0x0002901401007387 */ /* 0x0003e20000100800 */
[----:B------:R-:W-:Y:S01]  /*10ef30*/  SHF.R.U32.HI R16, RZ, 0x8, R16 ;  /* 0x00000008ff107819 */ /* 0x000fe20000011610 */
[----:B------:R-:W2:Y:S02]  /*10ef40*/  LDCU UR59, c[0x0][0x3b8] ;  /* 0x00007700ff3b77ac */ /* 0x000ea40008000800 */
[----:B-1----:R-:W3:Y:S01]  /*10ef50*/  LDL.LU R20, [R1+0x68] ;  /* 0x0000680001147983 */ /* 0x002ee20000300800 */
[----:B------:R-:W-:Y:S02]  /*10ef60*/  LOP3.LUT R21, R21, 0xffff, RZ, 0xc0, !PT ;  /* 0x0000ffff15157812 */ /* 0x000fe400078ec0ff */
[----:B------:R-:W-:Y:S01]  /*10ef70*/  LOP3.LUT R22, R22, 0xffff, RZ, 0xc0, !PT ;  /* 0x0000ffff16167812 */ /* 0x000fe200078ec0ff */
[----:B------:R-:W-:Y:S01]  /*10ef80*/  VIADD R3, R3, UR60 ;  /* 0x0000003c03037c36 */ /* 0x000fe20008000000 */
[----:B------:R-:W-:Y:S01]  /*10ef90*/  LOP3.LUT R15, R15, 0xffff, RZ, 0xc0, !PT ;  /* 0x0000ffff0f0f7812 */ /* 0x000fe200078ec0ff */
[----:B------:R-:W1:Y:S01]  /*10efa0*/  LDCU UR60, c[0x0][0x3b8] ;  /* 0x00007700ff3c77ac */ /* 0x000e620008000800 */
[----:B------:R-:W-:-:S02]  /*10efb0*/  PRMT R22, R21, 0x3340, R22 ;  /* 0x0000334015167816 */ /* 0x000fc40000000016 */
[----:B------:R0:W-:Y:S04]  /*10efc0*/  STL [R1+0x4cc], R3 ;  /* 0x0004cc0301007387 */ /* 0x0001e80000100800 */
[----:B------:R-:W2:Y:S04]  /*10efd0*/  LDL.LU R21, [R1+0x1fc] ;  /* 0x0001fc0001157983 */ /* 0x000ea80000300800 */
[----:B------:R1:W-:Y:S01]  /*10efe0*/  STL [R1+0x34c], R22 ;  /* 0x00034c1601007387 */ /* 0x0003e20000100800 */
[----:B0-----:R-:W-:Y:S01]  /*10eff0*/  VIADD R3, R3, UR61 ;  /* 0x0000003d03037c36 */ /* 0x001fe20008000000 */
[----:B------:R-:W-:Y:S01]  /*10f000*/  LOP3.LUT R16, R16, 0xffff, RZ, 0xc0, !PT ;  /* 0x0000ffff10107812 */ /* 0x000fe200078ec0ff */
[----:B------:R-:W0:Y:S01]  /*10f010*/  LDCU UR61, c[0x0][0x3b8] ;  /* 0x00007700ff3d77ac */ /* 0x000e220008000800 */
[----:B-1----:R-:W4:Y:S04]  /*10f020*/  LDL.LU R22, [R1+0x1f8] ;  /* 0x0001f80001167983 */ /* 0x002f280000300800 */
[----:B------:R1:W-:Y:S02]  /*10f030*/  STL [R1+0x4c4], R3 ;  /* 0x0004c40301007387 */ /* 0x0003e40000100800 */
[----:B-1----:R-:W-:Y:S01]  /*10f040*/  VIADD R3, R3, UR62 ;  /* 0x0000003e03037c36 */ /* 0x002fe20008000000 */
[----:B------:R-:W-:Y:S01]  /*10f050*/  SHF.R.U32.HI R17, RZ, 0x8, R17 ;  /* 0x00000008ff117819 */ /* 0x000fe20000011611 */
[----:B------:R-:W1:Y:S03]  /*10f060*/  LDCU UR62, c[0x0][0x3b8] ;  /* 0x00007700ff3e77ac */ /* 0x000e660008000800 */
[----:B------:R-:W-:Y:S01]  /*10f070*/  STL [R1+0x4c8], R3 ;  /* 0x0004c80301007387 */ /* 0x000fe20000100800 */
[----:B---3--:R-:W-:-:S04]  /*10f080*/  SHF.R.U32.HI R20, RZ, 0x8, R20 ;  /* 0x00000008ff147819 */ /* 0x008fc80000011614 */
[----:B------:R-:W-:-:S04]  /*10f090*/  LOP3.LUT R20, R20, 0xffff, RZ, 0xc0, !PT ;  /* 0x0000ffff14147812 */ /* 0x000fc800078ec0ff */
[----:B------:R-:W-:-:S05]  /*10f0a0*/  PRMT R20, R20, 0x3340, R0 ;  /* 0x0000334014147816 */ /* 0x000fca0000000000 */
[----:B------:R3:W-:Y:S04]  /*10f0b0*/  STL [R1+0x28c], R20 ;  /* 0x00028c1401007387 */ /* 0x0007e80000100800 */
[----:B---3--:R-:W3:Y:S01]  /*10f0c0*/  LDL.LU R20, [R1+0x240] ;  /* 0x0002400001147983 */ /* 0x008ee20000300800 */
[----:B--2---:R-:W-:Y:S02]  /*10f0d0*/  SHF.R.U32.HI R21, RZ, 0x8, R21 ;  /* 0x00000008ff157819 */ /* 0x004fe40000011615 */
[----:B----4-:R-:W-:Y:S01]  /*10f0e0*/  SHF.R.U32.HI R22, RZ, 0x8, R22 ;  /* 0x00000008ff167819 */ /* 0x010fe20000011616 */
[----:B------:R-:W-:Y:S01]  /*10f0f0*/  VIADD R3, R3, UR63 ;  /* 0x0000003f03037c36 */ /* 0x000fe20008000000 */
[----:B------:R-:W-:Y:S01]  /*10f100*/  LOP3.LUT R21, R21, 0xffff, RZ, 0xc0, !PT ;  /* 0x0000ffff15157812 */ /* 0x000fe200078ec0ff */
[----:B------:R-:W2:Y:S01]  /*10f110*/  LDCU UR63, c[0x0][0x3b8] ;  /* 0x00007700ff3f77ac */ /* 0x000ea20008000800 */
[----:B------:R-:W-:-:S02]  /*10f120*/  LOP3.LUT R22, R22, 0xffff, RZ, 0xc0, !PT ;  /* 0x0000ffff16167812 */ /* 0x000fc400078ec0ff */
[----:B------:R4:W-:Y:S02]  /*10f130*/  STL [R1+0x4c0], R3 ;  /* 0x0004c00301007387 */ /* 0x0009e40000100800 */
[----:B------:R-:W-:-:S05]  /*10f140*/  PRMT R21, R21, 0x3340, R22 ;  /* 0x0000334015157816 */ /* 0x000fca0000000016 */
[----:B------:R-:W-:Y:S01]  /*10f150*/  STL [R1+0x344], R21 ;  /* 0x0003441501007387 */ /* 0x000fe20000100800 */
[----:B----4-:R-:W-:Y:S01]  /*10f160*/  VIADD R3, R3, UR64 ;  /* 0x0000004003037c36 */ /* 0x010fe20008000000 */
[----:B------:R-:W-:Y:S01]  /*10f170*/  SHF.R.U32.HI R22, RZ, 0x8, R6 ;  /* 0x00000008ff167819 */ /* 0x000fe20000011606 */
[----:B------:R-:W4:Y:S03]  /*10f180*/  LDCU UR64, c[0x0][0x3b8] ;  /* 0x00007700ff4077ac */ /* 0x000f260008000800 */
[----:B------:R0:W-:Y:S01]  /*10f190*/  STL [R1+0x4b8], R3 ;  /* 0x0004b80301007387 */ /* 0x0001e20000100800 */
[----:B------:R-:W-:Y:S01]  /*10f1a0*/  LOP3.LUT R22, R22, 0xffff, RZ, 0xc0, !PT ;  /* 0x0000ffff16167812 */ /* 0x000fe200078ec0ff */
[----:B0-----:R-:W-:Y:S01]  /*10f1b0*/  VIADD R3, R3, UR65 ;  /* 0x0000004103037c36 */ /* 0x001fe20008000000 */
[----:B------:R-:W-:Y:S01]  /*10f1c0*/  SHF.R.U32.HI R18, RZ, 0x8, R18 ;  /* 0x00000008ff127819 */ /* 0x000fe20000011612 */
[----:B------:R-:W0:Y:S01]  /*10f1d0*/  LDCU UR65, c[0x0][0x3b8] ;  /* 0x00007700ff4177ac */ /* 0x000e220008000800 */
[----:B---3--:R-:W-:-:S02]  /*10f1e0*/  SHF.R.U32.HI R21, RZ, 0x8, R20 ;  /* 0x00000008ff157819 */ /* 0x008fc40000011614 */
[----:B------:R-:W-:Y:S02]  /*10f1f0*/  SHF.R.U32.HI R20, RZ, 0x8, R23 ;  /* 0x00000008ff147819 */ /* 0x000fe40000011617 */
[----:B------:R-:W3:Y:S02]  /*10f200*/  LDL.LU R23, [R1+0x264] ;  /* 0x0002640001177983 */ /* 0x000ee40000300800 */
[----:B------:R-:W-:Y:S02]  /*10f210*/  LOP3.LUT R20, R20, 0xffff, RZ, 0xc0, !PT ;  /* 0x0000ffff14147812 */ /* 0x000fe400078ec0ff */
[----:B------:R0:W-:Y:S01]  /*10f220*/  STL [R1+0x4bc], R3 ;  /* 0x0004bc0301007387 */ /* 0x0001e20000100800 */
[----:B------:R-:W-:Y:S02]  /*10f230*/  LOP3.LUT R21, R21, 0xffff, RZ, 0xc0, !PT ;  /* 0x0000ffff15157812 */ /* 0x000fe400078ec0ff */
[----:B------:R-:W-:Y:S02]  /*10f240*/  PRMT R6, R20, 0x3340, R0 ;  /* 0x0000334014067816 */ /* 0x000fe40000000000 */
[----:B------:R-:W2:Y:S01]  /*10f250*/  LDL.LU R20, [R1+0x218] ;  /* 0x0002180001147983 */ /* 0x000ea20000300800 */
[----:B0-----:R-:W-:Y:S01]  /*10f260*/  VIADD R3, R3, UR66 ;  /* 0x0000004203037c36 */ /* 0x001fe20008000000 */
[----:B------:R-:W-:Y:S01]  /*10f270*/  LOP3.LUT R17, R17, 0xffff, RZ, 0xc0, !PT ;  /* 0x0000ffff11117812 */ /* 0x000fe200078ec0ff */
[----:B------:R-:W0:Y:S03]  /*10f280*/  LDCU UR66, c[0x0][0x3b8] ;  /* 0x00007700ff4277ac */ /* 0x000e260008000800 */
[----:B------:R-:W-:Y:S04]  /*10f290*/  STL [R1+0x4b4], R3 ;  /* 0x0004b40301007387 */ /* 0x000fe80000100800 */
[----:B------:R1:W-:Y:S02]  /*10f2a0*/  STL [R1+0x248], R6 ;  /* 0x0002480601007387 */ /* 0x0003e40000100800 */
[----:B-1----:R-:W-:-:S02]  /*10f2b0*/  PRMT R6, R21, 0x3340, R22 ;  /* 0x0000334015067816 */ /* 0x002fc40000000016 */
[----:B------:R-:W3:Y:S04]  /*10f2c0*/  LDL.LU R21, [R1+0x188] ;  /* 0x0001880001157983 */ /* 0x000ee80000300800 */
[----:B------:R-:W4:Y:S01]  /*10f2d0*/  LDL.LU R22, [R1+0x64] ;  /* 0x0000640001167983 */ /* 0x000f220000300800 */
[----:B------:R-:W-:Y:S01]  /*10f2e0*/  VIADD R3, R3, UR67 ;  /* 0x0000004303037c36 */ /* 0x000fe20008000000 */
[----:B------:R-:W-:Y:S01]  /*10f2f0*/  LOP3.LUT R18, R18, 0xffff, RZ, 0xc0, !PT ;  /* 0x0000ffff12127812 */ /* 0x000fe200078ec0ff */
[----:B------:R-:W1:Y:S01]  /*10f300*/  LDCU UR67, c[0x0][0x3b8] ;  /* 0x00007700ff4377ac */ /* 0x000e620008000800 */
[----:B------:R0:W-:Y:S04]  /*10f310*/  STL [R1+0x374], R6 ;  /* 0x0003740601007387 */ /* 0x0001e80000100800 */
[----:B0-----:R-:W4:Y:S04]  /*10f320*/  LDL.LU R6, [R1+0x280] ;  /* 0x0002800001067983 */ /* 0x001f280000300800 */
[----:B------:R0:W-:Y:S02]  /*10f330*/  STL [R1+0x4a4], R3 ;  /* 0x0004a40301007387 */ /* 0x0001e40000100800 */
[----:B0-----:R-:W-:Y:S01]  /*10f340*/  VIADD R3, R3, UR68 ;  /* 0x0000004403037c36 */ /* 0x001fe20008000000 */
[----:B------:R-:W0:Y:S04]  /*10f350*/  LDCU UR68, c[0x0][0x3b8] ;  /* 0x00007700ff4477ac */ /* 0x000e280008000800 */
[----:B------:R0:W-:Y:S01]  /*10f360*/  STL [R1+0x4b0], R3 ;  /* 0x0004b00301007387 */ /* 0x0001e20000100800 */
[----:B--2---:R-:W-:-:S04]  /*10f370*/  SHF.R.U32.HI R20, RZ, 0x8, R20 ;  /* 0x00000008ff147819 */ /* 0x004fc80000011614 */
[----:B------:R-:W-:Y:S02]  /*10f380*/  LOP3.LUT R20, R20, 0xffff, RZ, 0xc0, !PT ;  /* 0x0000ffff14147812 */ /* 0x000fe400078ec0ff */
[----:B---3--:R-:W-:-:S04]  /*10f390*/  SHF.R.U32.HI R21, RZ, 0x8, R21 ;  /* 0x00000008ff157819 */ /* 0x008fc80000011615 */
[----:B------:R-:W-:-:S04]  /*10f3a0*/  LOP3.LUT R21, R21, 0xffff, RZ, 0xc0, !PT ;  /* 0x0000ffff15157812 */ /* 0x000fc800078ec0ff */
[----:B------:R-:W-:Y:S02]  /*10f3b0*/  PRMT R21, R20, 0x3340, R21 ;  /* 0x0000334014157816 */ /* 0x000fe40000000015 */
[----:B------:R-:W2:Y:S01]  /*10f3c0*/  LDL.LU R20, [R1+0x184] ;  /* 0x0001840001147983 */ /* 0x000ea20000300800 */
[----:B----4-:R-:W-:Y:S01]  /*10f3d0*/  SHF.R.U32.HI R22, RZ, 0x8, R22 ;  /* 0x00000008ff167819 */ /* 0x010fe20000011616 */
[----:B0-----:R-:W-:Y:S01]  /*10f3e0*/  VIADD R3, R3, UR52 ;  /* 0x0000003403037c36 */ /* 0x001fe20008000000 */
[----:B------:R-:W-:Y:S01]  /*10f3f0*/  SHF.R.U32.HI R23, RZ, 0x8, R23 ;  /* 0x00000008ff177819 */ /* 0x000fe20000011617 */
[----:B------:R-:W0:Y:S01]  /*10f400*/  LDCU UR52, c[0x0][0x3b8] ;  /* 0x00007700ff3477ac */ /* 0x000e220008000800 */
[----:B------:R-:W-:Y:S02]  /*10f410*/  LOP3.LUT R22, R22, 0xffff, RZ, 0xc0, !PT ;  /* 0x0000ffff16167812 */ /* 0x000fe400078ec0ff */
[----:B------:R-:W-:Y:S02]  /*10f420*/  STL [R1+0x4a0], R3 ;  /* 0x0004a00301007387 */ /* 0x000fe40000100800 */
[----:B------:R-:W-:-:S02]  /*10f430*/  PRMT R22, R22, 0x3340, R0 ;  /* 0x0000334016167816 */ /* 0x000fc40000000000 */
[----:B------:R3:W-:Y:S04]  /*10f440*/  STL [R1+0x33c], R21 ;  /* 0x00033c1501007387 */ /* 0x0007e80000100800 */
[----:B---3--:R-:W3:Y:S04]  /*10f450*/  LDL.LU R21, [R1+0x80] ;  /* 0x0000800001157983 */ /* 0x008ee80000300800 */
[----:B------:R4:W-:Y:S01]  /*10f460*/  STL [R1+0x244], R22 ;  /* 0x0002441601007387 */ /* 0x0009e20000100800 */
[----:B------:R-:W-:Y:S01]  /*10f470*/  VIADD R3, R3, UR47 ;  /* 0x0000002f03037c36 */ /* 0x000fe20008000000 */
[----:B------:R-:W-:Y:S01]  /*10f480*/  LOP3.LUT R23, R23, 0xffff, RZ, 0xc0, !PT ;  /* 0x0000ffff17177812 */ /* 0x000fe200078ec0ff */
[----:B------:R-:W0:Y:S01]  /*10f490*/  LDCU UR47, c[0x0][0x398] ;  /* 0x00007300ff2f77ac */ /* 0x000e220008000800 */
[----:B----4-:R-:W4:Y:S04]  /*10f4a0*/  LDL.LU R22, [R1+0x258] ;  /* 0x0002580001167983 */ /* 0x010f280000300800 */
[----:B------:R0:W-:Y:S01]  /*10f4b0*/  STL [R1+0x49c], R3 ;  /* 0x00049c0301007387 */ /* 0x0001e20000100800 */
[----:B--2---:R-:W-:-:S04]  /*10f4c0*/  SHF.R.U32.HI R20, RZ, 0x8, R20 ;  /* 0x00000008ff147819 */ /* 0x004fc80000011614 */
[----:B------:R-:W-:-:S04]  /*10f4d0*/  LOP3.LUT R20, R20, 0xffff, RZ, 0xc0, !PT ;  /* 0x0000ffff14147812 */ /* 0x000fc800078ec0ff */
[----:B------:R-:W-:Y:S02]  /*10f4e0*/  PRMT R23, R23, 0x3340, R20 ;  /* 0x0000334017177816 */ /* 0x000fe40000000014 */
[----:B------:R-:W2:Y:S01]  /*10f4f0*/  LDL.LU R20, [R1+0x270] ;  /* 0x0002700001147983 */ /* 0x000ea20000300800 */
[----:B0-----:R-:W-:Y:S01]  /*10f500*/  VIADD R3, R3, UR46 ;  /* 0x0000002e03037c36 */ /* 0x001fe20008000000 */
[----:B------:R-:W0:Y:S01]  /*10f510*/  LDCU UR46, c[0x0][0x398] ;  /* 0x00007300ff2e77ac */ /* 0x000e220008000800 */
[----:B---3--:R-:W-:-:S04]  /*10f520*/  SHF.R.U32.HI R21, RZ, 0x8, R21 ;  /* 0x00000008ff157819 */ /* 0x008fc80000011615 */
[----:B------:R-:W-:Y:S01]  /*10f530*/  LOP3.LUT R21, R21, 0xffff, RZ, 0xc0, !PT ;  /* 0x0000ffff15157812 */ /* 0x000fe200078ec0ff */
[----:B------:R3:W-:Y:S01]  /*10f540*/  STL [R1+0x490], R3 ;  /* 0x0004900301007387 */ /* 0x0007e20000100800 */
[----:B----4-:R-:W-:-:S04]  /*10f550*/  SHF.R.U32.HI R22, RZ, 0x8, R22 ;  /* 0x00000008ff167819 */ /* 0x010fc80000011616 */
[----:B------:R-:W-:Y:S01]  /*10f560*/  LOP3.LUT R22, R22, 0xffff, RZ, 0xc0, !PT ;  /* 0x0000ffff16167812 */ /* 0x000fe200078ec0ff */
[----:B---3--:R-:W-:Y:S01]  /*10f570*/  VIADD R3, R3, UR43 ;  /* 0x0000002b03037c36 */ /* 0x008fe20008000000 */
[----:B------:R-:W-:Y:S01]  /*10f580*/  STL [R1+0x338], R23 ;  /* 0x0003381701007387 */ /* 0x000fe20000100800 */
[----:B------:R-:W3:Y:S01]  /*10f590*/  LDCU UR43, c[0x0][0x398] ;  /* 0x00007300ff2b77ac */ /* 0x000ee20008000800 */
[----:B------:R-:W-:-:S05]  /*10f5a0*/  PRMT R21, R22, 0x3340, R21 ;  /* 0x0000334016157816 */ /* 0x000fca0000000015 */
[----:B------:R4:W-:Y:S04]  /*10f5b0*/  STL [R1+0x334], R21 ;  /* 0x0003341501007387 */ /* 0x0009e80000100800 */
[----:B------:R0:W-:Y:S01]  /*10f5c0*/  STL [R1+0x478], R3 ;  /* 0x0004780301007387 */ /* 0x0001e20000100800 */
[----:B----4-:R-:W-:Y:S01]  /*10f5d0*/  SHF.R.U32.HI R21, RZ, 0x8, R6 ;  /* 0x00000008ff157819 */ /* 0x010fe20000011606 */
[----:B0-----:R-:W-:-:S03]  /*10f5e0*/  VIADD R3, R3, UR42 ;  /* 0x0000002a03037c36 */ /* 0x001fc60008000000 */
[----:B------:R-:W-:Y:S01]  /*10f5f0*/  LOP3.LUT R21, R21, 0xffff, RZ, 0xc0, !PT ;  /* 0x0000ffff15157812 */ /* 0x000fe200078ec0ff */
[----:B------:R-:W0:Y:S01]  /*10f600*/  LDCU UR42, c[0x0][0x398] ;  /* 0x00007300ff2a77ac */ /* 0x000e220008000800 */
[----:B------:R4:W-:Y:S02]  /*10f610*/  STL [R1+0x48c], R3 ;  /* 0x00048c0301007387 */ /* 0x0009e40000100800 */
[----:B----4-:R-:W-:Y:S01]  /*10f620*/  VIADD R3, R3, UR27 ;  /* 0x0000001b03037c36 */ /* 0x010fe20008000000 */
[----:B------:R-:W-:Y:S01]  /*10f630*/  SHF.R.U32.HI R22, RZ, 0x8, R2 ;  /* 0x00000008ff167819 */ /* 0x000fe20000011602 */
[----:B------:R-:W4:Y:S01]  /*10f640*/  LDCU UR27, c[0x0][0x398] ;  /* 0x00007300ff1b77ac */ /* 0x000f220008000800 */
[----:B------:R-:W-:Y:S02]  /*10f650*/  LOP3.LUT R2, R11, 0xffff, RZ, 0xc0, !PT ;  /* 0x0000ffff0b027812 */ /* 0x000fe400078ec0ff */
[----:B------:R-:W-:-:S04]  /*10f660*/  LOP3.LUT R11, R22, 0xffff, RZ, 0xc0, !PT ;  /* 0x0000ffff160b7812 */ /* 0x000fc800078ec0ff */
[----:B------:R-:W-:Y:S02]  /*10f670*/  PRMT R2, R2, 0x3340, R11 ;  /* 0x0000334002027816 */ /* 0x000fe4000000000b */
[----:B--2---:R-:W-:-:S04]  /*10f680*/  SHF.R.U32.HI R20, RZ, 0x8, R20 ;  /* 0x00000008ff147819 */ /* 0x004fc80000011614 */
[----:B------:R-:W-:-:S04]  /*10f690*/  LOP3.LUT R20, R20, 0xffff, RZ, 0xc0, !PT ;  /* 0x0000ffff14147812 */ /* 0x000fc800078ec0ff */
[--C-:B------:R-:W-:Y:S02]  /*10f6a0*/  PRMT R6, R20, 0x3340, R0.reuse ;  /* 0x0000334014067816 */ /* 0x100fe40000000000 */
[----:B------:R-:W2:Y:S04]  /*10f6b0*/  LDL.LU R20, [R1+0x26c] ;  /* 0x00026c0001147983 */ /* 0x000ea80000300800 */
[----:B------:R-:W-:Y:S04]  /*10f6c0*/  STL [R1+0x488], R3 ;  /* 0x0004880301007387 */ /* 0x000fe80000100800 */
[----:B------:R0:W-:Y:S02]  /*10f6d0*/  STL [R1+0x240], R6 ;  /* 0x0002400601007387 */ /* 0x0001e40000100800 */
[----:B0-----:R-:W-:-:S02]  /*10f6e0*/  PRMT R6, R21, 0x3340, R0 ;  /* 0x0000334015067816 */ /* 0x001fc40000000000 */
[----:B------:R-:W4:Y:S01]  /*10f6f0*/  LDL.LU R21, [R1+0x19c] ;  /* 0x00019c0001157983 */ /* 0x000f220000300800 */
[----:B------:R-:W-:Y:S01]  /*10f700*/  VIADD R3, R3, UR26 ;  /* 0x0000001a03037c36 */ /* 0x000fe20008000000 */
[----:B---3--:R-:W-:Y:S01]  /*10f710*/  ISETP.LT.AND P3, PT, R32, UR43, !P2 ;  /* 0x0000002b20007c0c */ /* 0x008fe2000d761270 */
[----:B------:R-:W0:Y:S01]  /*10f720*/  LDCU UR26, c[0x0][0x398] ;  /* 0x00007300ff1a77ac */ /* 0x000e220008000800 */
[----:B------:R3:W-:Y:S04]  /*10f730*/  STL [R1+0x23c], R6 ;  /* 0x00023c0601007387 */ /* 0x0007e80000100800 */
[----:B------:R-:W4:Y:S04]  /*10f740*/  LDL.LU R23, [R1+0x2a8] ;  /* 0x0002a80001177983 */ /* 0x000f280000300800 */
[----:B---3--:R-:W3:Y:S04]  /*10f750*/  LDL.LU R6, [R1+0x2a0] ;  /* 0x0002a00001067983 */ /* 0x008ee80000300800 */
[----:B------:R0:W-:Y:S04]  /*10f760*/  STL [R1+0x480], R3 ;  /* 0x0004800301007387 */ /* 0x0001e80000100800 */
[----:B------:R-:W3:Y:S04]  /*10f770*/  LDL.LU R22, [R1+0x198] ;  /* 0x0001980001167983 */ /* 0x000ee80000300800 */
[----:B------:R-:W3:Y:S01]  /*10f780*/  LDL.LU R11, [R1+0x288] ;  /* 0x00028800010b7983 */ /* 0x000ee20000300800 */
[----:B0-----:R-:W-:Y:S01]  /*10f790*/  VIADD R3, R3, UR16 ;  /* 0x0000001003037c36 */ /* 0x001fe20008000000 */
[----:B------:R-:W0:Y:S04]  /*10f7a0*/  LDCU UR16, c[0x0][0x3b8] ;  /* 0x00007700ff1077ac */ /* 0x000e280008000800 */
[----:B------:R1:W-:Y:S04]  /*10f7b0*/  STL [R1+0x424], R3 ;  /* 0x0004240301007387 */ /* 0x0003e80000100800 */
[----:B------:R0:W-:Y:S01]  /*10f7c0*/  STL [R1+0x370], R2 ;  /* 0x0003700201007387 */ /* 0x0001e20000100800 */
[----:B-1----:R-:W-:Y:S01]  /*10f7d0*/  VIADD R3, R3, UR17 ;  /* 0x0000001103037c36 */ /* 0x002fe20008000000 */
[----:B------:R-:W1:Y:S01]  /*10f7e0*/  LDCU UR17, c[0x0][0x398] ;  /* 0x00007300ff1177ac */ /* 0x000e620008000800 */
[----:B--2---:R-:W-:-:S04]  /*10f7f0*/  SHF.R.U32.HI R20, RZ, 0x8, R20 ;  /* 0x00000008ff147819 */ /* 0x004fc80000011614 */
[----:B------:R-:W-:Y:S02]  /*10f800*/  LOP3.LUT R20, R20, 0xffff, RZ, 0xc0, !PT ;  /* 0x0000ffff14147812 */ /* 0x000fe400078ec0ff */
[----:B----4-:R-:W-:-:S04]  /*10f810*/  SHF.R.U32.HI R21, RZ, 0x8, R21 ;  /* 0x00000008ff157819 */ /* 0x010fc80000011615 */
[----:B------:R-:W-:-:S04]  /*10f820*/  LOP3.LUT R21, R21, 0xffff, RZ, 0xc0, !PT ;  /* 0x0000ffff15157812 */ /* 0x000fc800078ec0ff */
[----:B0-----:R-:W-:-:S05]  /*10f830*/  PRMT R2, R20, 0x3340, R21 ;  /* 0x0000334014027816 */ /* 0x001fca0000000015 */
[----:B------:R3:W-:Y:S04]  /*10f840*/  STL [R1+0x330], R2 ;  /* 0x0003300201007387 */ /* 0x0007e80000100800 */
[----:B------:R0:W-:Y:S01]  /*10f850*/  STL [R1+0x428], R3 ;  /* 0x0004280301007387 */ /* 0x0001e20000100800 */
[----:B------:R-:W-:Y:S02]  /*10f860*/  SHF.R.U32.HI R20, RZ, 0x8, R36 ;  /* 0x00000008ff147819 */ /* 0x000fe40000011624 */
[----:B---3--:R-:W-:Y:S01]  /*10f870*/  SHF.R.U32.HI R2, RZ, 0x8, R11 ;  /* 0x00000008ff027819 */ /* 0x008fe2000001160b */
[----:B0-----:R-:W-:Y:S01]  /*10f880*/  VIADD R3, R3, UR11 ;  /* 0x0000000b03037c36 */ /* 0x001fe20008000000 */
[----:B------:R-:W-:Y:S01]  /*10f890*/  SHF.R.U32.HI R11, RZ, 0x8, R22 ;  /* 0x00000008ff0b7819 */ /* 0x000fe20000011616 */
[----:B------:R-:W0:Y:S01]  /*10f8a0*/  LDCU UR11, c[0x0][0x398] ;  /* 0x00007300ff0b77ac */ /* 0x000e220008000800 */
[----:B------:R-:W-:-:S02]  /*10f8b0*/  LOP3.LUT R2, R2, 0xffff, RZ, 0xc0, !PT ;  /* 0x0000ffff02027812 */ /* 0x000fc400078ec0ff */
[----:B------:R2:W-:Y:S01]  /*10f8c0*/  STL [R1+0x470], R3 ;  /* 0x0004700301007387 */ /* 0x0005e20000100800 */
[----:B------:R-:W-:Y:S02]  /*10f8d0*/  LOP3.LUT R11, R11, 0xffff, RZ, 0xc0, !PT ;  /* 0x0000ffff0b0b7812 */ /* 0x000fe400078ec0ff */
[----:B------:R-:W-:Y:S02]  /*10f8e0*/  LOP3.LUT R20, R20, 0xffff, RZ, 0xc0, !PT ;  /* 0x0000ffff14147812 */ /* 0x000fe400078ec0ff */
[----:B------:R-:W-:Y:S01]  /*10f8f0*/  PRMT R11, R2, 0x3340, R11 ;  /* 0x00003340020b7816 */ /* 0x000fe2000000000b */
[----:B--2---:R-:W-:Y:S01]  /*10f900*/  VIADD R3, R3, UR10 ;  /* 0x0000000a03037c36 */ /* 0x004fe20008000000 */
[----:B------:R-:W-:Y:S01]  /*10f910*/  PRMT R2, R20, 0x3340, R0 ;  /* 0x0000334014027816 */ /* 0x000fe20000000000 */
[----:B------:R-:W2:Y:S03]  /*10f920*/  LDCU UR10, c[0x0][0x398] ;  /* 0x00007300ff0a77ac */ /* 0x000ea60008000800 */
[----:B------:R3:W-:Y:S04]  /*10f930*/  STL [R1+0x46c], R3 ;  /* 0x00046c0301007387 */ /* 0x0007e80000100800 */
[----:B------:R-:W-:Y:S01]  /*10f940*/  STL [R1+0x32c], R11 ;  /* 0x00032c0b01007387 */ /* 0x000fe20000100800 */
[----:B---3--:R-:W-:-:S03]  /*10f950*/  VIADD R3, R3, UR6 ;  /* 0x0000000603037c36 */ /* 0x008fc60008000000 */
[----:B------:R-:W-:Y:S01]  /*10f960*/  STL [R1+0x238], R2 ;  /* 0x0002380201007387 */ /* 0x000fe20000100800 */
[----:B------:R-:W-:Y:S01]  /*10f970*/  SHF.R.U32.HI R20, RZ, 0x8, R37 ;  /* 0x00000008ff147819 */ /* 0x000fe20000011625 */
[----:B------:R-:W3:Y:S02]  /*10f980*/  LDCU UR6, c[0x0][0x398] ;  /* 0x00007300ff0677ac */ /* 0x000ee40008000800 */
[----:B------:R4:W-:Y:S04]  /*10f990*/  STL [R1+0x464], R3 ;  /* 0x0004640301007387 */ /* 0x0009e80000100800 */
[----:B------:R-:W2:Y:S04]  /*10f9a0*/  LDL.LU R21, [R1+0x8c] ;  /* 0x00008c0001157983 */ /* 0x000ea80000300800 */
[----:B------:R-:W3:Y:S01]  /*10f9b0*/  LDL.LU R22, [R1+0x2e0] ;  /* 0x0002e00001167983 */ /* 0x000ee20000300800 */
[----:B----4-:R-:W-:Y:S01]  /*10f9c0*/  VIADD R3, R3, UR7 ;  /* 0x0000000703037c36 */ /* 0x010fe20008000000 */
[----:B------:R-:W-:Y:S01]  /*10f9d0*/  SHF.R.U32.HI R11, RZ, 0x8, R23 ;  /* 0x00000008ff0b7819 */ /* 0x000fe20000011617 */
[----:B------:R-:W4:Y:S03]  /*10f9e0*/  LDCU UR7, c[0x0][0x398] ;  /* 0x00007300ff0777ac */ /* 0x000f260008000800 */
[----:B------:R0:W-:Y:S04]  /*10f9f0*/  STL [R1+0x468], R3 ;  /* 0x0004680301007387 */ /* 0x0001e80000100800 */
[----:B------:R-:W4:Y:S01]  /*10fa00*/  LDL.LU R23, [R1+0x1b8] ;  /* 0x0001b80001177983 */ /* 0x000f220000300800 */
[----:B0-----:R-:W-:Y:S01]  /*10fa10*/  VIADD R3, R3, UR52 ;  /* 0x0000003403037c36 */ /* 0x001fe20008000000 */
[----:B------:R-:W0:Y:S01]  /*10fa20*/  LDCU UR52, c[0x0][0x3b8] ;  /* 0x00007700ff3477ac */ /* 0x000e220008000800 */
[----:B------:R-:W-:-:S02]  /*10fa30*/  SHF.R.U32.HI R2, RZ, 0x8, R6 ;  /* 0x00000008ff027819 */ /* 0x000fc40000011606 */
[----:B------:R-:W-:Y:S02]  /*10fa40*/  LOP3.LUT R11, R11, 0xffff, RZ, 0xc0, !PT ;  /* 0x0000ffff0b0b7812 */ /* 0x000fe400078ec0ff */
[----:B------:R-:W-:Y:S02]  /*10fa50*/  LOP3.LUT R2, R2, 0xffff, RZ, 0xc0, !PT ;  /* 0x0000ffff02027812 */ /* 0x000fe400078ec0ff */
[----:B------:R-:W-:Y:S02]  /*10fa60*/  LOP3.LUT R20, R20, 0xffff, RZ, 0xc0, !PT ;  /* 0x0000ffff14147812 */ /* 0x000fe400078ec0ff */
[----:B------:R-:W-:Y:S02]  /*10fa70*/  PRMT R36, R2, 0x3340, R0 ;  /* 0x0000334002247816 */ /* 0x000fe40000000000 */
[----:B------:R-:W-:Y:S01]  /*10fa80*/  PRMT R6, R11, 0x3340, R20 ;  /* 0x000033400b067816 */ /* 0x000fe20000000014 */
[----:B------:R-:W-:Y:S01]  /*10fa90*/  STL [R1+0x45c], R3 ;  /* 0x00045c0301007387 */ /* 0x000fe20000100800 */
[----:B0-----:R-:W-:-:S03]  /*10faa0*/  VIADD R2, R3, UR52 ;  /* 0x0000003403027c36 */ /* 0x001fc60008000000 */
[----:B------:R-:W-:Y:S01]  /*10fab0*/  STL [R1+0x234], R36 ;  /* 0x0002342401007387 */ /* 0x000fe20000100800 */
[----:B------:R-:W0:Y:S03]  /*10fac0*/  LDCU UR52, c[0x0][0x3b8] ;  /* 0x00007700ff3477ac */ /* 0x000e260008000800 */
[----:B------:R1:W-:Y:S04]  /*10fad0*/  STL [R1+0x328], R6 ;  /* 0x0003280601007387 */ /* 0x0003e80000100800 */
[----:B------:R0:W-:Y:S04]  /*10fae0*/  STL [R1+0x458], R2 ;  /* 0x0004580201007387 */ /* 0x0001e80000100800 */
[----:B-1----:R-:W4:Y:S04]  /*10faf0*/  LDL.LU R6, [R1+0x2cc] ;  /* 0x0002cc0001067983 */ /* 0x002f280000300800 */
[----:B------:R-:W4:Y:S01]  /*10fb00*/  LDL.LU R37, [R1+0x1b4] ;  /* 0x0001b40001257983 */ /* 0x000f220000300800 */
[----:B0-----:R-:W-:Y:S01]  /*10fb10*/  VIADD R2, R2, UR52 ;  /* 0x0000003402027c36 */ /* 0x001fe20008000000 */
[----:B------:R-:W0:Y:S04]  /*10fb20*/  LDCU UR52, c[0x0][0x3b8] ;  /* 0x00007700ff3477ac */ /* 0x000e280008000800 */
[----:B------:R0:W-:Y:S01]  /*10fb30*/  STL [R1+0x42c], R2 ;  /* 0x00042c0201007387 */ /* 0x0001e20000100800 */
[----:B------:R-:W-:Y:S01]  /*10fb40*/  PRMT R3, R12, 0x3340, R13 ;  /* 0x000033400c037816 */ /* 0x000fe2000000000d */
[----:B0-----:R-:W-:Y:S01]  /*10fb50*/  VIADD R2, R2, UR52 ;  /* 0x0000003402027c36 */ /* 0x001fe20008000000 */
[----:B------:R-:W0:Y:S04]  /*10fb60*/  LDCU UR52, c[0x0][0x3b8] ;  /* 0x00007700ff3477ac */ /* 0x000e280008000800 */
[----:B------:R-:W-:Y:S04]  /*10fb70*/  STL [R1+0x430], R2 ;  /* 0x0004300201007387 */ /* 0x000fe80000100800 */
[----:B------:R0:W-:Y:S01]  /*10fb80*/  STL [R1+0x324], R3 ;  /* 0x0003240301007387 */ /* 0x0001e20000100800 */
[----:B------:R-:W-:Y:S01]  /*10fb90*/  PRMT R11, R14, 0x3340, R0 ;  /* 0x000033400e0b7816 */ /* 0x000fe20000000000 */
[----:B0-----:R-:W-:Y:S01]  /*10fba0*/  VIADD R3, R2, UR52 ;  /* 0x0000003402037c36 */ /* 0x001fe20008000000 */
[----:B------:R-:W0:Y:S03]  /*10fbb0*/  LDCU UR52, c[0x0][0x3b8] ;  /* 0x00007700ff3477ac */ /* 0x000e260008000800 */
[----:B------:R-:W-:Y:S04]  /*10fbc0*/  STL [R1+0x230], R11 ;  /* 0x0002300b01007387 */ /* 0x000fe80000100800 */
[----:B------:R0:W-:Y:S04]  /*10fbd0*/  STL [R1+0x434], R3 ;  /* 0x0004340301007387 */ /* 0x0001e80000100800 */
[----:B------:R-:W4:Y:S01]  /*10fbe0*/  LDL.LU R36, [R1+0x348] ;  /* 0x0003480001247983 */ /* 0x000f220000300800 */
[----:B0-----:R-:W-:Y:S01]  /*10fbf0*/  VIADD R3, R3, UR52 ;  /* 0x0000003403037c36 */ /* 0x001fe20008000000 */
[----:B------:R-:W0:Y:S01]  /*10fc00*/  LDCU UR52, c[0x0][0x398] ;  /* 0x00007300ff3477ac */ /* 0x000e220008000800 */
[----:B--2---:R-:W-:-:S02]  /*10fc10*/  SHF.R.U32.HI R12, RZ, 0x8, R21 ;  /* 0x00000008ff0c7819 */ /* 0x004fc40000011615 */
[----:B------:R-:W2:Y:S01]  /*10fc20*/  LDL.LU R21, [R1+0x318] ;  /* 0x0003180001157983 */ /* 0x000ea20000300800 */
[----:B---3--:R-:W-:-:S03]  /*10fc30*/  SHF.R.U32.HI R2, RZ, 0x8, R22 ;  /* 0x00000008ff027819 */ /* 0x008fc60000011616 */
[----:B------:R-:W3:Y:S01]  /*10fc40*/  LDL.LU R22, [R1+0x2c8] ;  /* 0x0002c80001167983 */ /* 0x000ee20000300800 */
[----:B------:R-:W-:Y:S02]  /*10fc50*/  LOP3.LUT R12, R12, 0xffff, RZ, 0xc0, !PT ;  /* 0x0000ffff0c0c7812 */ /* 0x000fe400078ec0ff */
[----:B------:R-:W-:Y:S01]  /*10fc60*/  LOP3.LUT R2, R2, 0xffff, RZ, 0xc0, !PT ;  /* 0x0000ffff02027812 */ /* 0x000fe200078ec0ff */
[----:B------:R1:W-:Y:S01]  /*10fc70*/  STL [R1+0x69c], R3 ;  /* 0x00069c0301007387 */ /* 0x0003e20000100800 */
[----:B----4-:R-:W-:-:S04]  /*10fc80*/  SHF.R.U32.HI R11, RZ, 0x8, R23 ;  /* 0x00000008ff0b7819 */ /* 0x010fc80000011617 */
[----:B------:R-:W-:Y:S01]  /*10fc90*/  LOP3.LUT R11, R11, 0xffff, RZ, 0xc0, !PT ;  /* 0x0000ffff0b0b7812 */ /* 0x000fe200078ec0ff */
[----:B-1----:R-:W-:Y:S01]  /*10fca0*/  VIADD R3, R3, UR20 ;  /* 0x0000001403037c36 */ /* 0x002fe20008000000 */
[----:B------:R-:W-:Y:S01]  /*10fcb0*/  PRMT R13, R2, 0x3340, R0 ;  /* 0x00003340020d7816 */ /* 0x000fe20000000000 */
[----:B------:R-:W1:Y:S01]  /*10fcc0*/  LDCU UR20, c[0x0][0x398] ;  /* 0x00007300ff1477ac */ /* 0x000e620008000800 */
[----:B------:R-:W-:Y:S02]  /*10fcd0*/  PRMT R2, R12, 0x3340, R11 ;  /* 0x000033400c027816 */ /* 0x000fe4000000000b */
[----:B------:R4:W-:Y:S04]  /*10fce0*/  STL [R1+0x60c], R3 ;  /* 0x00060c0301007387 */ /* 0x0009e80000100800 */
[----:B------:R-:W-:Y:S04]  /*10fcf0*/  STL [R1+0x22c], R13 ;  /* 0x00022c0d01007387 */ /* 0x000fe80000100800 */
[----:B------:R-:W-:Y:S04]  /*10fd00*/  STL [R1+0x31c], R2 ;  /* 0x00031c0201007387 */ /* 0x000fe80000100800 */
[----:B------:R-:W3:Y:S01]  /*10fd10*/  LDL.LU R23, [R1+0xa0] ;  /* 0x0000a00001177983 */ /* 0x000ee20000300800 */
[----:B----4-:R-:W-:Y:S01]  /*10fd20*/  VIADD R3, R3, UR77 ;  /* 0x0000004d03037c36 */ /* 0x010fe20008000000 */
[----:B------:R-:W4:Y:S04]  /*10fd30*/  LDCU UR77, c[0x0][0x398] ;  /* 0x00007300ff4d77ac */ /* 0x000f280008000800 */
[----:B------:R0:W-:Y:S01]  /*10fd40*/  STL [R1+0x5f0], R3 ;  /* 0x0005f00301007387 */ /* 0x0001e20000100800 */
[----:B------:R-:W-:-:S03]  /*10fd50*/  SHF.R.U32.HI R11, RZ, 0x8, R6 ;  /* 0x00000008ff0b7819 */ /* 0x000fc60000011606 */
[----:B------:R-:W4:Y:S01]  /*10fd60*/  LDL.LU R6, [R1+0x394] ;  /* 0x0003940001067983 */ /* 0x000f220000300800 */
[----:B0-----:R-:W-:Y:S01]  /*10fd70*/  VIADD R3, R3, UR23 ;  /* 0x0000001703037c36 */ /* 0x001fe20008000000 */
[----:B------:R-:W-:Y:S01]  /*10fd80*/  SHF.R.U32.HI R2, RZ, 0x8, R40 ;  /* 0x00000008ff027819 */ /* 0x000fe20000011628 */
[----:B------:R-:W0:Y:S01]  /*10fd90*/  LDCU UR23, c[0x0][0x398] ;  /* 0x00007300ff1777ac */ /* 0x000e220008000800 */
[----:B------:R-:W-:Y:S02]  /*10fda0*/  SHF.R.U32.HI R12, RZ, 0x8, R37 ;  /* 0x00000008ff0c7819 */ /* 0x000fe40000011625 */
[----:B------:R1:W-:Y:S01]  /*10fdb0*/  STL [R1+0x5c0], R3 ;  /* 0x0005c00301007387 */ /* 0x0003e20000100800 */
[----:B------:R-:W-:Y:S02]  /*10fdc0*/  LOP3.LUT R2, R2, 0xffff, RZ, 0xc0, !PT ;  /* 0x0000ffff02027812 */ /* 0x000fe400078ec0ff */
[----:B------:R-:W-:Y:S02]  /*10fdd0*/  LOP3.LUT R11, R11, 0xffff, RZ, 0xc0, !PT ;  /* 0x0000ffff0b0b7812 */ /* 0x000fe400078ec0ff */
[----:B------:R-:W-:Y:S01]  /*10fde0*/  LOP3.LUT R12, R12, 0xffff, RZ, 0xc0, !PT ;  /* 0x0000ffff0c0c7812 */ /* 0x000fe200078ec0ff */
[----:B-1----:R-:W-:Y:S01]  /*10fdf0*/  VIADD R3, R3, UR30 ;  /* 0x0000001e03037c36 */ /* 0x002fe20008000000 */
[----:B------:R-:W-:Y:S01]  /*10fe00*/  PRMT R13, R2, 0x3340, R0 ;  /* 0x00003340020d7816 */ /* 0x000fe20000000000 */
[----:B------:R-:W1:Y:S01]  /*10fe10*/  LDCU UR30, c[0x0][0x398] ;  /* 0x00007300ff1e77ac */ /* 0x000e620008000800 */
[----:B------:R-:W-:-:S02]  /*10fe20*/  PRMT R2, R11, 0x3340, R12 ;  /* 0x000033400b027816 */ /* 0x000fc4000000000c */
[----:B------:R0:W-:Y:S04]  /*10fe30*/  STL [R1+0x450], R3 ;  /* 0x0004500301007387 */ /* 0x0001e80000100800 */
[----:B------:R-:W-:Y:S01]  /*10fe40*/  STL [R1+0x228], R13 ;  /* 0x0002280d01007387 */ /* 0x000fe20000100800 */
[----:B0-----:R-:W-:-:S03]  /*10fe50*/  VIADD R3, R3, UR5 ;  /* 0x0000000503037c36 */ /* 0x001fc60008000000 */
[----:B------:R-:W-:Y:S01]  /*10fe60*/  STL [R1+0x314], R2 ;  /* 0x0003140201007387 */ /* 0x000fe20000100800 */
[----:B------:R-:W0:Y:S03]  /*10fe70*/  LDCU UR5, c[0x0][0x398] ;  /* 0x00007300ff0577ac */ /* 0x000e260008000800 */
[----:B------:R1:W-:Y:S02]  /*10fe80*/  STL [R1+0x448], R3 ;  /* 0x0004480301007387 */ /* 0x0003e40000100800 */
[----:B-1----:R-:W-:Y:S01]  /*10fe90*/  VIADD R3, R3, UR21 ;  /* 0x0000001503037c36 */ /* 0x002fe20008000000 */
[----:B------:R-:W1:Y:S01]  /*10fea0*/  LDCU UR21, c[0x0][0x398] ;  /* 0x00007300ff1577ac */ /* 0x000e620008000800 */
[----:B------:R-:W-:Y:S02]  /*10feb0*/  SHF.R.U32.HI R11, RZ, 0x8, R36 ;  /* 0x00000008ff0b7819 */ /* 0x000fe40000011624 */
[----:B------:R-:W4:Y:S02]  /*10fec0*/  LDL.LU R36, [R1+0x388] ;  /* 0x0003880001247983 */ /* 0x000f240000300800 */
[----:B------:R-:W-:-:S02]  /*10fed0*/  LOP3.LUT R11, R11, 0xffff, RZ, 0xc0, !PT ;  /* 0x0000ffff0b0b7812 */ /* 0x000fc400078ec0ff */
[----:B--2---:R-:W-:Y:S02]  /*10fee0*/  SHF.R.U32.HI R2, RZ, 0x8, R21 ;  /* 0x00000008ff027819 */ /* 0x004fe40000011615 */
[----:B------:R-:W2:Y:S01]  /*10fef0*/  LDL.LU R21, [R1+0x1cc] ;  /* 0x0001cc0001157983 */ /* 0x000ea20000300800 */
[----:B---3--:R-:W-:-:S03]  /*10ff00*/  SHF.R.U32.HI R12, RZ, 0x8, R22 ;  /* 0x00000008ff0c7819 */ /* 0x008fc60000011616 */
[----:B------:R-:W3:Y:S01]  /*10ff10*/  LDL.LU R22, [R1+0x1c8] ;  /* 0x0001c80001167983 */ /* 0x000ee20000300800 */
[----:B------:R-:W-:-:S03]  /*10ff20*/  LOP3.LUT R2, R2, 0xffff, RZ, 0xc0, !PT ;  /* 0x0000ffff02027812 */ /* 0x000fc600078ec0ff */
[----:B------:R0:W-:Y:S01]  /*10ff30*/  STL [R1+0x44c], R3 ;  /* 0x00044c0301007387 */ /* 0x0001e20000100800 */
[----:B------:R-:W-:Y:S02]  /*10ff40*/  LOP3.LUT R12, R12, 0xffff, RZ, 0xc0, !PT ;  /* 0x0000ffff0c0c7812 */ /* 0x000fe400078ec0ff */
[----:B------:R-:W-:Y:S02]  /*10ff50*/  PRMT R13, R2, 0x3340, R0 ;  /* 0x00003340020d7816 */ /* 0x000fe40000000000 */
[----:B------:R-:W-:Y:S01]  /*10ff60*/  PRMT R2, R11, 0x3340, R12 ;  /* 0x000033400b027816 */ /* 0x000fe2000000000c */
[----:B0-----:R-:W-:Y:S01]  /*10ff70*/  VIADD R3, R3, UR25 ;  /* 0x0000001903037c36 */ /* 0x001fe20008000000 */
[----:B------:R-:W-:-:S04]  /*10ff80*/  SHF.R.U32.HI R11, RZ, 0x8, R23 ;  /* 0x00000008ff0b7819 */ /* 0x000fc80000011617 */
[----:B------:R0:W-:Y:S01]  /*10ff90*/  STL [R1+0x444], R3 ;  /* 0x0004440301007387 */ /* 0x0001e20000100800 */
[----:B------:R-:W-:Y:S01]  /*10ffa0*/  SHF.R.U32.HI R12, RZ, 0x8, R39 ;  /* 0x00000008ff0c7819 */ /* 0x000fe20000011627 */
[----:B------:R-:W1:Y:S02]  /*10ffb0*/  LDCU UR25, c[0x0][0x398] ;  /* 0x00007300ff1977ac */ /* 0x000e640008000800 */
[----:B------:R-:W-:Y:S01]  /*10ffc0*/  STL [R1+0x224], R13 ;  /* 0x0002240d01007387 */ /* 0x000fe20000100800 */
[----:B0-----:R-:W-:-:S03]  /*10ffd0*/  VIADD R3, R3, UR8 ;  /* 0x0000000803037c36 */ /* 0x001fc60008000000 */
[----:B------:R4:W-:Y:S01]  /*10ffe0*/  STL [R1+0x310], R2 ;  /* 0x0003100201007387 */ /* 0x0009e20000100800 */
[----:B------:R-:W-:Y:S01]  /*10fff0*/  LOP3.LUT R11, R11, 0xffff, RZ, 0xc0, !PT ;  /* 0x0000ffff0b0b7812 */ /* 0x000fe200078ec0ff */
[----:B------:R-:W0:Y:S02]  /*110000*/  LDCU UR8, c[0x0][0x398] ;  /* 0x00007300ff0877ac */ /* 0x000e240008000800 */
[----:B------:R1:W-:Y:S04]  /*110010*/  STL [R1+0x43c], R3 ;  /* 0x00043c0301007387 */ /* 0x0003e80000100800 */
[----:B------:R-:W3:Y:S01]  /*110020*/  LDL.LU R23, [R1+0x3bc] ;  /* 0x0003bc0001177983 */ /* 0x000ee20000300800 */
[----:B----4-:R-:W-:-:S03]  /*110030*/  SHF.R.U32.HI R2, RZ, 0x8, R6 ;  /* 0x00000008ff027819 */ /* 0x010fc60000011606 */
[----:B------:R-:W4:Y:S01]  /*110040*/  LDL.LU R6, [R1+0x2d4] ;  /* 0x0002d40001067983 */ /* 0x000f220000300800 */
[----:B-1----:R-:W-:Y:S01]  /*110050*/  VIADD R3, R3, UR9 ;  /* 0x0000000903037c36 */ /* 0x002fe20008000000 */
[----:B------:R-:W-:Y:S01]  /*110060*/  LOP3.LUT R2, R2, 0xffff, RZ, 0xc0, !PT ;  /* 0x0000ffff02027812 */ /* 0x000fe200078ec0ff */
[----:B------:R-:W1:Y:S01]  /*110070*/  LDCU UR9, c[0x0][0x398] ;  /* 0x00007300ff0977ac */ /* 0x000e620008000800 */
[----:B------:R-:W-:Y:S02]  /*110080*/  LOP3.LUT R12, R12, 0xffff, RZ, 0xc0, !PT ;  /* 0x0000ffff0c0c7812 */ /* 0x000fe400078ec0ff */
[----:B------:R0:W-:Y:S01]  /*110090*/  STL [R1+0x440], R3 ;  /* 0x0004400301007387 */ /* 0x0001e20000100800 */
[----:B------:R-:W-:Y:S02]  /*1100a0*/  PRMT R13, R2, 0x3340, R0 ;  /* 0x00003340020d7816 */ /* 0x000fe40000000000 */
[----:B------:R-:W-:Y:S01]  /*1100b0*/  PRMT R2, R11, 0x3340, R12 ;  /* 0x000033400b027816 */ /* 0x000fe2000000000c */
[----:B0-----:R-:W-:Y:S01]  /*1100c0*/  VIADD R3, R3, UR24 ;  /* 0x0000001803037c36 */ /* 0x001fe20008000000 */
[----:B------:R-:W0:Y:S04]  /*1100d0*/  LDCU UR24, c[0x0][0x398] ;  /* 0x00007300ff1877ac */ /* 0x000e280008000800 */
[----:B------:R1:W-:Y:S04]  /*1100e0*/  STL [R1+0x438], R3 ;  /* 0x0004380301007387 */ /* 0x0003e80000100800 */
[----:B------:R-:W-:Y:S01]  /*1100f0*/  STL [R1+0x220], R13 ;  /* 0x0002200d01007387 */ /* 0x000fe20000100800 */
[----:B-1----:R-:W-:-:S03]  /*110100*/  VIADD R3, R3, UR29 ;  /* 0x0000001d03037c36 */ /* 0x002fc60008000000 */
[----:B------:R-:W-:Y:S01]  /*110110*/  STL [R1+0x364], R2 ;  /* 0x0003640201007387 */ /* 0x000fe20000100800 */
[----:B------:R-:W1:Y:S03]  /*110120*/  LDCU UR29, c[0x0][0x398] ;  /* 0x00007300ff1d77ac */ /* 0x000e660008000800 */
[----:B------:R0:W-:Y:S04]  /*110130*/  STL [R1+0x454], R3 ;  /* 0x0004540301007387 */ /* 0x0001e80000100800 */
[----:B------:R-:W4:Y:S01]  /*110140*/  LDL.LU R14, [R1+0xb0] ;  /* 0x0000b000010e7983 */ /* 0x000f220000300800 */
[----:B0-----:R-:W-:Y:S01]  /*110150*/  VIADD R3, R3, UR50 ;  /* 0x0000003203037c36 */ /* 0x001fe20008000000 */
[----:B------:R-:W0:Y:S01]  /*110160*/  LDCU UR50, c[0x0][0x398] ;  /* 0x00007300ff3277ac */ /* 0x000e220008000800 */
[----:B------:R-:W-:-:S04]  /*110170*/  SHF.R.U32.HI R2, RZ, 0x8, R36 ;  /* 0x00000008ff027819 */ /* 0x000fc80000011624 */
[----:B------:R-:W-:Y:S02]  /*110180*/  LOP3.LUT R2, R2, 0xffff, RZ, 0xc0, !PT ;  /* 0x0000ffff02027812 */ /* 0x000fe400078ec0ff */
[----:B--2---:R-:W-:Y:S02]  /*110190*/  SHF.R.U32.HI R12, RZ, 0x8, R21 ;  /* 0x00000008ff0c7819 */ /* 0x004fe40000011615 */
[----:B---3--:R-:W-:Y:S02]  /*1101a0*/  SHF.R.U32.HI R11, RZ, 0x8, R22 ;  /* 0x00000008ff0b7819 */ /* 0x008fe40000011616 */
[----:B------:R-:W2:Y:S01]  /*1101b0*/  LDL.LU R22, [R1+0x47c] ;  /* 0x00047c0001167983 */ /* 0x000ea20000300800 */
[----:B------:R-:W-:-:S03]  /*1101c0*/  LOP3.LUT R12, R12, 0xffff, RZ, 0xc0, !PT ;  /* 0x0000ffff0c0c7812 */ /* 0x000fc600078ec0ff */
[----:B------:R3:W-:Y:S01]  /*1101d0*/  STL [R1+0x460], R3 ;  /* 0x0004600301007387 */ /* 0x0007e20000100800 */
[----:B------:R-:W-:Y:S02]  /*1101e0*/  LOP3.LUT R11, R11, 0xffff, RZ, 0xc0, !PT ;  /* 0x0000ffff0b0b7812 */ /* 0x000fe400078ec0ff */
[----:B------:R-:W-:Y:S02]  /*1101f0*/  PRMT R12, R2, 0x3340, R12 ;  /* 0x00003340020c7816 */ /* 0x000fe4000000000c */
[----:B------:R-:W-:Y:S01]  /*110200*/  PRMT R2, R11, 0x3340, R0 ;  /* 0x000033400b027816 */ /* 0x000fe20000000000 */
[----:B---3--:R-:W-:Y:S01]  /*110210*/  VIADD R3, R3, UR51 ;  /* 0x0000003303037c36 */ /* 0x008fe20008000000 */
[----:B------:R-:W-:Y:S01]  /*110220*/  SHF.R.U32.HI R11, RZ, 0x8, R43 ;  /* 0x00000008ff0b7819 */ /* 0x000fe2000001162b */
[----:B------:R-:W3:Y:S03]  /*110230*/  LDCU UR51, c[0x0][0x398] ;  /* 0x00007300ff3377ac */ /* 0x000ee60008000800 */
[----:B------:R0:W-:Y:S04]  /*110240*/  STL [R1+0x474], R3 ;  /* 0x0004740301007387 */ /* 0x0001e80000100800 */
[----:B------:R1:W-:Y:S01]  /*110250*/  STL [R1+0x308], R12 ;  /* 0x0003080c01007387 */ /* 0x0003e20000100800 */
[----:B0-----:R-:W-:-:S03]  /*110260*/  VIADD R3, R3, UR12 ;  /* 0x0000000c03037c36 */ /* 0x001fc60008000000 */
[----:B------:R4:W-:Y:S01]  /*110270*/  STL [R1+0x21c], R2 ;  /* 0x00021c0201007387 */ /* 0x0009e20000100800 */
[----:B------:R-:W-:-:S03]  /*110280*/  SHF.R.U32.HI R13, RZ, 0x8, R23 ;  /* 0x00000008ff0d7819 */ /* 0x000fc60000011617 */
[----:B------:R0:W-:Y:S01]  /*110290*/  STL [R1+0x484], R3 ;  /* 0x0004840301007387 */ /* 0x0001e20000100800 */
[----:B-1----:R-:W-:Y:S01]  /*1102a0*/  SHF.R.U32.HI R12, RZ, 0x8, R46 ;  /* 0x00000008ff0c7819 */ /* 0x002fe2000001162e */
[----:B------:R-:W1:Y:S02]  /*1102b0*/  LDCU UR12, c[0x0][0x398] ;  /* 0x00007300ff0c77ac */ /* 0x000e640008000800 */
[----:B------:R-:W3:Y:S04]  /*1102c0*/  LDL.LU R20, [R1+0x2f4] ;  /* 0x0002f40001147983 */ /* 0x000ee80000300800 */
[----:B------:R-:W3:Y:S04]  /*1102d0*/  LDL.LU R37, [R1+0xc4] ;  /* 0x0000c40001257983 */ /* 0x000ee80000300800 */
[----:B------:R-:W3:Y:S04]  /*1102e0*/  LDL.LU R36, [R1+0x494] ;  /* 0x0004940001247983 */ /* 0x000ee80000300800 */
[----:B------:R-:W3:Y:S01]  /*1102f0*/  LDL.LU R23, [R1+0x2fc] ;  /* 0x0002fc0001177983 */ /* 0x000ee20000300800 */
[----:B----4-:R-:W-:-:S02]  /*110300*/  SHF.R.U32.HI R2, RZ, 0x8, R6 ;  /* 0x00000008ff027819 */ /* 0x010fc40000011606 */
[----:B------:R-:W-:Y:S02]  /*110310*/  LOP3.LUT R13, R13, 0xffff, RZ, 0xc0, !PT ;  /* 0x0000ffff0d0d7812 */ /* 0x000fe400078ec0ff */
[----:B------:R-:W-:Y:S02]  /*110320*/  LOP3.LUT R2, R2, 0xffff, RZ, 0xc0, !PT ;  /* 0x0000ffff02027812 */ /* 0x000fe400078ec0ff */
[----:B------:R-:W-:Y:S02]  /*110330*/  LOP3.LUT R12, R12, 0xffff, RZ, 0xc0, !PT ;  /* 0x0000ffff0c0c7812 */ /* 0x000fe400078ec0ff */
[----:B------:R-:W-:Y:S01]  /*110340*/  LOP3.LUT R11, R11, 0xffff, RZ, 0xc0, !PT ;  /* 0x0000ffff0b0b7812 */ /* 0x000fe200078ec0ff */
[----:B0-----:R-:W-:Y:S01]  /*110350*/  VIADD R3, R3, UR13 ;  /* 0x0000000d03037c36 */ /* 0x001fe20008000000 */
[----:B------:R-:W-:Y:S01]  /*110360*/  PRMT R6, R13, 0x3340, R2 ;  /* 0x000033400d067816 */ /* 0x000fe20000000002 */
[----:B------:R-:W0:Y:S01]  /*110370*/  LDCU UR13, c[0x0][0x398] ;  /* 0x00007300ff0d77ac */ /* 0x000e220008000800 */
[----:B------:R-:W-:-:S02]  /*110380*/  PRMT R2, R12, 0x3340, R11 ;  /* 0x000033400c027816 */ /* 0x000fc4000000000b */
[----:B------:R-:W-:Y:S04]  /*110390*/  STL [R1+0x498], R3 ;  /* 0x0004980301007387 */ /* 0x000fe80000100800 */
[----:B------:R4:W-:Y:S04]  /*1103a0*/  STL [R1+0x304], R6 ;  /* 0x0003040601007387 */ /* 0x0009e80000100800 */
[----:B------:R-:W-:Y:S04]  /*1103b0*/  STL [R1+0x300], R2 ;  /* 0x0003000201007387 */ /* 0x000fe80000100800 */
[----:B------:R-:W3:Y:S04]  /*1103c0*/  LDL.LU R21, [R1+0xc8] ;  /* 0x0000c80001157983 */ /* 0x000ee80000300800 */
[----:B----4-:R-:W4:Y:S01]  /*1103d0*/  LDL.LU R6, [R1+0x4a8] ;  /* 0x0004a80001067983 */ /* 0x010f220000300800 */
[----:B------:R-:W-:Y:S01]  /*1103e0*/  VIADD R3, R3, UR28 ;  /* 0x0000001c03037c36 */ /* 0x000fe20008000000 */
[----:B------:R-:W-:Y:S01]  /*1103f0*/  SHF.R.U32.HI R11, RZ, 0x8, R14 ;  /* 0x00000008ff0b7819 */ /* 0x000fe2000001160e */
[----:B------:R-:W0:Y:S03]  /*110400*/  LDCU UR28, c[0x0][0x398] ;  /* 0x00007300ff1c77ac */ /* 0x000e260008000800 */
[----:B------:R1:W-:Y:S01]  /*110410*/  STL [R1+0x4ac], R3 ;  /* 0x0004ac0301007387 */ /* 0x0003e20000100800 */
[----:B------:R-:W-:Y:S01]  /*110420*/  LOP3.LUT R11, R11, 0xffff, RZ, 0xc0, !PT ;  /* 0x0000ffff0b0b7812 */ /* 0x000fe200078ec0ff */
[----:B-1----:R-:W-:-:S03]  /*110430*/  VIADD R3, R3, UR39 ;  /* 0x0000002703037c36 */ /* 0x002fc60008000000 */
[----:B------:R-:W-:Y:S01]  /*110440*/  PRMT R11, R11, 0x3340, R0 ;  /* 0x000033400b0b7816 */ /* 0x000fe20000000000 */
[----:B------:R-:W1:Y:S01]  /*110450*/  LDCU UR39, c[0x0][0x398] ;  /* 0x00007300ff2777ac */ /* 0x000e620008000800 */
[----:B------:R0:W-:Y:S02]  /*110460*/  STL [R1+0x4d4], R3 ;  /* 0x0004d40301007387 */ /* 0x0001e40000100800 */
[----:B0-----:R-:W-:Y:S01]  /*110470*/  VIADD R3, R3, UR45 ;  /* 0x0000002d03037c36 */ /* 0x001fe20008000000 */
[----:B------:R-:W0:Y:S04]  /*110480*/  LDCU UR45, c[0x0][0x398] ;  /* 0x00007300ff2d77ac */ /* 0x000e280008000800 */
[----:B------:R1:W-:Y:S04]  /*110490*/  STL [R1+0x4f4], R3 ;  /* 0x0004f40301007387 */ /* 0x0003e80000100800 */
[----:B------:R-:W-:Y:S01]  /*1104a0*/  STL [R1+0x218], R11 ;  /* 0x0002180b01007387 */ /* 0x000fe20000100800 */
[----:B-1----:R-:W-:Y:S01]  /*1104b0*/  VIADD R3, R3, UR49 ;  /* 0x0000003103037c36 */ /* 0x002fe20008000000 */
[----:B------:R-:W1:Y:S01]  /*1104c0*/  LDCU UR49, c[0x0][0x398] ;  /* 0x00007300ff3177ac */ /* 0x000e620008000800 */
[----:B--2---:R-:W-:-:S04]  /*1104d0*/  SHF.R.U32.HI R2, RZ, 0x8, R22 ;  /* 0x00000008ff027819 */ /* 0x004fc80000011616 */
[----:B------:R-:W-:-:S04]  /*1104e0*/  LOP3.LUT R2, R2, 0xffff, RZ, 0xc0, !PT ;  /* 0x0000ffff02027812 */ /* 0x000fc800078ec0ff */
[----:B------:R-:W-:-:S05]  /*1104f0*/  PRMT R2, R2, 0x3340, R0 ;  /* 0x0000334002027816 */ /* 0x000fca0000000000 */
[----:B------:R-:W-:Y:S04]  /*110500*/  STL [R1+0x214], R2 ;  /* 0x0002140201007387 */ /* 0x000fe80000100800 */
[----:B------:R-:W2:Y:S04]  /*110510*/  LDL.LU R22, [R1+0x320] ;  /* 0x0003200001167983 */ /* 0x000ea80000300800 */
[----:B------:R0:W-:Y:S02]  /*110520*/  STL [R1+0x504], R3 ;  /* 0x0005040301007387 */ /* 0x0001e40000100800 */
[----:B0-----:R-:W-:Y:S01]  /*110530*/  VIADD R3, R3, UR18 ;  /* 0x0000001203037c36 */ /* 0x001fe20008000000 */
[----:B------:R-:W0:Y:S01]  /*110540*/  LDCU UR18, c[0x0][0x398] ;  /* 0x00007300ff1277ac */ /* 0x000e220008000800 */
[----:B---3--:R-:W-:-:S02]  /*110550*/  SHF.R.U32.HI R11, RZ, 0x8, R23 ;  /* 0x00000008ff0b7819 */ /* 0x008fc40000011617 */
[----:B------:R-:W3:Y:S01]  /*110560*/  LDL.LU R23, [R1+0x1e4] ;  /* 0x0001e40001177983 */ /* 0x000ee20000300800 */
[----:B------:R-:W-:Y:S02]  /*110570*/  SHF.R.U32.HI R12, RZ, 0x8, R20 ;  /* 0x00000008ff0c7819 */ /* 0x000fe40000011614 */
[----:B------:R-:W-:Y:S02]  /*110580*/  SHF.R.U32.HI R13, RZ, 0x8, R37 ;  /* 0x00000008ff0d7819 */ /* 0x000fe40000011625 */
[----:B------:R-:W-:Y:S02]  /*110590*/  SHF.R.U32.HI R2, RZ, 0x8, R36 ;  /* 0x00000008ff027819 */ /* 0x000fe40000011624 */
[----:B------:R-:W-:Y:S02]  /*1105a0*/  LOP3.LUT R12, R12, 0xffff, RZ, 0xc0, !PT ;  /* 0x0000ffff0c0c7812 */ /* 0x000fe400078ec0ff */
[----:B------:R-:W-:Y:S02]  /*1105b0*/  LOP3.LUT R13, R13, 0xffff, RZ, 0xc0, !PT ;  /* 0x0000ffff0d0d7812 */ /* 0x000fe400078ec0ff */
[----:B------:R-:W-:-:S02]  /*1105c0*/  LOP3.LUT R2, R2, 0xffff, RZ, 0xc0, !PT ;  /* 0x0000ffff02027812 */ /* 0x000fc400078ec0ff */
[----:B------:R-:W-:Y:S01]  /*1105d0*/  LOP3.LUT R11, R11, 0xffff, RZ, 0xc0, !PT ;  /* 0x0000ffff0b0b7812 */ /* 0x000fe200078ec0ff */
[----:B------:R0:W-:Y:S01]  /*1105e0*/  STL [R1+0x508], R3 ;  /* 0x0005080301007387 */ /* 0x0001e20000100800 */
[----:B------:R-:W-:Y:S02]  /*1105f0*/  PRMT R12, R12, 0x3340, R13 ;  /* 0x000033400c0c7816 */ /* 0x000fe4000000000d */
[----:B------:R-:W-:-:S03]  /*110600*/  PRMT R2, R2, 0x3340, R11 ;  /* 0x0000334002027816 */ /* 0x000fc6000000000b */
[----:B------:R-:W-:Y:S01]  /*110610*/  STL [R1+0x348], R12 ;  /* 0x0003480c01007387 */ /* 0x000fe20000100800 */
[----:B0-----:R-:W-:-:S03]  /*110620*/  VIADD R3, R3, UR19 ;  /* 0x0000001303037c36 */ /* 0x001fc60008000000 */
[----:B------:R4:W-:Y:S01]  /*110630*/  STL [R1+0x2f8], R2 ;  /* 0x0002f80201007387 */ /* 0x0009e20000100800 */
[----:B------:R-:W-:Y:S01]  /*110640*/  SHF.R.U32.HI R11, RZ, 0x8, R49 ;  /* 0x00000008ff0b7819 */ /* 0x000fe20000011631 */
[----:B------:R-:W0:Y:S02]  /*110650*/  LDCU UR19, c[0x0][0x398] ;  /* 0x00007300ff1377ac */ /* 0x000e240008000800 */
[----:B------:R1:W-:Y:S01]  /*110660*/  STL [R1+0x510], R3 ;  /* 0x0005100301007387 */ /* 0x0003e20000100800 */
[----:B----4-:R-:W-:-:S03]  /*110670*/  SHF.R.U32.HI R2, RZ, 0x8, R6 ;  /* 0x00000008ff027819 */ /* 0x010fc60000011606 */
[----:B------:R-:W4:Y:S01]  /*110680*/  LDL.LU R6, [R1+0x1f0] ;  /* 0x0001f00001067983 */ /* 0x000f220000300800 */
[----:B-1----:R-:W-:Y:S01]  /*110690*/  VIADD R3, R3, UR38 ;  /* 0x0000002603037c36 */ /* 0x002fe20008000000 */
[----:B------:R-:W-:Y:S01]  /*1106a0*/  SHF.R.U32.HI R12, RZ, 0x8, R21 ;  /* 0x00000008ff0c7819 */ /* 0x000fe20000011615 */
[----:B------:R-:W1:Y:S01]  /*1106b0*/  LDCU UR38, c[0x0][0x398] ;  /* 0x00007300ff2677ac */ /* 0x000e620008000800 */
[----:B------:R-:W-:Y:S02]  /*1106c0*/  LOP3.LUT R2, R2, 0xffff, RZ, 0xc0, !PT ;  /* 0x0000ffff02027812 */ /* 0x000fe400078ec0ff */
[----:B------:R0:W-:Y:S01]  /*1106d0*/  STL [R1+0x51c], R3 ;  /* 0x00051c0301007387 */ /* 0x0001e20000100800 */
[----:B------:R-:W-:Y:S02]  /*1106e0*/  LOP3.LUT R12, R12, 0xffff, RZ, 0xc0, !PT ;  /* 0x0000ffff0c0c7812 */ /* 0x000fe400078ec0ff */
[----:B------:R-:W-:Y:S02]  /*1106f0*/  LOP3.LUT R11, R11, 0xffff, RZ, 0xc0, !PT ;  /* 0x0000ffff0b0b7812 */ /* 0x000fe400078ec0ff */
[----:B------:R-:W-:Y:S01]  /*110700*/  PRMT R13, R2, 0x3340, R0 ;  /* 0x00003340020d7816 */ /* 0x000fe20000000000 */
[----:B0-----:R-:W-:Y:S01]  /*110710*/  VIADD R3, R3, UR36 ;  /* 0x0000002403037c36 */ /* 0x001fe20008000000 */
[----:B------:R-:W-:Y:S01]  /*110720*/  PRMT R2, R12, 0x3340, R11 ;  /* 0x000033400c027816 */ /* 0x000fe2000000000b */
[----:B------:R-:W0:Y:S03]  /*110730*/  LDCU UR36, c[0x0][0x398] ;  /* 0x00007300ff2477ac */ /* 0x000e260008000800 */
[----:B------:R1:W-:Y:S04]  /*110740*/  STL [R1+0x520], R3 ;  /* 0x0005200301007387 */ /* 0x0003e80000100800 */
[----:B------:R-:W-:Y:S01]  /*110750*/  STL [R1+0x210], R13 ;  /* 0x0002100d01007387 */ /* 0x000fe20000100800 */
[----:B-1----:R-:W-:-:S03]  /*110760*/  VIADD R3, R3, UR22 ;  /* 0x0000001603037c36 */ /* 0x002fc60008000000 */
[----:B------:R-:W-:Y:S01]  /*110770*/  STL [R1+0x2f4], R2 ;  /* 0x0002f40201007387 */ /* 0x000fe20000100800 */
[----:B------:R-:W-:Y:S01]  /*110780*/  SHF.R.U32.HI R12, RZ, 0x8, R50 ;  /* 0x00000008ff0c7819 */ /* 0x000fe20000011632 */
[----:B------:R-:W1:Y:S02]  /*110790*/  LDCU UR22, c[0x0][0x398] ;  /* 0x00007300ff1677ac */ /* 0x000e640008000800 */
[----:B------:R-:W4:Y:S04]  /*1107a0*/  LDL.LU R36, [R1+0xd8] ;  /* 0x0000d80001247983 */ /* 0x000f280000300800 */
[----:B------:R0:W-:Y:S04]  /*1107b0*/  STL [R1+0x528], R3 ;  /* 0x0005280301007387 */ /* 0x0001e80000100800 */
[----:B------:R-:W4:Y:S01]  /*1107c0*/  LDL.LU R21, [R1+0x4ec] ;  /* 0x0004ec0001157983 */ /* 0x000f220000300800 */
[----:B------:R-:W-:Y:S01]  /*1107d0*/  LOP3.LUT R12, R12, 0xffff, RZ, 0xc0, !PT ;  /* 0x0000ffff0c0c7812 */ /* 0x000fe200078ec0ff */
[----:B0-----:R-:W-:Y:S01]  /*1107e0*/  VIADD R3, R3, UR37 ;  /* 0x0000002503037c36 */ /* 0x001fe20008000000 */
[----:B------:R-:W0:Y:S01]  /*1107f0*/  LDCU UR37, c[0x0][0x398] ;  /* 0x00007300ff2577ac */ /* 0x000e220008000800 */
[----:B--2---:R-:W-:-:S02]  /*110800*/  SHF.R.U32.HI R2, RZ, 0x8, R22 ;  /* 0x00000008ff027819 */ /* 0x004fc40000011616 */
[----:B------:R-:W2:Y:S02]  /*110810*/  LDL.LU R22, [R1+0x4d0] ;  /* 0x0004d00001167983 */ /* 0x000ea40000300800 */
[----:B------:R-:W-:Y:S02]  /*110820*/  LOP3.LUT R2, R2, 0xffff, RZ, 0xc0, !PT ;  /* 0x0000ffff02027812 */ /* 0x000fe400078ec0ff */
[----:B------:R0:W-:Y:S02]  /*110830*/  STL [R1+0x534], R3 ;  /* 0x0005340301007387 */ /* 0x0001e40000100800 */
[----:B------:R-:W-:Y:S01]  /*110840*/  PRMT R12, R2, 0x3340, R12 ;  /* 0x00003340020c7816 */ /* 0x000fe2000000000c */
[----:B0-----:R-:W-:Y:S01]  /*110850*/  VIADD R3, R3, UR32 ;  /* 0x0000002003037c36 */ /* 0x001fe20008000000 */
[----:B------:R-:W0:Y:S04]  /*110860*/  LDCU UR32, c[0x0][0x398] ;  /* 0x00007300ff2077ac */ /* 0x000e280008000800 */
[----:B------:R0:W-:Y:S04]  /*110870*/  STL [R1+0x538], R3 ;  /* 0x0005380301007387 */ /* 0x0001e80000100800 */
[----:B------:R-:W-:Y:S01]  /*110880*/  STL [R1+0x2ec], R12 ;  /* 0x0002ec0c01007387 */ /* 0x000fe20000100800 */
[----:B---3--:R-:W-:-:S04]  /*110890*/  SHF.R.U32.HI R11, RZ, 0x8, R23 ;  /* 0x00000008ff0b7819 */ /* 0x008fc80000011617 */
[----:B------:R-:W-:-:S04]  /*1108a0*/  LOP3.LUT R11, R11, 0xffff, RZ, 0xc0, !PT ;  /* 0x0000ffff0b0b7812 */ /* 0x000fc800078ec0ff */
[----:B------:R-:W-:-:S05]  /*1108b0*/  PRMT R2, R11, 0x3340, R0 ;  /* 0x000033400b027816 */ /* 0x000fca0000000000 */
[----:B------:R-:W-:Y:S04]  /*1108c0*/  STL [R1+0x20c], R2 ;  /* 0x00020c0201007387 */ /* 0x000fe80000100800 */
[----:B------:R-:W3:Y:S01]  /*1108d0*/  LDL.LU R23, [R1+0x4fc] ;  /* 0x0004fc0001177983 */ /* 0x000ee20000300800 */
[----:B0-----:R-:W-:Y:S01]  /*1108e0*/  VIADD R3, R3, UR35 ;  /* 0x0000002303037c36 */ /* 0x001fe20008000000 */
[----:B------:R-:W0:Y:S04]  /*1108f0*/  LDCU UR35, c[0x0][0x398] ;  /* 0x00007300ff2377ac */ /* 0x000e280008000800 */
[----:B------:R1:W-:Y:S02]  /*110900*/  STL [R1+0x540], R3 ;  /* 0x0005400301007387 */ /* 0x0003e40000100800 */
[----:B-1----:R-:W-:Y:S01]  /*110910*/  VIADD R3, R3, UR33 ;  /* 0x0000002103037c36 */ /* 0x002fe20008000000 */
[----:B------:R-:W1:Y:S01]  /*110920*/  LDCU UR33, c[0x0][0x398] ;  /* 0x00007300ff2177ac */ /* 0x000e620008000800 */
[----:B----4-:R-:W-:-:S03]  /*110930*/  SHF.R.U32.HI R2, RZ, 0x8, R6 ;  /* 0x00000008ff027819 */ /* 0x010fc60000011606 */
[----:B------:R4:W-:Y:S04]  /*110940*/  STL [R1+0x548], R3 ;  /* 0x0005480301007387 */ /* 0x0009e80000100800 */
[----:B------:R-:W3:Y:S01]  /*110950*/  LDL.LU R6, [R1+0x340] ;  /* 0x0003400001067983 */ /* 0x000ee20000300800 */
[----:B------:R-:W-:-:S04]  /*110960*/  LOP3.LUT R2, R2, 0xffff, RZ, 0xc0, !PT ;  /* 0x0000ffff02027812 */ /* 0x000fc800078ec0ff */
[----:B------:R-:W-:Y:S01]  /*110970*/  PRMT R11, R2, 0x3340, R0 ;  /* 0x00003340020b7816 */ /* 0x000fe20000000000 */
[----:B----4-:R-:W-:Y:S01]  /*110980*/  VIADD R3, R3, UR34 ;  /* 0x0000002203037c36 */ /* 0x010fe20008000000 */
[----:B------:R-:W-:Y:S01]  /*110990*/  PRMT R2, R15, 0x3340, R16 ;  /* 0x000033400f027816 */ /* 0x000fe20000000010 */
[----:B------:R-:W4:Y:S03]  /*1109a0*/  LDCU UR34, c[0x0][0x398] ;  /* 0x00007300ff2277ac */ /* 0x000f260008000800 */
[----:B------:R0:W-:Y:S04]  /*1109b0*/  STL [R1+0x550], R3 ;  /* 0x0005500301007387 */ /* 0x0001e80000100800 */
[----:B------:R1:W-:Y:S04]  /*1109c0*/  STL [R1+0x208], R11 ;  /* 0x0002080b01007387 */ /* 0x0003e80000100800 */
[----:B------:R-:W-:Y:S01]  /*1109d0*/  STL [R1+0x318], R2 ;  /* 0x0003180201007387 */ /* 0x000fe20000100800 */
[----:B0-----:R-:W-:Y:S01]  /*1109e0*/  VIADD R3, R3, UR76 ;  /* 0x0000004c03037c36 */ /* 0x001fe20008000000 */
[----:B------:R-:W0:Y:S01]  /*1109f0*/  LDCU UR76, c[0x0][0x398] ;  /* 0x00007300ff4c77ac */ /* 0x000e220008000800 */
[----:B-1----:R-:W-:-:S03]  /*110a00*/  SHF.R.U32.HI R11, RZ, 0x8, R53 ;  /* 0x00000008ff0b7819 */ /* 0x002fc60000011635 */
[----:B------:R1:W-:Y:S01]  /*110a10*/  STL [R1+0x558], R3 ;  /* 0x0005580301007387 */ /* 0x0003e20000100800 */
[----:B------:R-:W-:Y:S02]  /*110a20*/  SHF.R.U32.HI R12, RZ, 0x8, R36 ;  /* 0x00000008ff0c7819 */ /* 0x000fe40000011624 */
[----:B------:R-:W-:Y:S02]  /*110a30*/  LOP3.LUT R11, R11, 0xffff, RZ, 0xc0, !PT ;  /* 0x0000ffff0b0b7812 */ /* 0x000fe400078ec0ff */
[----:B------:R-:W-:Y:S01]  /*110a40*/  SHF.R.U32.HI R13, RZ, 0x8, R21 ;  /* 0x00000008ff0d7819 */ /* 0x000fe20000011615 */
[----:B-1----:R-:W-:Y:S01]  /*110a50*/  VIADD R3, R3, UR31 ;  /* 0x0000001f03037c36 */ /* 0x002fe20008000000 */
[----:B------:R-:W-:Y:S01]  /*110a60*/  LOP3.LUT R12, R12, 0xffff, RZ, 0xc0, !PT ;  /* 0x0000ffff0c0c7812 */ /* 0x000fe200078ec0ff */
[----:B------:R-:W1:Y:S01]  /*110a70*/  LDCU UR31, c[0x0][0x398] ;  /* 0x00007300ff1f77ac */ /* 0x000e620008000800 */
[----:B------:R-:W-:Y:S02]  /*110a80*/  LOP3.LUT R13, R13, 0xffff, RZ, 0xc0, !PT ;  /* 0x0000ffff0d0d7812 */ /* 0x000fe400078ec0ff */
[----:B------:R0:W-:Y:S02]  /*110a90*/  STL [R1+0x55c], R3 ;  /* 0x00055c0301007387 */ /* 0x0001e40000100800 */
[----:B0-----:R-:W-:Y:S01]  /*110aa0*/  VIADD R3, R3, UR14 ;  /* 0x0000000e03037c36 */ /* 0x001fe20008000000 */
[----:B--2---:R-:W-:-:S04]  /*110ab0*/  SHF.R.U32.HI R2, RZ, 0x8, R22 ;  /* 0x00000008ff027819 */ /* 0x004fc80000011616 */
[----:B------:R-:W-:-:S04]  /*110ac0*/  LOP3.LUT R2, R2, 0xffff, RZ, 0xc0, !PT ;  /* 0x0000ffff02027812 */ /* 0x000fc800078ec0ff */
[----:B------:R-:W-:Y:S02]  /*110ad0*/  PRMT R13, R13, 0x3340, R2 ;  /* 0x000033400d0d7816 */ /* 0x000fe40000000002 */
[----:B------:R-:W-:-:S03]  /*110ae0*/  PRMT R2, R12, 0x3340, R11 ;  /* 0x000033400c027816 */ /* 0x000fc6000000000b */
[----:B------:R-:W-:Y:S04]  /*110af0*/  STL [R1+0x2e8], R13 ;  /* 0x0002e80d01007387 */ /* 0x000fe80000100800 */
[----:B------:R-:W-:Y:S01]  /*110b00*/  STL [R1+0x2e4], R2 ;  /* 0x0002e40201007387 */ /* 0x000fe20000100800 */
[----:B------:R-:W-:-:S03]  /*110b10*/  SHF.R.U32.HI R11, RZ, 0x8, R54 ;  /* 0x00000008ff0b7819 */ /* 0x000fc60000011636 */
[----:B------:R-:W2:Y:S04]  /*110b20*/  LDL.LU R21, [R1+0x50c] ;  /* 0x00050c0001157983 */ /* 0x000ea80000300800 */
[----:B------:R0:W-:Y:S01]  /*110b30*/  STL [R1+0x560], R3 ;  /* 0x0005600301007387 */ /* 0x0001e20000100800 */
[----:B------:R-:W-:Y:S01]  /*110b40*/  LOP3.LUT R11, R11, 0xffff, RZ, 0xc0, !PT ;  /* 0x0000ffff0b0b7812 */ /* 0x000fe200078ec0ff */
[----:B0-----:R-:W-:-:S03]  /*110b50*/  VIADD R3, R3, UR15 ;  /* 0x0000000f03037c36 */ /* 0x001fc60008000000 */
[----:B------:R-:W-:Y:S01]  /*110b60*/  PRMT R11, R11, 0x3340, R0 ;  /* 0x000033400b0b7816 */ /* 0x000fe20000000000 */
[----:B------:R-:W0:Y:S01]  /*110b70*/  LDCU.64 UR14, c[0x0][0x398] ;  /* 0x00007300ff0e77ac */ /* 0x000e220008000a00 */
[----:B------:R1:W-:Y:S02]  /*110b80*/  STL [R1+0x564], R3 ;  /* 0x0005640301007387 */ /* 0x0003e40000100800 */
[----:B-1----:R-:W-:Y:S01]  /*110b90*/  VIADD R3, R3, UR53 ;  /* 0x0000003503037c36 */ /* 0x002fe20008000000 */
[----:B------:R-:W1:Y:S04]  /*110ba0*/  LDCU UR53, c[0x0][0x398] ;  /* 0x00007300ff3577ac */ /* 0x000e680008000800 */
[----:B------:R0:W-:Y:S01]  /*110bb0*/  STL [R1+0x568], R3 ;  /* 0x0005680301007387 */ /* 0x0001e20000100800 */
[----:B---3--:R-:W-:-:S04]  /*110bc0*/  SHF.R.U32.HI R2, RZ, 0x8, R23 ;  /* 0x00000008ff027819 */ /* 0x008fc80000011617 */
[----:B------:R-:W-:Y:S01]  /*110bd0*/  LOP3.LUT R2, R2, 0xffff, RZ, 0xc0, !PT ;  /* 0x0000ffff02027812 */ /* 0x000fe200078ec0ff */
[----:B0-----:R-:W-:Y:S01]  /*110be0*/  VIADD R3, R3, UR54 ;  /* 0x0000003603037c36 */ /* 0x001fe20008000000 */
[----:B------:R0:W-:Y:S01]  /*110bf0*/  STL [R1+0x200], R11 ;  /* 0x0002000b01007387 */ /* 0x0001e20000100800 */
[----:B------:R-:W3:Y:S01]  /*110c00*/  LDCU UR54, c[0x0][0x398] ;  /* 0x00007300ff3677ac */ /* 0x000ee20008000800 */
[----:B------:R-:W-:-:S05]  /*110c10*/  PRMT R2, R2, 0x3340, R0 ;  /* 0x0000334002027816 */ /* 0x000fca0000000000 */
[----:B------:R0:W-:Y:S04]  /*110c20*/  STL [R1+0x1fc], R2 ;  /* 0x0001fc0201007387 */ /* 0x0001e80000100800 */
[----:B------:R-:W3:Y:S04]  /*110c30*/  LDL.LU R40, [R1+0x52c] ;  /* 0x00052c0001287983 */ /* 0x000ee80000300800 */
[----:B------:R1:W-:Y:S04]  /*110c40*/  STL [R1+0x56c], R3 ;  /* 0x00056c0301007387 */ /* 0x0003e80000100800 */
[----:B------:R-:W4:Y:S04]  /*110c50*/  LDL.LU R14, [R1+0x524] ;  /* 0x00052400010e7983 */ /* 0x000f280000300800 */
[----:B------:R-:W4:Y:S01]  /*110c60*/  LDL.LU R22, [R1+0x518] ;  /* 0x0005180001167983 */ /* 0x000f220000300800 */
[----:B0-----:R-:W-:-:S02]  /*110c70*/  SHF.R.U32.HI R11, RZ, 0x8, R6 ;  /* 0x00000008ff0b7819 */ /* 0x001fc40000011606 */
[----:B------:R-:W-:Y:S02]  /*110c80*/  SHF.R.U32.HI R2, RZ, 0x8, R61 ;  /* 0x00000008ff027819 */ /* 0x000fe4000001163d */
[----:B------:R-:W-:Y:S02]  /*110c90*/  LOP3.LUT R11, R11, 0xffff, RZ, 0xc0, !PT ;  /* 0x0000ffff0b0b7812 */ /* 0x000fe400078ec0ff */
[----:B------:R-:W-:Y:S01]  /*110ca0*/  LOP3.LUT R2, R2, 0xffff, RZ, 0xc0, !PT ;  /* 0x0000ffff02027812 */ /* 0x000fe200078ec0ff */
[----:B-1----:R-:W-:Y:S01]  /*110cb0*/  VIADD R3, R3, UR55 ;  /* 0x0000003703037c36 */ /* 0x002fe20008000000 */
[----:B------:R-:W0:Y:S02]  /*110cc0*/  LDCU UR55, c[0x0][0x398] ;  /* 0x00007300ff3777ac */ /* 0x000e240008000800 */
[----:B------:R-:W-:Y:S02]  /*110cd0*/  PRMT R6, R11, 0x3340, R2 ;  /* 0x000033400b067816 */ /* 0x000fe40000000002 */
[----:B------:R-:W-:Y:S01]  /*110ce0*/  PRMT R2, R17, 0x3340, R18 ;  /* 0x0000334011027816 */ /* 0x000fe20000000012 */
[----:B------:R-:W-:Y:S04]  /*110cf0*/  STL [R1+0x570], R3 ;  /* 0x0005700301007387 */ /* 0x000fe80000100800 */
[----:B------:R1:W-:Y:S04]  /*110d00*/  STL [R1+0x2e0], R6 ;  /* 0x0002e00601007387 */ /* 0x0003e80000100800 */
[----:B------:R-:W-:Y:S04]  /*110d10*/  STL [R1+0x2dc], R2 ;  /* 0x0002dc0201007387 */ /* 0x000fe80000100800 */
[----:B------:R-:W4:Y:S04]  /*110d20*/  LDL.LU R23, [R1+0x358] ;  /* 0x0003580001177983 */ /* 0x000f280000300800 */
[----:B-1----:R-:W4:Y:S01]  /*110d30*/  LDL.LU R6, [R1+0x514] ;  /* 0x0005140001067983 */ /* 0x002f220000300800 */
[----:B------:R-:W-:Y:S01]  /*110d40*/  VIADD R3, R3, UR56 ;  /* 0x0000003803037c36 */ /* 0x000fe20008000000 */
[----:B------:R-:W-:Y:S01]  /*110d50*/  SHF.R.U32.HI R11, RZ, 0x8, R19 ;  /* 0x00000008ff0b7819 */ /* 0x000fe20000011613 */
[----:B------:R-:W1:Y:S03]  /*110d60*/  LDCU UR56, c[0x0][0x398] ;  /* 0x00007300ff3877ac */ /* 0x000e660008000800 */
[----:B------:R0:W-:Y:S04]  /*110d70*/  STL [R1+0x574], R3 ;  /* 0x0005740301007387 */ /* 0x0001e80000100800 */
[----:B------:R-:W4:Y:S01]  /*110d80*/  LDL.LU R20, [R1+0x354] ;  /* 0x0003540001147983 */ /* 0x000f220000300800 */
[----:B------:R-:W-:-:S03]  /*110d90*/  LOP3.LUT R11, R11, 0xffff, RZ, 0xc0, !PT ;  /* 0x0000ffff0b0b7812 */ /* 0x000fc600078ec0ff */
[----:B------:R-:W4:Y:S01]  /*110da0*/  LDL.LU R37, [R1+0xec] ;  /* 0x0000ec0001257983 */ /* 0x000f220000300800 */
[----:B0-----:R-:W-:Y:S01]  /*110db0*/  VIADD R3, R3, UR57 ;  /* 0x0000003903037c36 */ /* 0x001fe20008000000 */
[----:B------:R-:W-:Y:S01]  /*110dc0*/  PRMT R11, R11, 0x3340, R0 ;  /* 0x000033400b0b7816 */ /* 0x000fe20000000000 */
[----:B------:R-:W0:Y:S03]  /*110dd0*/  LDCU UR57, c[0x0][0x398] ;  /* 0x00007300ff3977ac */ /* 0x000e260008000800 */
[----:B------:R1:W-:Y:S02]  /*110de0*/  STL [R1+0x588], R3 ;  /* 0x0005880301007387 */ /* 0x0003e40000100800 */
[----:B-1----:R-:W-:Y:S01]  /*110df0*/  VIADD R3, R3, UR58 ;  /* 0x0000003a03037c36 */ /* 0x002fe20008000000 */
[----:B------:R-:W1:Y:S04]  /*110e00*/  LDCU UR58, c[0x0][0x398] ;  /* 0x00007300ff3a77ac */ /* 0x000e680008000800 */
[----:B------:R0:W-:Y:S04]  /*110e10*/  STL [R1+0x58c], R3 ;  /* 0x00058c0301007387 */ /* 0x0001e80000100800 */
[----:B------:R-:W-:Y:S01]  /*110e20*/  STL [R1+0x1f4], R11 ;  /* 0x0001f40b01007387 */ /* 0x000fe20000100800 */
[----:B0-----:R-:W-:Y:S01]  /*110e30*/  VIADD R3, R3, UR59 ;  /* 0x0000003b03037c36 */ /* 0x001fe20008000000 */
[----:B------:R-:W0:Y:S01]  /*110e40*/  LDCU UR59, c[0x0][0x398] ;  /* 0x00007300ff3b77ac */ /* 0x000e220008000800 */
[----:B--2---:R-:W-:-:S04]  /*110e50*/  SHF.R.U32.HI R2, RZ, 0x8, R21 ;  /* 0x00000008ff027819 */ /* 0x004fc80000011615 */
[----:B------:R-:W-:-:S04]  /*110e60*/  LOP3.LUT R2, R2, 0xffff, RZ, 0xc0, !PT ;  /* 0x0000ffff02027812 */ /* 0x000fc800078ec0ff */
[----:B------:R-:W-:-:S05]  /*110e70*/  PRMT R2, R2, 0x3340, R0 ;  /* 0x0000334002027816 */ /* 0x000fca0000000000 */
[----:B------:R-:W-:Y:S04]  /*110e80*/  STL [R1+0x1f0], R2 ;  /* 0x0001f00201007387 */ /* 0x000fe80000100800 */
[----:B------:R-:W2:Y:S04]  /*110e90*/  LDL.LU R36, [R1+0x104] ;  /* 0x0001040001247983 */ /* 0x000ea80000300800 */
[----:B------:R-:W2:Y:S04]  /*110ea0*/  LDL.LU R21, [R1+0x530] ;  /* 0x0005300001157983 */ /* 0x000ea80000300800 */
[----:B------:R0:W-:Y:S02]  /*110eb0*/  STL [R1+0x590], R3 ;  /* 0x0005900301007387 */ /* 0x0001e40000100800 */
[----:B0-----:R-:W-:Y:S01]  /*110ec0*/  VIADD R3, R3, UR60 ;  /* 0x0000003c03037c36 */ /* 0x001fe20008000000 */
[----:B------:R-:W0:Y:S03]  /*110ed0*/  LDCU UR60, c[0x0][0x398] ;  /* 0x00007300ff3c77ac */ /* 0x000e260008000800 */
[----:B------:R-:W-:Y:S01]  /*110ee0*/  VIADD R13, R3, UR61 ;  /* 0x0000003d030d7c36 */ /* 0x000fe20008000000 */
[----:B------:R1:W-:Y:S01]  /*110ef0*/  STL [R1+0x594], R3 ;  /* 0x0005940301007387 */ /* 0x0003e20000100800 */
[----:B------:R-:W0:Y:S03]  /*110f00*/  LDCU UR61, c[0x0][0x398] ;  /* 0x00007300ff3d77ac */ /* 0x000e260008000800 */
[----:B-1----:R-:W2:Y:S01]  /*110f10*/  LDL.LU R3, [R1+0x54c] ;  /* 0x00054c0001037983 */ /* 0x002ea20000300800 */
[----:B---3--:R-:W-:-:S04]  /*110f20*/  SHF.R.U32.HI R2, RZ, 0x8, R40 ;  /* 0x00000008ff027819 */ /* 0x008fc80000011628 */
[----:B------:R-:W-:Y:S02]  /*110f30*/  LOP3.LUT R2, R2, 0xffff, RZ, 0xc0, !PT ;  /* 0x0000ffff02027812 */ /* 0x000fe400078ec0ff */
[----:B----4-:R-:W-:Y:S02]  /*110f40*/  SHF.R.U32.HI R12, RZ, 0x8, R14 ;  /* 0x00000008ff0c7819 */ /* 0x010fe4000001160e */
[----:B------:R-:W-:Y:S02]  /*110f50*/  SHF.R.U32.HI R11, RZ, 0x8, R22 ;  /* 0x00000008ff0b7819 */ /* 0x000fe40000011616 */
[----:B------:R-:W-:Y:S02]  /*110f60*/  LOP3.LUT R12, R12, 0xffff, RZ, 0xc0, !PT ;  /* 0x0000ffff0c0c7812 */ /* 0x000fe400078ec0ff */
[----:B------:R-:W-:Y:S02]  /*110f70*/  LOP3.LUT R11, R11, 0xffff, RZ, 0xc0, !PT ;  /* 0x0000ffff0b0b7812 */ /* 0x000fe400078ec0ff */
[----:B------:R-:W-:Y:S01]  /*110f80*/  PRMT R12, R2, 0x3340, R12 ;  /* 0x00003340020c7816 */ /* 0x000fe2000000000c */
[----:B------:R-:W-:Y:S01]  /*110f90*/  VIADD R14, R13, UR62 ;  /* 0x0000003e0d0e7c36 */ /* 0x000fe20008000000 */
[----:B------:R-:W-:Y:S01]  /*110fa0*/  PRMT R2, R11, 0x3340, R0 ;  /* 0x000033400b027816 */ /* 0x000fe20000000000 */
[----:B------:R-:W1:Y:S02]  /*110fb0*/  LDCU UR62, c[0x0][0x398] ;  /* 0x00007300ff3e77ac */ /* 0x000e640008000800 */
[----:B------:R3:W-:Y:S04]  /*110fc0*/  STL [R1+0x2d8], R12 ;  /* 0x0002d80c01007387 */ /* 0x0007e80000100800 */
[----:B------:R4:W-:Y:S04]  /*110fd0*/  STL [R1+0x598], R13 ;  /* 0x0005980d01007387 */ /* 0x0009e80000100800 */
[----:B------:R0:W-:Y:S04]  /*110fe0*/  STL [R1+0x1ec], R2 ;  /* 0x0001ec0201007387 */ /* 0x0001e80000100800 */
[----:B------:R0:W-:Y:S04]  /*110ff0*/  STL [R1+0x59c], R14 ;  /* 0x00059c0e01007387 */ /* 0x0001e80000100800 */
[----:B------:R-:W2:Y:S01]  /*111000*/  LDL.LU R22, [R1+0x544] ;  /* 0x0005440001167983 */ /* 0x000ea20000300800 */
[----:B---3--:R-:W-:-:S02]  /*111010*/  SHF.R.U32.HI R12, RZ, 0x8, R23 ;  /* 0x00000008ff0c7819 */ /* 0x008fc40000011617 */
[----:B----4-:R-:W-:Y:S01]  /*111020*/  SHF.R.U32.HI R13, RZ, 0x8, R6 ;  /* 0x00000008ff0d7819 */ /* 0x010fe20000011606 */
[----:B------:R-:W3:Y:S04]  /*111030*/  LDL.LU R23, [R1+0xfc] ;  /* 0x0000fc0001177983 */ /* 0x000ee80000300800 */
[----:B------:R-:W4:Y:S01]  /*111040*/  LDL.LU R6, [R1] ;  /* 0x0000000001067983 */ /* 0x000f220000300800 */
[----:B------:R-:W-:Y:S02]  /*111050*/  LOP3.LUT R13, R13, 0xffff, RZ, 0xc0, !PT ;  /* 0x0000ffff0d0d7812 */ /* 0x000fe400078ec0ff */
[----:B0-----:R-:W-:Y:S01]  /*111060*/  SHF.R.U32.HI R2, RZ, 0x8, R20 ;  /* 0x00000008ff027819 */ /* 0x001fe20000011614 */
[----:B------:R-:W-:Y:S01]  /*111070*/  VIADD R14, R14, UR63 ;  /* 0x0000003f0e0e7c36 */ /* 0x000fe20008000000 */
[----:B------:R-:W-:Y:S01]  /*111080*/  SHF.R.U32.HI R11, RZ, 0x8, R37 ;  /* 0x00000008ff0b7819 */ /* 0x000fe20000011625 */
[----:B------:R-:W0:Y:S01]  /*111090*/  LDCU UR63, c[0x0][0x398] ;  /* 0x00007300ff3f77ac */ /* 0x000e220008000800 */
[----:B------:R-:W-:-:S02]  /*1110a0*/  LOP3.LUT R2, R2, 0xffff, RZ, 0xc0, !PT ;  /* 0x0000ffff02027812 */ /* 0x000fc400078ec0ff */
[----:B------:R-:W-:Y:S02]  /*1110b0*/  LOP3.LUT R12, R12, 0xffff, RZ, 0xc0, !PT ;  /* 0x0000ffff0c0c7812 */ /* 0x000fe400078ec0ff */
[----:B------:R-:W-:Y:S02]  /*1110c0*/  LOP3.LUT R11, R11, 0xffff, RZ, 0xc0, !PT ;  /* 0x0000ffff0b0b7812 */ /* 0x000fe400078ec0ff */
[----:B------:R-:W-:Y:S01]  /*1110d0*/  PRMT R13, R13, 0x3340, R2 ;  /* 0x000033400d0d7816 */ /* 0x000fe20000000002 */
[----:B------:R-:W-:Y:S01]  /*1110e0*/  STL [R1+0x5a0], R14 ;  /* 0x0005a00e01007387 */ /* 0x000fe20000100800 */
[----:B------:R-:W-:-:S03]  /*1110f0*/  PRMT R2, R12, 0x3340, R11 ;  /* 0x000033400c027816 */ /* 0x000fc6000000000b */
[----:B------:R0:W-:Y:S04]  /*111100*/  STL [R1+0x2d0], R13 ;  /* 0x0002d00d01007387 */ /* 0x0001e80000100800 */
[----:B------:R-:W-:Y:S04]  /*111110*/  STL [R1+0x2cc], R2 ;  /* 0x0002cc0201007387 */ /* 0x000fe80000100800 */
[----:B------:R-:W3:Y:S01]  /*111120*/  LDL.LU R40, [R1+0x53c] ;  /* 0x00053c0001287983 */ /* 0x000ee20000300800 */
[----:B0-----:R-:W-:Y:S01]  /*111130*/  VIADD R13, R14, UR64 ;  /* 0x000000400e0d7c36 */ /* 0x001fe20008000000 */
[----:B------:R-:W0:Y:S03]  /*111140*/  LDCU UR64, c[0x0][0x398] ;  /* 0x00007300ff4077ac */ /* 0x000e260008000800 */
[----:B------:R-:W-:Y:S01]  /*111150*/  VIADD R12, R13, UR65 ;  /* 0x000000410d0c7c36 */ /* 0x000fe20008000000 */
[----:B------:R-:W-:Y:S01]  /*111160*/  STL [R1+0x5a4], R13 ;  /* 0x0005a40d01007387 */ /* 0x000fe20000100800 */
[----:B------:R-:W0:Y:S03]  /*111170*/  LDCU UR65, c[0x0][0x398] ;  /* 0x00007300ff4177ac */ /* 0x000e260008000800 */
[----:B------:R-:W3:Y:S04]  /*111180*/  LDL.LU R14, [R1+0x18] ;  /* 0x00001800010e7983 */ /* 0x000ee80000300800 */
[----:B------:R-:W3:Y:S04]  /*111190*/  LDL.LU R20, [R1+0x24c] ;  /* 0x00024c0001147983 */ /* 0x000ee80000300800 */
[----:B------:R0:W-:Y:S02]  /*1111a0*/  STL [R1+0x5b0], R12 ;  /* 0x0005b00c01007387 */ /* 0x0001e40000100800 */
[----:B0-----:R-:W-:Y:S01]  /*1111b0*/  VIADD R12, R12, UR66 ;  /* 0x000000420c0c7c36 */ /* 0x001fe20008000000 */
[----:B------:R-:W0:Y:S03]  /*1111c0*/  LDCU UR66, c[0x0][0x398] ;  /* 0x00007300ff4277ac */ /* 0x000e260008000800 */
[----:B------:R-:W-:Y:S01]  /*1111d0*/  VIADD R15, R12, UR67 ;  /* 0x000000430c0f7c36 */ /* 0x000fe20008000000 */
[----:B------:R0:W-:Y:S01]  /*1111e0*/  STL [R1+0x5b4], R12 ;  /* 0x0005b40c01007387 */ /* 0x0001e20000100800 */
[----:B------:R-:W0:Y:S01]  /*1111f0*/  LDCU UR67, c[0x0][0x398] ;  /* 0x00007300ff4377ac */ /* 0x000e220008000800 */
[----:B--2---:R-:W-:-:S02]  /*111200*/  SHF.R.U32.HI R11, RZ, 0x8, R36 ;  /* 0x00000008ff0b7819 */ /* 0x004fc40000011624 */
[----:B------:R-:W-:Y:S02]  /*111210*/  SHF.R.U32.HI R2, RZ, 0x8, R21 ;  /* 0x00000008ff027819 */ /* 0x000fe40000011615 */
[----:B------:R-:W-:Y:S02]  /*111220*/  LOP3.LUT R11, R11, 0xffff, RZ, 0xc0, !PT ;  /* 0x0000ffff0b0b7812 */ /* 0x000fe400078ec0ff */
[----:B------:R-:W-:Y:S02]  /*111230*/  LOP3.LUT R2, R2, 0xffff, RZ, 0xc0, !PT ;  /* 0x0000ffff02027812 */ /* 0x000fe400078ec0ff */
[--C-:B------:R-:W-:Y:S02]  /*111240*/  PRMT R11, R11, 0x3340, R0.reuse ;  /* 0x000033400b0b7816 */ /* 0x100fe40000000000 */
[----:B------:R-:W-:-:S03]  /*111250*/  PRMT R2, R2, 0x3340, R0 ;  /* 0x0000334002027816 */ /* 0x000fc60000000000 */
[----:B------:R-:W-:Y:S04]  /*111260*/  STL [R1+0x1e0], R11 ;  /* 0x0001e00b01007387 */ /* 0x000fe80000100800 */
[----:B------:R-:W-:Y:S04]  /*111270*/  STL [R1+0x1dc], R2 ;  /* 0x0001dc0201007387 */ /* 0x000fe80000100800 */
[----:B------:R-:W2:Y:S04]  /*111280*/  LDL.LU R37, [R1+0x578] ;  /* 0x0005780001257983 */ /* 0x000ea80000300800 */
[----:B------:R-:W2:Y:S04]  /*111290*/  LDL.LU R36, [R1+0x554] ;  /* 0x0005540001247983 */ /* 0x000ea80000300800 */
[----:B------:R1:W-:Y:S01]  /*1112a0*/  STL [R1+0x5b8], R15 ;  /* 0x0005b80f01007387 */ /* 0x0003e20000100800 */
[----:B0-----:R-:W-:-:S03]  /*1112b0*/  SHF.R.U32.HI R12, RZ, 0x8, R3 ;  /* 0x00000008ff0c7819 */ /* 0x001fc60000011603 */
[----:B------:R-:W2:Y:S01]  /*1112c0*/  LDL.LU R3, [R1+0x36c] ;  /* 0x00036c0001037983 */ /* 0x000ea20000300800 */
[----:B------:R-:W-:Y:S01]  /*1112d0*/  LOP3.LUT R12, R12, 0xffff, RZ, 0xc0, !PT ;  /* 0x0000ffff0c0c7812 */ /* 0x000fe200078ec0ff */
[----:B-1----:R-:W-:Y:S01]  /*1112e0*/  VIADD R15, R15, UR68 ;  /* 0x000000440f0f7c36 */ /* 0x002fe20008000000 */
[----:B------:R-:W0:Y:S01]  /*1112f0*/  LDCU UR68, c[0x0][0x398] ;  /* 0x00007300ff4477ac */ /* 0x000e220008000800 */
[----:B------:R-:W-:-:S04]  /*111300*/  SHF.R.U32.HI R13, RZ, 0x8, R22 ;  /* 0x00000008ff0d7819 */ /* 0x000fc80000011616 */
[----:B------:R-:W-:Y:S02]  /*111310*/  LOP3.LUT R13, R13, 0xffff, RZ, 0xc0, !PT ;  /* 0x0000ffff0d0d7812 */ /* 0x000fe400078ec0ff */
[----:B----4-:R-:W-:Y:S02]  /*111320*/  SHF.R.U32.HI R11, RZ, 0x8, R6 ;  /* 0x00000008ff0b7819 */ /* 0x010fe40000011606 */
[----:B------:R-:W4:Y:S01]  /*111330*/  LDL R6, [R1+0x1ecc] ;  /* 0x001ecc0001067983 */ /* 0x000f220000100800 */
[----:B------:R-:W-:-:S03]  /*111340*/  PRMT R12, R12, 0x3340, R13 ;  /* 0x000033400c0c7816 */ /* 0x000fc6000000000d */
[----:B------:R-:W4:Y:S01]  /*111350*/  LDL.LU R21, [R1+0x57c] ;  /* 0x00057c0001157983 */ /* 0x000f220000300800 */
[----:B---3--:R-:W-:-:S03]  /*111360*/  SHF.R.U32.HI R2, RZ, 0x8, R23 ;  /* 0x00000008ff027819 */ /* 0x008fc60000011617 */
[----:B------:R-:W-:Y:S04]  /*111370*/  STL [R1+0x5bc], R15 ;  /* 0x0005bc0f01007387 */ /* 0x000fe80000100800 */
[----:B------:R1:W-:Y:S04]  /*111380*/  STL [R1+0x30c], R12 ;  /* 0x00030c0c01007387 */ /* 0x0003e80000100800 */
[----:B------:R-:W3:Y:S04]  /*111390*/  LDL.LU R22, [R1+0x118] ;  /* 0x0001180001167983 */ /* 0x000ee80000300800 */
[----:B------:R-:W3:Y:S01]  /*1113a0*/  LDL.LU R23, [R1+0x14] ;  /* 0x0000140001177983 */ /* 0x000ee20000300800 */
[----:B------:R-:W-:-:S02]  /*1113b0*/  LOP3.LUT R2, R2, 0xffff, RZ, 0xc0, !PT ;  /* 0x0000ffff02027812 */ /* 0x000fc400078ec0ff */
[----:B------:R-:W-:Y:S01]  /*1113c0*/  LOP3.LUT R11, R11, 0xffff, RZ, 0xc0, !PT ;  /* 0x0000ffff0b0b7812 */ /* 0x000fe200078ec0ff */
[----:B------:R-:W-:Y:S01]  /*1113d0*/  VIADD R13, R15, UR69 ;  /* 0x000000450f0d7c36 */ /* 0x000fe20008000000 */
[----:B------:R-:W0:Y:S02]  /*1113e0*/  LDCU UR69, c[0x0][0x398] ;  /* 0x00007300ff4577ac */ /* 0x000e240008000800 */
[----:B------:R-:W-:-:S05]  /*1113f0*/  PRMT R2, R2, 0x3340, R11 ;  /* 0x0000334002027816 */ /* 0x000fca000000000b */
[----:B------:R0:W-:Y:S04]  /*111400*/  STL [R1+0x2c8], R2 ;  /* 0x0002c80201007387 */ /* 0x0001e80000100800 */
[----:B------:R0:W-:Y:S01]  /*111410*/  STL [R1+0x5c4], R13 ;  /* 0x0005c40d01007387 */ /* 0x0001e20000100800 */
[----:B-1----:R-:W-:Y:S02]  /*111420*/  SHF.R.U32.HI R12, RZ, 0x8, R40 ;  /* 0x00000008ff0c7819 */ /* 0x002fe40000011628 */
[----:B0-----:R-:W-:Y:S01]  /*111430*/  SHF.R.U32.HI R2, RZ, 0x8, R14 ;  /* 0x00000008ff027819 */ /* 0x001fe2000001160e */
[----:B------:R-:W-:Y:S01]  /*111440*/  VIADD R13, R13, UR70 ;  /* 0x000000460d0d7c36 */ /* 0x000fe20008000000 */
[----:B------:R-:W-:Y:S01]  /*111450*/  SHF.R.U32.HI R11, RZ, 0x8, R20 ;  /* 0x00000008ff0b7819 */ /* 0x000fe20000011614 */
[----:B------:R-:W0:Y:S01]  /*111460*/  LDCU UR70, c[0x0][0x398] ;  /* 0x00007300ff4677ac */ /* 0x000e220008000800 */
[----:B------:R-:W-:-:S02]  /*111470*/  LOP3.LUT R2, R2, 0xffff, RZ, 0xc0, !PT ;  /* 0x0000ffff02027812 */ /* 0x000fc400078ec0ff */
[----:B------:R1:W-:Y:S01]  /*111480*/  STL [R1+0x5c8], R13 ;  /* 0x0005c80d01007387 */ /* 0x0003e20000100800 */
[----:B------:R-:W-:Y:S02]  /*111490*/  LOP3.LUT R12, R12, 0xffff, RZ, 0xc0, !PT ;  /* 0x0000ffff0c0c7812 */ /* 0x000fe400078ec0ff */
[----:B------:R-:W-:Y:S02]  /*1114a0*/  LOP3.LUT R11, R11, 0xffff, RZ, 0xc0, !PT ;  /* 0x0000ffff0b0b7812 */ /* 0x000fe400078ec0ff */
[----:B------:R-:W-:Y:S01]  /*1114b0*/  PRMT R14, R2, 0x3340, R0 ;  /* 0x00003340020e7816 */ /* 0x000fe20000000000 */
[----:B-1----:R-:W-:Y:S01]  /*1114c0*/  VIADD R13, R13, UR71 ;  /* 0x000000470d0d7c36 */ /* 0x002fe20008000000 */
[----:B------:R-:W-:Y:S01]  /*1114d0*/  PRMT R2, R12, 0x3340, R11 ;  /* 0x000033400c027816 */ /* 0x000fe2000000000b */
[----:B------:R-:W1:Y:S03]  /*1114e0*/  LDCU UR71, c[0x0][0x398] ;  /* 0x00007300ff4777ac */ /* 0x000e660008000800 */
        /* <DEDUP_REMOVED lines=8> */
[----:B--2---:R-:W-:Y:S02]  /*111570*/  SHF.R.U32.HI R12, RZ, 0x8, R37 ;  /* 0x00000008ff0c7819 */ /* 0x004fe40000011625 */
[----:B------:R-:W-:-:S02]  /*111580*/  SHF.R.U32.HI R2, RZ, 0x8, R36 ;  /* 0x00000008ff027819 */ /* 0x000fc40000011624 */
[----:B------:R-:W-:Y:S02]  /*111590*/  LOP3.LUT R12, R12, 0xffff, RZ, 0xc0, !PT ;  /* 0x0000ffff0c0c7812 */ /* 0x000fe400078ec0ff */
[----:B------:R-:W-:Y:S02]  /*1115a0*/  LOP3.LUT R2, R2, 0xffff, RZ, 0xc0, !PT ;  /* 0x0000ffff02027812 */ /* 0x000fe400078ec0ff */
[----:B------:R-:W-:Y:S02]  /*1115b0*/  SHF.R.U32.HI R11, RZ, 0x8, R3 ;  /* 0x00000008ff0b7819 */ /* 0x000fe40000011603 */
[----:B------:R-:W2:Y:S02]  /*1115c0*/  LDL R3, [R1+0x1ed8] ;  /* 0x001ed80001037983 */ /* 0x000ea40000100800 */
[----:B------:R-:W-:Y:S02]  /*1115d0*/  LOP3.LUT R11, R11, 0xffff, RZ, 0xc0, !PT ;  /* 0x0000ffff0b0b7812 */ /* 0x000fe400078ec0ff */
[----:B------:R0:W-:Y:S01]  /*1115e0*/  STL [R1+0x5dc], R13 ;  /* 0x0005dc0d01007387 */ /* 0x0001e20000100800 */
[----:B------:R-:W-:-:S02]  /*1115f0*/  PRMT R14, R2, 0x3340, R0 ;  /* 0x00003340020e7816 */ /* 0x000fc40000000000 */
[----:B------:R-:W-:Y:S01]  /*111600*/  PRMT R2, R12, 0x3340, R11 ;  /* 0x000033400c027816 */ /* 0x000fe2000000000b */
[----:B0-----:R-:W-:Y:S01]  /*111610*/  VIADD R13, R13, UR74 ;  /* 0x0000004a0d0d7c36 */ /* 0x001fe20008000000 */
[----:B------:R-:W-:Y:S01]  /*111620*/  LOP3.LUT R0, R0, 0xfeffffff, RZ, 0xc0, !PT ;  /* 0xfeffffff00007812 */ /* 0x000fe200078ec0ff */
[----:B------:R-:W0:Y:S03]  /*111630*/  LDCU UR74, c[0x0][0x398] ;  /* 0x00007300ff4a77ac */ /* 0x000e260008000800 */
[----:B------:R1:W-:Y:S04]  /*111640*/  STL [R1+0x5e0], R13 ;  /* 0x0005e00d01007387 */ /* 0x0003e80000100800 */
[----:B------:R-:W-:Y:S04]  /*111650*/  STL [R1+0x1d4], R14 ;  /* 0x0001d40e01007387 */ /* 0x000fe80000100800 */
[----:B------:R0:W-:Y:S01]  /*111660*/  STL [R1+0x2c0], R2 ;  /* 0x0002c00201007387 */ /* 0x0001e20000100800 */
[----:B-1----:R-:W-:Y:S01]  /*111670*/  VIADD R13, R13, UR75 ;  /* 0x0000004b0d0d7c36 */ /* 0x002fe20008000000 */
[----:B------:R-:W1:Y:S04]  /*111680*/  LDCU UR75, c[0x0][0x398] ;  /* 0x00007300ff4b77ac */ /* 0x000e680008000800 */
[----:B------:R-:W-:Y:S04]  /*111690*/  STL [R1+0x5e4], R13 ;  /* 0x0005e40d01007387 */ /* 0x000fe80000100800 */
[----:B------:R-:W2:Y:S01]  /*1116a0*/  LDL.LU R32, [R1+0x5794] ;  /* 0x0057940001207983 */ /* 0x000ea20000300800 */
[----:B----4-:R-:W-:-:S02]  /*1116b0*/  ISETP.LT.AND P1, PT, R6, UR17, !P2 ;  /* 0x0000001106007c0c */ /* 0x010fc4000d721270 */
[----:B0-----:R-:W-:-:S04]  /*1116c0*/  SHF.R.U32.HI R2, RZ, 0x8, R21 ;  /* 0x00000008ff027819 */ /* 0x001fc80000011615 */
[----:B------:R-:W-:-:S04]  /*1116d0*/  LOP3.LUT R2, R2, 0xffff, RZ, 0xc0, !PT ;  /* 0x0000ffff02027812 */ /* 0x000fc800078ec0ff */
[----:B------:R-:W-:Y:S02]  /*1116e0*/  PRMT R2, R2, 0x3340, R1 ;  /* 0x0000334002027816 */ /* 0x000fe40000000001 */
[----:B---3--:R-:W-:Y:S02]  /*1116f0*/  SHF.R.U32.HI R12, RZ, 0x8, R22 ;  /* 0x00000008ff0c7819 */ /* 0x008fe40000011616 */
[----:B------:R-:W-:Y:S02]  /*111700*/  SHF.R.U32.HI R11, RZ, 0x8, R23 ;  /* 0x00000008ff0b7819 */ /* 0x000fe40000011617 */
[----:B------:R-:W-:Y:S02]  /*111710*/  LOP3.LUT R12, R12, 0xffff, RZ, 0xc0, !PT ;  /* 0x0000ffff0c0c7812 */ /* 0x000fe400078ec0ff */
[----:B------:R-:W-:Y:S01]  /*111720*/  LOP3.LUT R11, R11, 0xffff, RZ, 0xc0, !PT ;  /* 0x0000ffff0b0b7812 */ /* 0x000fe200078ec0ff */
[----:B------:R0:W-:Y:S01]  /*111730*/  STL [R1+0x1cc], R2 ;  /* 0x0001cc0201007387 */ /* 0x0001e20000100800 */
[----:B------:R-:W-:-:S02]  /*111740*/  @P1 LOP3.LUT R0, R0, 0x1000000, RZ, 0xfc, !PT ;  /* 0x0100000000001812 */ /* 0x000fc400078efcff */
[----:B------:R-:W-:Y:S01]  /*111750*/  ISETP.LT.AND P1, PT, R60, UR47, !P2 ;  /* 0x0000002f3c007c0c */ /* 0x000fe2000d721270 */
[----:B------:R-:W3:Y:S04]  /*111760*/  LDL.LU R21, [R1+0x580] ;  /* 0x0005800001157983 */ /* 0x000ee80000300800 */
[----:B------:R-:W4:Y:S01]  /*111770*/  LDL.LU R22, [R1+0x268] ;  /* 0x0002680001167983 */ /* 0x000f220000300800 */
[----:B0-----:R-:W-:-:S03]  /*111780*/  PRMT R2, R12, 0x3340, R11 ;  /* 0x000033400c027816 */ /* 0x001fc6000000000b */
[----:B------:R-:W4:Y:S04]  /*111790*/  LDL.LU R60, [R1+0x5790] ;  /* 0x00579000013c7983 */ /* 0x000f280000300800 */
[----:B------:R0:W-:Y:S04]  /*1117a0*/  STL [R1+0x2fc], R2 ;  /* 0x0002fc0201007387 */ /* 0x0001e80000100800 */
[----:B------:R-:W4:Y:S01]  /*1117b0*/  LDL.LU R23, [R1+0x260] ;  /* 0x0002600001177983 */ /* 0x000f220000300800 */
[----:B------:R-:W-:-:S04]  /*1117c0*/  LOP3.LUT R0, R0, 0xff7fffff, RZ, 0xc0, !PT ;  /* 0xff7fffff00007812 */ /* 0x000fc800078ec0ff */
[----:B------:R-:W-:-:S04]  /*1117d0*/  @P3 LOP3.LUT R0, R0, 0x800000, RZ, 0xfc, !PT ;  /* 0x0080000000003812 */ /* 0x000fc800078efcff */
[----:B------:R-:W-:Y:S01]  /*1117e0*/  LOP3.LUT R0, R0, 0xffbfffff, RZ, 0xc0, !PT ;  /* 0xffbfffff00007812 */ /* 0x000fe200078ec0ff */
[----:B------:R-:W-:Y:S01]  /*1117f0*/  VIADD R15, R13, UR16 ;  /* 0x000000100d0f7c36 */ /* 0x000fe20008000000 */
[----:B0-----:R-:W-:Y:S01]  /*111800*/  SHF.R.S32.HI R2, RZ, 0x1f, R57 ;  /* 0x0000001fff027819 */ /* 0x001fe20000011439 */
[----:B------:R-:W0:Y:S01]  /*111810*/  LDCU.64 UR16, c[0x0][0x398] ;  /* 0x00007300ff1077ac */ /* 0x000e220008000a00 */
[----:B------:R-:W-:Y:S02]  /*111820*/  @P1 LOP3.LUT R0, R0, 0x400000, RZ, 0xfc, !PT ;  /* 0x0040000000001812 */ /* 0x000fe400078efcff */
[----:B------:R-:W-:Y:S01]  /*111830*/  IADD3 R12, P1, PT, R57, R10, RZ ;  /* 0x0000000a390c7210 */ /* 0x000fe20007f3e0ff */
[----:B------:R-:W-:Y:S04]  /*111840*/  STL [R1+0x5e8], R15 ;  /* 0x0005e80f01007387 */ /* 0x000fe80000100800 */
[----:B------:R0:W-:Y:S01]  /*111850*/  STL [R1+0x5758], R10 ;  /* 0x0057580a01007387 */ /* 0x0001e20000100800 */
[----:B------:R-:W-:-:S03]  /*111860*/  IMAD.X R13, R2, 0x1, R8, P1 ;  /* 0x00000001020d7824 */ /* 0x000fc600008e0608 */
[----:B0-----:R-:W4:Y:S04]  /*111870*/  LDL R10, [R1+0x1ed4] ;  /* 0x001ed400010a7983 */ /* 0x001f280000100800 */
[----:B------:R-:W-:Y:S04]  /*111880*/  STL [R1+0x6a0], R2 ;  /* 0x0006a00201007387 */ /* 0x000fe80000100800 */
[----:B------:R0:W-:Y:S01]  /*111890*/  STL [R1+0x575c], R4 ;  /* 0x00575c0401007387 */ /* 0x0001e20000100800 */
[----:B--2---:R-:W-:Y:S02]  /*1118a0*/  ISETP.LT.AND P3, PT, R3, UR14, !P2 ;  /* 0x0000000e03007c0c */ /* 0x004fe4000d761270 */
[----:B------:R-:W-:-:S02]  /*1118b0*/  IADD3 R16, P2, PT, R57, R4, RZ ;  /* 0x0000000439107210 */ /* 0x000fc40007f5e0ff */
[----:B0-----:R-:W2:Y:S04]  /*1118c0*/  LDL R4, [R1+0x1ed0] ;  /* 0x001ed00001047983 */ /* 0x001ea80000100800 */
[----:B------:R0:W-:Y:S01]  /*1118d0*/  STL.64 [R1+0x3b8], R12 ;  /* 0x0003b80c01007387 */ /* 0x0001e20000100a00 */
[C---:B------:R-:W-:Y:S01]  /*1118e0*/  IMAD.X R17, R2.reuse, 0x1, R7, P2 ;  /* 0x0000000102117824 */ /* 0x040fe200010e0607 */
[----:B0-----:R-:W-:Y:S02]  /*1118f0*/  IADD3 R12, P1, PT, R57, R9, RZ ;  /* 0x00000009390c7210 */ /* 0x001fe40007f3e0ff */
[----:B------:R-:W2:Y:S03]  /*111900*/  LDL.LU R57, [R1+0x578c] ;  /* 0x00578c0001397983 */ /* 0x000ea60000300800 */
[----:B------:R-:W-:Y:S01]  /*111910*/  IMAD.X R13, R2, 0x1, R5, P1 ;  /* 0x00000001020d7824 */ /* 0x000fe200008e0605 */
[----:B------:R-:W-:Y:S04]  /*111920*/  STL.64 [R1+0x610], R16 ;  /* 0x0006101001007387 */ /* 0x000fe80000100a00 */
[----:B------:R4:W-:Y:S01]  /*111930*/  STL.64 [R1+0x618], R12 ;  /* 0x0006180c01007387 */ /* 0x0009e20000100a00 */
[----:B---3--:R-:W-:-:S03]  /*111940*/  SHF.R.U32.HI R2, RZ, 0x8, R21 ;  /* 0x00000008ff027819 */ /* 0x008fc60000011615 */
[----:B------:R-:W3:Y:S01]  /*111950*/  LDL.LU R21, [R1+0x28] ;  /* 0x0000280001157983 */ /* 0x000ee20000300800 */
[----:B----4-:R-:W-:-:S03]  /*111960*/  SHF.R.U32.HI R12, RZ, 0x8, R22 ;  /* 0x00000008ff0c7819 */ /* 0x010fc60000011616 */
[----:B------:R-:W4:Y:S01]  /*111970*/  LDL.LU R22, [R1+0x5a8] ;  /* 0x0005a80001167983 */ /* 0x000f220000300800 */
[----:B------:R-:W-:-:S03]  /*111980*/  SHF.R.U32.HI R11, RZ, 0x8, R23 ;  /* 0x00000008ff0b7819 */ /* 0x000fc60000011617 */
[----:B------:R-:W3:Y:S01]  /*111990*/  LDL.LU R23, [R1+0x37c] ;  /* 0x00037c0001177983 */ /* 0x000ee20000300800 */
[----:B------:R-:W-:Y:S02]  /*1119a0*/  LOP3.LUT R2, R2, 0xffff, RZ, 0xc0, !PT ;  /* 0x0000ffff02027812 */ /* 0x000fe400078ec0ff */
[----:B------:R-:W-:Y:S02]  /*1119b0*/  LOP3.LUT R12, R12, 0xffff, RZ, 0xc0, !PT ;  /* 0x0000ffff0c0c7812 */ /* 0x000fe400078ec0ff */
[----:B------:R-:W-:Y:S02]  /*1119c0*/  LOP3.LUT R11, R11, 0xffff, RZ, 0xc0, !PT ;  /* 0x0000ffff0b0b7812 */ /* 0x000fe400078ec0ff */
[----:B------:R-:W-:-:S05]  /*1119d0*/  PRMT R2, R2, 0x3340, R12 ;  /* 0x0000334002027816 */ /* 0x000fca000000000c */
[----:B------:R0:W-:Y:S02]  /*1119e0*/  STL [R1+0x2bc], R2 ;  /* 0x0002bc0201007387 */ /* 0x0001e40000100800 */
[----:B0-----:R-:W-:-:S05]  /*1119f0*/  PRMT R2, R11, 0x3340, R1 ;  /* 0x000033400b027816 */ /* 0x001fca0000000001 */
[----:B------:R0:W-:Y:S01]  /*111a00*/  STL [R1+0x1c0], R2 ;  /* 0x0001c00201007387 */ /* 0x0001e20000100800 */
[----:B------:R-:W-:Y:S02]  /*111a10*/  ISETP.LT.AND P2, PT, R6, UR6, !P0 ;  /* 0x0000000606007c0c */ /* 0x000fe4000c741270 */
[----:B------:R-:W-:-:S04]  /*111a20*/  LOP3.LUT R0, R0, 0xffdfffff, RZ, 0xc0, !PT ;  /* 0xffdfffff00007812 */ /* 0x000fc800078ec0ff */
[----:B------:R-:W-:-:S04]  /*111a30*/  @P3 LOP3.LUT R0, R0, 0x200000, RZ, 0xfc, !PT ;  /* 0x0020000000003812 */ /* 0x000fc800078efcff */
[----:B------:R-:W-:Y:S02]  /*111a40*/  LOP3.LUT R0, R0, 0xffefffff, RZ, 0xc0, !PT ;  /* 0xffefffff00007812 */ /* 0x000fe400078ec0ff */
[----:B--2---:R-:W-:Y:S02]  /*111a50*/  SHF.R.U32.HI R12, RZ, 0x8, R57 ;  /* 0x00000008ff0c7819 */ /* 0x004fe40000011639 */
[----:B------:R-:W2:Y:S01]  /*111a60*/  LDL.LU R57, [R1+0x5788] ;  /* 0x0057880001397983 */ /* 0x000ea20000300800 */
[----:B---3--:R-:W-:-:S03]  /*111a70*/  SHF.R.U32.HI R11, RZ, 0x8, R23 ;  /* 0x00000008ff0b7819 */ /* 0x008fc60000011617 */
[----:B------:R-:W3:Y:S01]  /*111a80*/  LDL.LU R23, [R1+0x124] ;  /* 0x0001240001177983 */ /* 0x000ee20000300800 */
[----:B------:R-:W-:Y:S01]  /*111a90*/  ISETP.LT.AND P1, PT, R4, UR7, !P0 ;  /* 0x0000000704007c0c */ /* 0x000fe2000c721270 */
[----:B0-----:R-:W-:Y:S01]  /*111aa0*/  VIADD R2, R56, 0xa9 ;  /* 0x000000a938027836 */ /* 0x001fe20000000000 */
[----:B------:R-:W-:Y:S01]  /*111ab0*/  @P2 LOP3.LUT R0, R0, 0x100000, RZ, 0xfc, !PT ;  /* 0x0010000000002812 */ /* 0x000fe200078efcff */
[----:B------:R-:W0:Y:S03]  /*111ac0*/  LDCU.64 UR6, c[0x0][0x398] ;  /* 0x00007300ff0677ac */ /* 0x000e260008000a00 */
[----:B------:R-:W-:-:S07]  /*111ad0*/  LOP3.LUT R0, R0, 0xfff7ffff, RZ, 0xc0, !PT ;  /* 0xfff7ffff00007812 */ /* 0x000fce00078ec0ff */
[----:B------:R-:W-:Y:S02]  /*111ae0*/  @P1 LOP3.LUT R0, R0, 0x80000, RZ, 0xfc, !PT ;  /* 0x0008000000001812 */ /* 0x000fe400078efcff */
[----:B------:R-:W-:Y:S01]  /*111af0*/  ISETP.LT.AND P1, PT, R10, UR42, !P0 ;  /* 0x0000002a0a007c0c */ /* 0x000fe2000c721270 */
[----:B------:R-:W0:Y:S01]  /*111b00*/  LDCU.64 UR42, c[0x0][0x398] ;  /* 0x00007300ff2a77ac */ /* 0x000e220008000a00 */
[----:B------:R-:W-:Y:S02]  /*111b10*/  ISETP.LT.AND P0, PT, R3, UR16, !P0 ;  /* 0x0000001003007c0c */ /* 0x000fe4000c701270 */
[----:B------:R-:W-:-:S09]  /*111b20*/  LOP3.LUT R0, R0, 0xfffbffff, RZ, 0xc0, !PT ;  /* 0xfffbffff00007812 */ /* 0x000fd200078ec0ff */
[----:B------:R-:W-:-:S04]  /*111b30*/  @P1 LOP3.LUT R0, R0, 0x40000, RZ, 0xfc, !PT ;  /* 0x0004000000001812 */ /* 0x000fc800078efcff */
[----:B------:R-:W-:-:S04]  /*111b40*/  LOP3.LUT R0, R0, 0xfffdffff, RZ, 0xc0, !PT ;  /* 0xfffdffff00007812 */ /* 0x000fc800078ec0ff */
[----:B------:R-:W-:Y:S02]  /*111b50*/  @P0 LOP3.LUT R0, R0, 0x20000, RZ, 0xfc, !PT ;  /* 0x0002000000000812 */ /* 0x000fe400078efcff */
[----:B0-----:R-:W-:Y:S02]  /*111b60*/  ISETP.GE.AND P0, PT, R2, UR43, PT ;  /* 0x0000002b02007c0c */ /* 0x001fe4000bf06270 */
[----:B------:R-:W-:Y:S01]  /*111b70*/  LOP3.LUT R0, R0, 0xfffeffff, RZ, 0xc0, !PT ;  /* 0xfffeffff00007812 */ /* 0x000fe200078ec0ff */
[----:B------:R-:W-:Y:S01]  /*111b80*/  VIADD R2, R56, 0xa8 ;  /* 0x000000a838027836 */ /* 0x000fe20000000000 */
[----:B------:R-:W-:Y:S01]  /*111b90*/  ISETP.LT.AND P3, PT, R6, UR26, !P0 ;  /* 0x0000001a06007c0c */ /* 0x000fe2000c761270 */
[----:B------:R-:W0:Y:S01]  /*111ba0*/  LDCU UR43, c[0x0][0x398] ;  /* 0x00007300ff2b77ac */ /* 0x000e220008000800 */
[----:B------:R-:W-:Y:S02]  /*111bb0*/  ISETP.LT.AND P2, PT, R4, UR27, !P0 ;  /* 0x0000001b04007c0c */ /* 0x000fe4000c741270 */
[----:B------:R-:W-:Y:S01]  /*111bc0*/  ISETP.LT.AND P1, PT, R10, UR46, !P0 ;  /* 0x0000002e0a007c0c */ /* 0x000fe2000c721270 */
[----:B------:R-:W0:Y:S08]  /*111bd0*/  LDCU.64 UR46, c[0x0][0x398] ;  /* 0x00007300ff2e77ac */ /* 0x000e300008000a00 */
[----:B------:R-:W-:Y:S01]  /*111be0*/  @P3 LOP3.LUT R0, R0, 0x10000, RZ, 0xfc, !PT ;  /* 0x0001000000003812 */ /* 0x000fe200078efcff */
[----:B------:R-:W0:Y:S03]  /*111bf0*/  LDCU.64 UR26, c[0x0][0x398] ;  /* 0x00007300ff1a77ac */ /* 0x000e260008000a00 */
[----:B------:R-:W-:-:S04]  /*111c00*/  LOP3.LUT R0, R0, 0xffff7fff, RZ, 0xc0, !PT ;  /* 0xffff7fff00007812 */ /* 0x000fc800078ec0ff */
[----:B------:R-:W-:Y:S02]  /*111c10*/  @P2 LOP3.LUT R0, R0, 0x8000, RZ, 0xfc, !PT ;  /* 0x0000800000002812 */ /* 0x000fe400078efcff */
[----:B------:R-:W-:Y:S01]  /*111c20*/  ISETP.LT.AND P0, PT, R3, UR6, !P0 ;  /* 0x0000000603007c0c */ /* 0x000fe2000c701270 */
[----:B------:R-:W1:Y:S01]  /*111c30*/  LDCU UR6, c[0x0][0x398] ;  /* 0x00007300ff0677ac */ /* 0x000e620008000800 */
[----:B------:R-:W-:-:S04]  /*111c40*/  LOP3.LUT R0, R0, 0xffffbfff, RZ, 0xc0, !PT ;  /* 0xffffbfff00007812 */ /* 0x000fc800078ec0ff */
[----:B------:R-:W-:-:S04]  /*111c50*/  @P1 LOP3.LUT R0, R0, 0x4000, RZ, 0xfc, !PT ;  /* 0x0000400000001812 */ /* 0x000fc800078efcff */
[----:B------:R-:W-:-:S04]  /*111c60*/  LOP3.LUT R0, R0, 0xffffdfff, RZ, 0xc0, !PT ;  /* 0xffffdfff00007812 */ /* 0x000fc800078ec0ff */
[----:B------:R-:W-:Y:S02]  /*111c70*/  @P0 LOP3.LUT R0, R0, 0x2000, RZ, 0xfc, !PT ;  /* 0x0000200000000812 */ /* 0x000fe400078efcff */
[----:B0-----:R-:W-:Y:S01]  /*111c80*/  ISETP.GE.AND P0, PT, R2, UR47, PT ;  /* 0x0000002f02007c0c */ /* 0x001fe2000bf06270 */
[----:B------:R-:W0:Y:S03]  /*111c90*/  LDCU UR47, c[0x0][0x398] ;  /* 0x00007300ff2f77ac */ /* 0x000e260008000800 */
[----:B------:R-:W-:Y:S02]  /*111ca0*/  ISETP.LT.AND P3, PT, R6, UR10, !P0 ;  /* 0x0000000a06007c0c */ /* 0x000fe4000c761270 */
[----:B------:R-:W-:Y:S01]  /*111cb0*/  ISETP.LT.AND P2, PT, R4, UR11, !P0 ;  /* 0x0000000b04007c0c */ /* 0x000fe2000c741270 */
[----:B------:R-:W0:Y:S01]  /*111cc0*/  LDCU.64 UR10, c[0x0][0x398] ;  /* 0x00007300ff0a77ac */ /* 0x000e220008000a00 */
[----:B------:R-:W-:-:S02]  /*111cd0*/  LOP3.LUT R0, R0, 0xffffefff, RZ, 0xc0, !PT ;  /* 0xffffefff00007812 */ /* 0x000fc400078ec0ff */
[----:B------:R-:W-:Y:S01]  /*111ce0*/  ISETP.LT.AND P1, PT, R10, UR52, !P0 ;  /* 0x000000340a007c0c */ /* 0x000fe2000c721270 */
[----:B------:R-:W0:Y:S06]  /*111cf0*/  LDCU UR52, c[0x0][0x398] ;  /* 0x00007300ff3477ac */ /* 0x000e2c0008000800 */
[----:B------:R-:W-:Y:S02]  /*111d00*/  @P3 LOP3.LUT R0, R0, 0x1000, RZ, 0xfc, !PT ;  /* 0x0000100000003812 */ /* 0x000fe400078efcff */
[----:B----4-:R-:W-:Y:S02]  /*111d10*/  SHF.R.U32.HI R14, RZ, 0x8, R22 ;  /* 0x00000008ff0e7819 */ /* 0x010fe40000011616 */
[----:B------:R-:W-:-:S02]  /*111d20*/  LOP3.LUT R0, R0, 0xfffff7ff, RZ, 0xc0, !PT ;  /* 0xfffff7ff00007812 */ /* 0x000fc400078ec0ff */
[----:B------:R-:W-:Y:S02]  /*111d30*/  LOP3.LUT R14, R14, 0xffff, RZ, 0xc0, !PT ;  /* 0x0000ffff0e0e7812 */ /* 0x000fe400078ec0ff */
[----:B------:R-:W-:Y:S02]  /*111d40*/  @P2 LOP3.LUT R0, R0, 0x800, RZ, 0xfc, !PT ;  /* 0x0000080000002812 */ /* 0x000fe400078efcff */
[----:B------:R-:W-:Y:S02]  /*111d50*/  LOP3.LUT R11, R11, 0xffff, RZ, 0xc0, !PT ;  /* 0x0000ffff0b0b7812 */ /* 0x000fe400078ec0ff */
[----:B------:R-:W-:Y:S02]  /*111d60*/  ISETP.LT.AND P0, PT, R3, UR26, !P0 ;  /* 0x0000001a03007c0c */ /* 0x000fe4000c701270 */
[----:B------:R-:W-:Y:S02]  /*111d70*/  LOP3.LUT R0, R0, 0xfffffbff, RZ, 0xc0, !PT ;  /* 0xfffffbff00007812 */ /* 0x000fe400078ec0ff */
[----:B------:R-:W-:-:S02]  /*111d80*/  SHF.R.U32.HI R13, RZ, 0x8, R21 ;  /* 0x00000008ff0d7819 */ /* 0x000fc40000011615 */
[----:B------:R-:W-:Y:S02]  /*111d90*/  PRMT R2, R14, 0x3340, R11 ;  /* 0x000033400e027816 */ /* 0x000fe4000000000b */
[----:B------:R-:W-:Y:S02]  /*111da0*/  @P1 LOP3.LUT R0, R0, 0x400, RZ, 0xfc, !PT ;  /* 0x0000040000001812 */ /* 0x000fe400078efcff */
[----:B------:R-:W-:Y:S02]  /*111db0*/  LOP3.LUT R13, R13, 0xffff, RZ, 0xc0, !PT ;  /* 0x0000ffff0d0d7812 */ /* 0x000fe400078ec0ff */
[----:B------:R-:W-:Y:S01]  /*111dc0*/  LOP3.LUT R12, R12, 0xffff, RZ, 0xc0, !PT ;  /* 0x0000ffff0c0c7812 */ /* 0x000fe200078ec0ff */
[----:B------:R4:W-:Y:S01]  /*111dd0*/  STL [R1+0x2b4], R2 ;  /* 0x0002b40201007387 */ /* 0x0009e20000100800 */
[----:B------:R-:W-:Y:S02]  /*111de0*/  LOP3.LUT R0, R0, 0xfffffdff, RZ, 0xc0, !PT ;  /* 0xfffffdff00007812 */ /* 0x000fe400078ec0ff */
[----:B------:R-:W-:-:S02]  /*111df0*/  PRMT R11, R13, 0x3340, R12 ;  /* 0x000033400d0b7816 */ /* 0x000fc4000000000c */
[----:B------:R-:W-:Y:S01]  /*111e00*/  @P0 LOP3.LUT R0, R0, 0x200, RZ, 0xfc, !PT ;  /* 0x0000020000000812 */ /* 0x000fe200078efcff */
[----:B----4-:R-:W-:Y:S02]  /*111e10*/  VIADD R2, R56, 0xa7 ;  /* 0x000000a738027836 */ /* 0x010fe40000000000 */
[----:B------:R4:W-:Y:S03]  /*111e20*/  STL [R1+0x2b0], R11 ;  /* 0x0002b00b01007387 */ /* 0x0009e60000100800 */
[----:B------:R-:W-:Y:S01]  /*111e30*/  ISETP.GE.AND P0, PT, R2, UR15, PT ;  /* 0x0000000f02007c0c */ /* 0x000fe2000bf06270 */
[----:B------:R-:W0:Y:S01]  /*111e40*/  LDCU.64 UR14, c[0x0][0x398] ;  /* 0x00007300ff0e77ac */ /* 0x000e220008000a00 */
[----:B--2---:R-:W-:Y:S02]  /*111e50*/  SHF.R.U32.HI R2, RZ, 0x8, R57 ;  /* 0x00000008ff027819 */ /* 0x004fe40000011639 */
[----:B------:R-:W2:Y:S04]  /*111e60*/  LDL.LU R57, [R1+0x5784] ;  /* 0x0057840001397983 */ /* 0x000ea80000300800 */
[----:B------:R-:W2:Y:S01]  /*111e70*/  LDL.LU R22, [R1+0x5ac] ;  /* 0x0005ac0001167983 */ /* 0x000ea20000300800 */
[----:B---3--:R-:W-:-:S03]  /*111e80*/  SHF.R.U32.HI R12, RZ, 0x8, R23 ;  /* 0x00000008ff0c7819 */ /* 0x008fc60000011617 */
[----:B------:R-:W3:Y:S01]  /*111e90*/  LDL.LU R23, [R1+0x27c] ;  /* 0x00027c0001177983 */ /* 0x000ee20000300800 */
[----:B------:R-:W-:Y:S02]  /*111ea0*/  ISETP.LT.AND P3, PT, R6, UR20, !P0 ;  /* 0x0000001406007c0c */ /* 0x000fe4000c761270 */
[----:B------:R-:W-:Y:S01]  /*111eb0*/  LOP3.LUT R0, R0, 0xfffffeff, RZ, 0xc0, !PT ;  /* 0xfffffeff00007812 */ /* 0x000fe200078ec0ff */
[----:B----4-:R-:W-:Y:S01]  /*111ec0*/  VIADD R11, R56, 0xa6 ;  /* 0x000000a6380b7836 */ /* 0x010fe20000000000 */
[----:B------:R-:W-:Y:S01]  /*111ed0*/  ISETP.LT.AND P2, PT, R4, UR23, !P0 ;  /* 0x0000001704007c0c */ /* 0x000fe2000c741270 */
[----:B------:R-:W4:Y:S01]  /*111ee0*/  LDCU UR20, c[0x0][0x398] ;  /* 0x00007300ff1477ac */ /* 0x000f220008000800 */
[----:B------:R-:W-:-:S07]  /*111ef0*/  ISETP.LT.AND P1, PT, R10, UR30, !P0 ;  /* 0x0000001e0a007c0c */ /* 0x000fce000c721270 */
[----:B------:R-:W-:Y:S01]  /*111f00*/  @P3 LOP3.LUT R0, R0, 0x100, RZ, 0xfc, !PT ;  /* 0x0000010000003812 */ /* 0x000fe200078efcff */
[----:B------:R-:W1:Y:S03]  /*111f10*/  LDCU UR30, c[0x0][0x398] ;  /* 0x00007300ff1e77ac */ /* 0x000e660008000800 */
[----:B------:R-:W-:Y:S01]  /*111f20*/  LOP3.LUT R0, R0, 0xffffff7f, RZ, 0xc0, !PT ;  /* 0xffffff7f00007812 */ /* 0x000fe200078ec0ff */
[----:B------:R-:W1:Y:S03]  /*111f30*/  LDCU UR23, c[0x0][0x398] ;  /* 0x00007300ff1777ac */ /* 0x000e660008000800 */
[----:B------:R-:W-:Y:S02]  /*111f40*/  @P2 LOP3.LUT R0, R0, 0x80, RZ, 0xfc, !PT ;  /* 0x0000008000002812 */ /* 0x000fe400078efcff */
[----:B0-----:R-:W-:Y:S01]  /*111f50*/  ISETP.LT.AND P0, PT, R3, UR10, !P0 ;  /* 0x0000000a03007c0c */ /* 0x001fe2000c701270 */
[----:B------:R-:W0:Y:S01]  /*111f60*/  LDCU UR10, c[0x0][0x398] ;  /* 0x00007300ff0a77ac */ /* 0x000e220008000800 */
[----:B------:R-:W-:-:S04]  /*111f70*/  LOP3.LUT R0, R0, 0xffffffbf, RZ, 0xc0, !PT ;  /* 0xffffffbf00007812 */ /* 0x000fc800078ec0ff */
[----:B------:R-:W-:Y:S02]  /*111f80*/  @P1 LOP3.LUT R0, R0, 0x40, RZ, 0xfc, !PT ;  /* 0x0000004000001812 */ /* 0x000fe400078efcff */
[----:B------:R-:W-:Y:S02]  /*111f90*/  LOP3.LUT R12, R12, 0xffff, RZ, 0xc0, !PT ;  /* 0x0000ffff0c0c7812 */ /* 0x000fe400078ec0ff */
[----:B------:R-:W-:-:S04]  /*111fa0*/  LOP3.LUT R0, R0, 0xffffffdf, RZ, 0xc0, !PT ;  /* 0xffffffdf00007812 */ /* 0x000fc800078ec0ff */
[----:B------:R-:W-:Y:S02]  /*111fb0*/  @P0 LOP3.LUT R0, R0, 0x20, RZ, 0xfc, !PT ;  /* 0x0000002000000812 */ /* 0x000fe400078efcff */
[----:B------:R-:W-:Y:S01]  /*111fc0*/  ISETP.GE.AND P0, PT, R11, UR17, PT ;  /* 0x000000110b007c0c */ /* 0x000fe2000bf06270 */
[----:B------:R-:W0:Y:S01]  /*111fd0*/  LDCU.64 UR16, c[0x0][0x398] ;  /* 0x00007300ff1077ac */ /* 0x000e220008000a00 */
[----:B------:R-:W-:Y:S02]  /*111fe0*/  PRMT R11, R12, 0x3340, R1 ;  /* 0x000033400c0b7816 */ /* 0x000fe40000000001 */
[----:B------:R-:W-:-:S03]  /*111ff0*/  LOP3.LUT R2, R2, 0xffff, RZ, 0xc0, !PT ;  /* 0x0000ffff02027812 */ /* 0x000fc600078ec0ff */
[----:B------:R1:W-:Y:S02]  /*112000*/  STL [R1+0x1b8], R11 ;  /* 0x0001b80b01007387 */ /* 0x0003e40000100800 */
[----:B-1----:R-:W-:-:S05]  /*112010*/  PRMT R11, R2, 0x3340, R1 ;  /* 0x00003340020b7816 */ /* 0x002fca0000000001 */
[----:B------:R2:W-:Y:S04]  /*112020*/  STL [R1+0x1b4], R11 ;  /* 0x0001b40b01007387 */ /* 0x0005e80000100800 */
[----:B------:R-:W4:Y:S01]  /*112030*/  LDL.LU R21, [R1+0x5d4] ;  /* 0x0005d40001157983 */ /* 0x000f220000300800 */
[----:B--2---:R-:W-:-:S03]  /*112040*/  SHF.R.U32.HI R11, RZ, 0x8, R22 ;  /* 0x00000008ff0b7819 */ /* 0x004fc60000011616 */
[----:B------:R-:W2:Y:S01]  /*112050*/  LDL.LU R22, [R1+0x39c] ;  /* 0x00039c0001167983 */ /* 0x000ea20000300800 */
[----:B---3--:R-:W-:-:S03]  /*112060*/  SHF.R.U32.HI R12, RZ, 0x8, R23 ;  /* 0x00000008ff0c7819 */ /* 0x008fc60000011617 */
[----:B------:R-:W3:Y:S01]  /*112070*/  LDL.LU R23, [R1+0x274] ;  /* 0x0002740001177983 */ /* 0x000ee20000300800 */
[----:B------:R-:W-:Y:S02]  /*112080*/  ISETP.LT.AND P3, PT, R6, UR5, !P0 ;  /* 0x0000000506007c0c */ /* 0x000fe4000c761270 */
[----:B------:R-:W-:Y:S02]  /*112090*/  ISETP.LT.AND P2, PT, R4, UR21, !P0 ;  /* 0x0000001504007c0c */ /* 0x000fe4000c741270 */
[----:B------:R-:W-:Y:S02]  /*1120a0*/  LOP3.LUT R0, R0, 0xffffffef, RZ, 0xc0, !PT ;  /* 0xffffffef00007812 */ /* 0x000fe400078ec0ff */
[----:B------:R-:W-:Y:S01]  /*1120b0*/  ISETP.LT.AND P1, PT, R10, UR25, !P0 ;  /* 0x000000190a007c0c */ /* 0x000fe2000c721270 */
[----:B------:R-:W-:Y:S01]  /*1120c0*/  VIADD R2, R56, 0xa5 ;  /* 0x000000a538027836 */ /* 0x000fe20000000000 */
[----:B------:R-:W-:Y:S01]  /*1120d0*/  LOP3.LUT R57, R57, 0x7fffffff, RZ, 0xc0, !PT ;  /* 0x7fffffff39397812 */ /* 0x000fe200078ec0ff */
[----:B------:R-:W1:Y:S04]  /*1120e0*/  LDCU UR21, c[0x0][0x398] ;  /* 0x00007300ff1577ac */ /* 0x000e680008000800 */
[----:B------:R-:W-:Y:S01]  /*1120f0*/  @P3 LOP3.LUT R0, R0, 0x10, RZ, 0xfc, !PT ;  /* 0x0000001000003812 */ /* 0x000fe200078efcff */
[----:B------:R-:W0:Y:S03]  /*112100*/  LDCU UR5, c[0x0][0x398] ;  /* 0x00007300ff0577ac */ /* 0x000e260008000800 */
[----:B------:R-:W-:-:S04]  /*112110*/  LOP3.LUT R0, R0, 0xfffffff7, RZ, 0xc0, !PT ;  /* 0xfffffff700007812 */ /* 0x000fc800078ec0ff */
[----:B------:R-:W-:Y:S02]  /*112120*/  @P2 LOP3.LUT R0, R0, 0x8, RZ, 0xfc, !PT ;  /* 0x0000000800002812 */ /* 0x000fe400078efcff */
[----:B------:R-:W-:Y:S01]  /*112130*/  ISETP.LT.AND P0, PT, R3, UR14, !P0 ;  /* 0x0000000e03007c0c */ /* 0x000fe2000c701270 */
[----:B------:R-:W0:Y:S01]  /*112140*/  LDCU UR14, c[0x0][0x398] ;  /* 0x00007300ff0e77ac */ /* 0x000e220008000800 */
[----:B------:R-:W-:-:S04]  /*112150*/  LOP3.LUT R0, R0, 0xfffffffb, RZ, 0xc0, !PT ;  /* 0xfffffffb00007812 */ /* 0x000fc800078ec0ff */
[----:B------:R-:W-:-:S04]  /*112160*/  @P1 LOP3.LUT R0, R0, 0x4, RZ, 0xfc, !PT ;  /* 0x0000000400001812 */ /* 0x000fc800078efcff */
[----:B------:R-:W-:-:S04]  /*112170*/  LOP3.LUT R0, R0, 0xfffffffd, RZ, 0xc0, !PT ;  /* 0xfffffffd00007812 */ /* 0x000fc800078ec0ff */
[----:B------:R-:W-:Y:S02]  /*112180*/  @P0 LOP3.LUT R0, R0, 0x2, RZ, 0xfc, !PT ;  /* 0x0000000200000812 */ /* 0x000fe400078efcff */
[----:B------:R-:W-:Y:S02]  /*112190*/  ISETP.GE.AND P0, PT, R2, UR7, PT ;  /* 0x0000000702007c0c */ /* 0x000fe4000bf06270 */
[----:B------:R-:W-:Y:S02]  /*1121a0*/  SHF.R.U32.HI R13, RZ, 0x8, R24 ;  /* 0x00000008ff0d7819 */ /* 0x000fe40000011618 */
[----:B------:R-:W-:Y:S01]  /*1121b0*/  SHF.R.U32.HI R14, RZ, 0x8, R25 ;  /* 0x00000008ff0e7819 */ /* 0x000fe20000011619 */
[----:B------:R-:W-:Y:S01]  /*1121c0*/  VIADD R2, R56, 0xa4 ;  /* 0x000000a438027836 */ /* 0x000fe20000000000 */
[----:B------:R-:W-:Y:S01]  /*1121d0*/  ISETP.LT.AND P2, PT, R4, UR9, !P0 ;  /* 0x0000000904007c0c */ /* 0x000fe2000c741270 */
[----:B------:R-:W1:Y:S01]  /*1121e0*/  LDCU UR7, c[0x0][0x398] ;  /* 0x00007300ff0777ac */ /* 0x000e620008000800 */
[----:B------:R-:W-:-:S02]  /*1121f0*/  ISETP.LT.AND P1, PT, R10, UR24, !P0 ;  /* 0x000000180a007c0c */ /* 0x000fc4000c721270 */
[----:B------:R-:W-:Y:S01]  /*112200*/  ISETP.LT.AND P3, PT, R6, UR8, !P0 ;  /* 0x0000000806007c0c */ /* 0x000fe2000c761270 */
[----:B------:R-:W1:Y:S01]  /*112210*/  LDCU.64 UR24, c[0x0][0x398] ;  /* 0x00007300ff1877ac */ /* 0x000e620008000a00 */
[----:B0-----:R-:W-:Y:S02]  /*112220*/  ISETP.LT.AND P0, PT, R3, UR16, !P0 ;  /* 0x0000001003007c0c */ /* 0x001fe4000c701270 */
[----:B------:R-:W-:Y:S01]  /*112230*/  LOP3.LUT R13, R13, 0xffff, RZ, 0xc0, !PT ;  /* 0x0000ffff0d0d7812 */ /* 0x000fe200078ec0ff */
[----:B------:R-:W0:Y:S04]  /*112240*/  LDCU UR8, c[0x0][0x398] ;  /* 0x00007300ff0877ac */ /* 0x000e280008000800 */
[----:B------:R-:W-:Y:S01]  /*112250*/  @P2 LOP3.LUT R57, R57, 0x80000000, RZ, 0xfc, !PT ;  /* 0x8000000039392812 */ /* 0x000fe200078efcff */
[----:B------:R-:W0:Y:S03]  /*112260*/  LDCU UR9, c[0x0][0x398] ;  /* 0x00007300ff0977ac */ /* 0x000e260008000800 */
[----:B------:R-:W-:Y:S01]  /*112270*/  LOP3.LUT R57, R57, 0xbfffffff, RZ, 0xc0, !PT ;  /* 0xbfffffff39397812 */ /* 0x000fe200078ec0ff */
[----:B------:R-:W0:Y:S03]  /*112280*/  LDCU UR16, c[0x0][0x398] ;  /* 0x00007300ff1077ac */ /* 0x000e260008000800 */
[----:B------:R-:W-:-:S02]  /*112290*/  @P1 LOP3.LUT R57, R57, 0x40000000, RZ, 0xfc, !PT ;  /* 0x4000000039391812 */ /* 0x000fc400078efcff */
[----:B------:R-:W-:Y:S02]  /*1122a0*/  LOP3.LUT R14, R14, 0xffff, RZ, 0xc0, !PT ;  /* 0x0000ffff0e0e7812 */ /* 0x000fe400078ec0ff */
[----:B------:R-:W-:Y:S02]  /*1122b0*/  LOP3.LUT R57, R57, 0xdfffffff, RZ, 0xc0, !PT ;  /* 0xdfffffff39397812 */ /* 0x000fe400078ec0ff */
[----:B------:R-:W-:Y:S02]  /*1122c0*/  LOP3.LUT R11, R11, 0xffff, RZ, 0xc0, !PT ;  /* 0x0000ffff0b0b7812 */ /* 0x000fe400078ec0ff */
[----:B------:R-:W-:Y:S02]  /*1122d0*/  LOP3.LUT R12, R12, 0xffff, RZ, 0xc0, !PT ;  /* 0x0000ffff0c0c7812 */ /* 0x000fe400078ec0ff */
[----:B------:R-:W-:Y:S02]  /*1122e0*/  @P0 LOP3.LUT R57, R57, 0x20000000, RZ, 0xfc, !PT ;  /* 0x2000000039390812 */ /* 0x000fe400078efcff */
[----:B------:R-:W-:Y:S01]  /*1122f0*/  ISETP.GE.AND P0, PT, R2, UR27, PT ;  /* 0x0000001b02007c0c */ /* 0x000fe2000bf06270 */
[----:B------:R-:W0:Y:S01]  /*112300*/  LDCU.64 UR26, c[0x0][0x398] ;  /* 0x00007300ff1a77ac */ /* 0x000e220008000a00 */
[----:B------:R-:W-:-:S02]  /*112310*/  PRMT R2, R13, 0x3340, R14 ;  /* 0x000033400d027816 */ /* 0x000fc4000000000e */
[----:B------:R-:W-:-:S03]  /*112320*/  PRMT R11, R11, 0x3340, R12 ;  /* 0x000033400b0b7816 */ /* 0x000fc6000000000c */
[----:B------:R0:W-:Y:S04]  /*112330*/  STL [R1+0x2f0], R2 ;  /* 0x0002f00201007387 */ /* 0x0001e80000100800 */
[----:B------:R4:W-:Y:S01]  /*112340*/  STL [R1+0x2a8], R11 ;  /* 0x0002a80b01007387 */ /* 0x0009e20000100800 */
[----:B--2---:R-:W-:-:S03]  /*112350*/  SHF.R.U32.HI R13, RZ, 0x8, R22 ;  /* 0x00000008ff0d7819 */ /* 0x004fc60000011616 */
[----:B------:R-:W2:Y:S01]  /*112360*/  LDL.LU R22, [R1+0x5f8] ;  /* 0x0005f80001167983 */ /* 0x000ea20000300800 */
[----:B---3--:R-:W-:-:S03]  /*112370*/  SHF.R.U32.HI R12, RZ, 0x8, R23 ;  /* 0x00000008ff0c7819 */ /* 0x008fc60000011617 */
[----:B------:R-:W3:Y:S01]  /*112380*/  LDL.LU R23, [R1+0x3c] ;  /* 0x00003c0001177983 */ /* 0x000ee20000300800 */
[----:B------:R-:W-:-:S04]  /*112390*/  LOP3.LUT R0, R0, 0xfffffffe, RZ, 0xc0, !PT ;  /* 0xfffffffe00007812 */ /* 0x000fc800078ec0ff */
[----:B------:R-:W-:Y:S02]  /*1123a0*/  @P3 LOP3.LUT R0, R0, 0x1, RZ, 0xfc, !PT ;  /* 0x0000000100003812 */ /* 0x000fe400078efcff */
[----:B------:R-:W-:Y:S02]  /*1123b0*/  ISETP.LT.AND P3, PT, R6, UR29, !P0 ;  /* 0x0000001d06007c0c */ /* 0x000fe4000c761270 */
[----:B------:R-:W-:Y:S02]  /*1123c0*/  ISETP.LT.AND P2, PT, R4, UR50, !P0 ;  /* 0x0000003204007c0c */ /* 0x000fe4000c741270 */
[----:B------:R-:W-:Y:S02]  /*1123d0*/  LOP3.LUT R57, R57, 0xefffffff, RZ, 0xc0, !PT ;  /* 0xefffffff39397812 */ /* 0x000fe400078ec0ff */
[----:B------:R-:W-:Y:S01]  /*1123e0*/  ISETP.LT.AND P1, PT, R10, UR51, !P0 ;  /* 0x000000330a007c0c */ /* 0x000fe2000c721270 */
[----:B0-----:R-:W-:-:S06]  /*1123f0*/  VIADD R2, R56, 0xa3 ;  /* 0x000000a338027836 */ /* 0x001fcc0000000000 */
[----:B------:R-:W-:Y:S01]  /*112400*/  @P3 LOP3.LUT R57, R57, 0x10000000, RZ, 0xfc, !PT ;  /* 0x1000000039393812 */ /* 0x000fe200078efcff */
[----:B------:R-:W0:Y:S03]  /*112410*/  LDCU.64 UR50, c[0x0][0x398] ;  /* 0x00007300ff3277ac */ /* 0x000e260008000a00 */
[----:B------:R-:W-:-:S04]  /*112420*/  LOP3.LUT R57, R57, 0xf7ffffff, RZ, 0xc0, !PT ;  /* 0xf7ffffff39397812 */ /* 0x000fc800078ec0ff */
[----:B------:R-:W-:Y:S02]  /*112430*/  @P2 LOP3.LUT R57, R57, 0x8000000, RZ, 0xfc, !PT ;  /* 0x0800000039392812 */ /* 0x000fe400078efcff */
[----:B-1----:R-:W-:Y:S01]  /*112440*/  ISETP.LT.AND P0, PT, R3, UR24, !P0 ;  /* 0x0000001803007c0c */ /* 0x002fe2000c701270 */
[----:B------:R-:W1:Y:S01]  /*112450*/  LDCU UR24, c[0x0][0x398] ;  /* 0x00007300ff1877ac */ /* 0x000e620008000800 */
[----:B------:R-:W-:-:S04]  /*112460*/  LOP3.LUT R57, R57, 0xfbffffff, RZ, 0xc0, !PT ;  /* 0xfbffffff39397812 */ /* 0x000fc800078ec0ff */
[----:B------:R-:W-:-:S04]  /*112470*/  @P1 LOP3.LUT R57, R57, 0x4000000, RZ, 0xfc, !PT ;  /* 0x0400000039391812 */ /* 0x000fc800078efcff */
[----:B------:R-:W-:-:S04]  /*112480*/  LOP3.LUT R57, R57, 0xfdffffff, RZ, 0xc0, !PT ;  /* 0xfdffffff39397812 */ /* 0x000fc800078ec0ff */
[----:B------:R-:W-:Y:S02]  /*112490*/  @P0 LOP3.LUT R57, R57, 0x2000000, RZ, 0xfc, !PT ;  /* 0x0200000039390812 */ /* 0x000fe400078efcff */
[----:B------:R-:W-:Y:S02]  /*1124a0*/  ISETP.GE.AND P0, PT, R2, UR11, PT ;  /* 0x0000000b02007c0c */ /* 0x000fe4000bf06270 */
[----:B------:R-:W-:Y:S01]  /*1124b0*/  LOP3.LUT R57, R57, 0xfeffffff, RZ, 0xc0, !PT ;  /* 0xfeffffff39397812 */ /* 0x000fe200078ec0ff */
[----:B------:R-:W-:Y:S01]  /*1124c0*/  VIADD R2, R56, 0xa2 ;  /* 0x000000a238027836 */ /* 0x000fe20000000000 */
[----:B------:R-:W-:Y:S01]  /*1124d0*/  ISETP.LT.AND P3, PT, R6, UR12, !P0 ;  /* 0x0000000c06007c0c */ /* 0x000fe2000c761270 */
[----:B------:R-:W0:Y:S01]  /*1124e0*/  LDCU UR11, c[0x0][0x398] ;  /* 0x00007300ff0b77ac */ /* 0x000e220008000800 */
[----:B------:R-:W-:Y:S02]  /*1124f0*/  ISETP.LT.AND P2, PT, R4, UR13, !P0 ;  /* 0x0000000d04007c0c */ /* 0x000fe4000c741270 */
[----:B------:R-:W-:Y:S01]  /*112500*/  ISETP.LT.AND P1, PT, R10, UR28, !P0 ;  /* 0x0000001c0a007c0c */ /* 0x000fe2000c721270 */
[----:B------:R-:W0:Y:S01]  /*112510*/  LDCU.64 UR28, c[0x0][0x398] ;  /* 0x00007300ff1c77ac */ /* 0x000e220008000a00 */
[----:B----4-:R-:W-:-:S02]  /*112520*/  SHF.R.U32.HI R11, RZ, 0x8, R21 ;  /* 0x00000008ff0b7819 */ /* 0x010fc40000011615 */
[----:B------:R-:W-:Y:S01]  /*112530*/  LOP3.LUT R13, R13, 0xffff, RZ, 0xc0, !PT ;  /* 0x0000ffff0d0d7812 */ /* 0x000fe200078ec0ff */
[----:B------:R-:W4:Y:S04]  /*112540*/  LDCU UR13, c[0x0][0x398] ;  /* 0x00007300ff0d77ac */ /* 0x000f280008000800 */
        /* <DEDUP_REMOVED lines=10> */
[----:B------:R-:W-:Y:S01]  /*1125f0*/  ISETP.GE.AND P0, PT, R2, UR15, PT ;  /* 0x0000000f02007c0c */ /* 0x000fe2000bf06270 */
[----:B------:R-:W0:Y:S03]  /*112600*/  LDCU UR15, c[0x0][0x398] ;  /* 0x00007300ff0f77ac */ /* 0x000e260008000800 */
[----:B------:R-:W-:Y:S02]  /*112610*/  ISETP.LT.AND P3, PT, R6, UR39, !P0 ;  /* 0x0000002706007c0c */ /* 0x000fe4000c761270 */
[----:B------:R-:W-:Y:S01]  /*112620*/  ISETP.LT.AND P2, PT, R4, UR45, !P0 ;  /* 0x0000002d04007c0c */ /* 0x000fe2000c741270 */
[----:B------:R-:W0:Y:S01]  /*112630*/  LDCU UR45, c[0x0][0x398] ;  /* 0x00007300ff2d77ac */ /* 0x000e220008000800 */
[----:B------:R-:W-:-:S02]  /*112640*/  LOP3.LUT R57, R57, 0xffefffff, RZ, 0xc0, !PT ;  /* 0xffefffff39397812 */ /* 0x000fc400078ec0ff */
[----:B------:R-:W-:Y:S01]  /*112650*/  ISETP.LT.AND P1, PT, R10, UR49, !P0 ;  /* 0x000000310a007c0c */ /* 0x000fe2000c721270 */
[----:B------:R-:W1:Y:S06]  /*112660*/  LDCU UR49, c[0x0][0x398] ;  /* 0x00007300ff3177ac */ /* 0x000e6c0008000800 */
[----:B------:R-:W-:-:S04]  /*112670*/  @P3 LOP3.LUT R57, R57, 0x100000, RZ, 0xfc, !PT ;  /* 0x0010000039393812 */ /* 0x000fc800078efcff */
[----:B------:R-:W-:Y:S02]  /*112680*/  LOP3.LUT R57, R57, 0xfff7ffff, RZ, 0xc0, !PT ;  /* 0xfff7ffff39397812 */ /* 0x000fe400078ec0ff */
[----:B------:R-:W-:Y:S02]  /*112690*/  LOP3.LUT R11, R11, 0xffff, RZ, 0xc0, !PT ;  /* 0x0000ffff0b0b7812 */ /* 0x000fe400078ec0ff */
[----:B------:R-:W-:Y:S02]  /*1126a0*/  @P2 LOP3.LUT R57, R57, 0x80000, RZ, 0xfc, !PT ;  /* 0x0008000039392812 */ /* 0x000fe400078efcff */
[----:B0-----:R-:W-:Y:S01]  /*1126b0*/  ISETP.LT.AND P0, PT, R3, UR28, !P0 ;  /* 0x0000001c03007c0c */ /* 0x001fe2000c701270 */
[----:B------:R-:W0:Y:S01]  /*1126c0*/  LDCU UR28, c[0x0][0x398] ;  /* 0x00007300ff1c77ac */ /* 0x000e220008000800 */
[----:B------:R-:W-:Y:S02]  /*1126d0*/  LOP3.LUT R57, R57, 0xfffbffff, RZ, 0xc0, !PT ;  /* 0xfffbffff39397812 */ /* 0x000fe400078ec0ff */
[----:B------:R-:W-:-:S02]  /*1126e0*/  PRMT R2, R11, 0x3340, R13 ;  /* 0x000033400b027816 */ /* 0x000fc4000000000d */
[----:B------:R-:W-:-:S03]  /*1126f0*/  @P1 LOP3.LUT R57, R57, 0x40000, RZ, 0xfc, !PT ;  /* 0x0004000039391812 */ /* 0x000fc600078efcff */
[----:B------:R0:W-:Y:S01]  /*112700*/  STL [R1+0x298], R2 ;  /* 0x0002980201007387 */ /* 0x0001e20000100800 */
[----:B------:R-:W-:-:S04]  /*112710*/  LOP3.LUT R57, R57, 0xfffdffff, RZ, 0xc0, !PT ;  /* 0xfffdffff39397812 */ /* 0x000fc800078ec0ff */
[----:B------:R-:W-:Y:S01]  /*112720*/  @P0 LOP3.LUT R57, R57, 0x20000, RZ, 0xfc, !PT ;  /* 0x0002000039390812 */ /* 0x000fe200078efcff */
[----:B0-----:R-:W-:-:S05]  /*112730*/  VIADD R2, R56, 0xa1 ;  /* 0x000000a138027836 */ /* 0x001fca0000000000 */
[----:B------:R-:W-:Y:S02]  /*112740*/  ISETP.GE.AND P0, PT, R2, UR17, PT ;  /* 0x0000001102007c0c */ /* 0x000fe4000bf06270 */
[----:B------:R-:W-:Y:S02]  /*112750*/  LOP3.LUT R57, R57, 0xfffeffff, RZ, 0xc0, !PT ;  /* 0xfffeffff39397812 */ /* 0x000fe400078ec0ff */
[----:B------:R-:W-:Y:S01]  /*112760*/  LOP3.LUT R12, R12, 0xffff, RZ, 0xc0, !PT ;  /* 0x0000ffff0c0c7812 */ /* 0x000fe200078ec0ff */
[----:B------:R-:W-:Y:S01]  /*112770*/  VIADD R2, R56, 0xa0 ;  /* 0x000000a038027836 */ /* 0x000fe20000000000 */
[----:B------:R-:W-:Y:S01]  /*112780*/  ISETP.LT.AND P3, PT, R6, UR18, !P0 ;  /* 0x0000001206007c0c */ /* 0x000fe2000c761270 */
[----:B------:R-:W0:Y:S01]  /*112790*/  LDCU UR18, c[0x0][0x398] ;  /* 0x00007300ff1277ac */ /* 0x000e220008000800 */
[----:B------:R-:W-:Y:S02]  /*1127a0*/  ISETP.LT.AND P2, PT, R4, UR19, !P0 ;  /* 0x0000001304007c0c */ /* 0x000fe4000c741270 */
[----:B------:R-:W-:Y:S01]  /*1127b0*/  ISETP.LT.AND P1, PT, R10, UR38, !P0 ;  /* 0x000000260a007c0c */ /* 0x000fe2000c721270 */
[----:B------:R-:W0:Y:S01]  /*1127c0*/  LDCU.64 UR38, c[0x0][0x398] ;  /* 0x00007300ff2677ac */ /* 0x000e220008000a00 */
[----:B------:R-:W0:Y:S07]  /*1127d0*/  LDCU UR17, c[0x0][0x398] ;  /* 0x00007300ff1177ac */ /* 0x000e2e0008000800 */
[----:B------:R-:W-:Y:S01]  /*1127e0*/  @P3 LOP3.LUT R57, R57, 0x10000, RZ, 0xfc, !PT ;  /* 0x0001000039393812 */ /* 0x000fe200078efcff */
[----:B------:R-:W0:Y:S03]  /*1127f0*/  LDCU UR19, c[0x0][0x398] ;  /* 0x00007300ff1377ac */ /* 0x000e260008000800 */
[----:B------:R-:W-:-:S04]  /*112800*/  LOP3.LUT R57, R57, 0xffff7fff, RZ, 0xc0, !PT ;  /* 0xffff7fff39397812 */ /* 0x000fc800078ec0ff */
[----:B------:R-:W-:Y:S02]  /*112810*/  @P2 LOP3.LUT R57, R57, 0x8000, RZ, 0xfc, !PT ;  /* 0x0000800039392812 */ /* 0x000fe400078efcff */
[----:B------:R-:W-:Y:S02]  /*112820*/  ISETP.LT.AND P0, PT, R3, UR50, !P0 ;  /* 0x0000003203007c0c */ /* 0x000fe4000c701270 */
[----:B------:R-:W-:Y:S02]  /*112830*/  PRMT R11, R12, 0x3340, R1 ;  /* 0x000033400c0b7816 */ /* 0x000fe40000000001 */
[----:B------:R-:W-:-:S03]  /*112840*/  LOP3.LUT R57, R57, 0xffffbfff, RZ, 0xc0, !PT ;  /* 0xffffbfff39397812 */ /* 0x000fc600078ec0ff */
[----:B------:R2:W-:Y:S01]  /*112850*/  STL [R1+0x1a8], R11 ;  /* 0x0001a80b01007387 */ /* 0x0005e20000100800 */
[----:B------:R-:W-:-:S04]  /*112860*/  @P1 LOP3.LUT R57, R57, 0x4000, RZ, 0xfc, !PT ;  /* 0x0000400039391812 */ /* 0x000fc800078efcff */
[----:B------:R-:W-:Y:S02]  /*112870*/  LOP3.LUT R57, R57, 0xffffdfff, RZ, 0xc0, !PT ;  /* 0xffffdfff39397812 */ /* 0x000fe400078ec0ff */
[----:B------:R-:W-:Y:S02]  /*112880*/  SHF.R.U32.HI R12, RZ, 0x8, R60 ;  /* 0x00000008ff0c7819 */ /* 0x000fe4000001163c */
[----:B------:R-:W-:Y:S01]  /*112890*/  @P0 LOP3.LUT R57, R57, 0x2000, RZ, 0xfc, !PT ;  /* 0x0000200039390812 */ /* 0x000fe200078efcff */
[----:B------:R-:W4:Y:S01]  /*1128a0*/  LDL.LU R60, [R1+0x5780] ;  /* 0x00578000013c7983 */ /* 0x000f220000300800 */
[----:B------:R-:W-:Y:S01]  /*1128b0*/  ISETP.GE.AND P0, PT, R2, UR25, PT ;  /* 0x0000001902007c0c */ /* 0x000fe2000bf06270 */
[----:B------:R-:W0:Y:S01]  /*1128c0*/  LDCU UR25, c[0x0][0x398] ;  /* 0x00007300ff1977ac */ /* 0x000e220008000800 */
[----:B------:R-:W-:Y:S02]  /*1128d0*/  LOP3.LUT R12, R12, 0xffff, RZ, 0xc0, !PT ;  /* 0x0000ffff0c0c7812 */ /* 0x000fe400078ec0ff */
[----:B--2---:R-:W-:-:S04]  /*1128e0*/  SHF.R.U32.HI R11, RZ, 0x8, R22 ;  /* 0x00000008ff0b7819 */ /* 0x004fc80000011616 */
[----:B------:R-:W-:-:S04]  /*1128f0*/  LOP3.LUT R11, R11, 0xffff, RZ, 0xc0, !PT ;  /* 0x0000ffff0b0b7812 */ /* 0x000fc800078ec0ff */
[----:B------:R-:W-:-:S05]  /*112900*/  PRMT R2, R11, 0x3340, R1 ;  /* 0x000033400b027816 */ /* 0x000fca0000000001 */
[----:B------:R2:W-:Y:S04]  /*112910*/  STL [R1+0x1a4], R2 ;  /* 0x0001a40201007387 */ /* 0x0005e80000100800 */
[----:B------:R-:W4:Y:S04]  /*112920*/  LDL.LU R21, [R1+0x140] ;  /* 0x0001400001157983 */ /* 0x000f280000300800 */
[----:B------:R-:W4:Y:S01]  /*112930*/  LDL.LU R22, [R1+0x5fc] ;  /* 0x0005fc0001167983 */ /* 0x000f220000300800 */
[----:B---3--:R-:W-:-:S04]  /*112940*/  SHF.R.U32.HI R13, RZ, 0x8, R23 ;  /* 0x00000008ff0d7819 */ /* 0x008fc80000011617 */
[----:B------:R-:W-:-:S04]  /*112950*/  LOP3.LUT R13, R13, 0xffff, RZ, 0xc0, !PT ;  /* 0x0000ffff0d0d7812 */ /* 0x000fc800078ec0ff */
[----:B--2---:R-:W-:-:S05]  /*112960*/  PRMT R2, R13, 0x3340, R12 ;  /* 0x000033400d027816 */ /* 0x004fca000000000c */
[----:B------:R2:W-:Y:S04]  /*112970*/  STL [R1+0x294], R2 ;  /* 0x0002940201007387 */ /* 0x0005e80000100800 */
[----:B------:R-:W3:Y:S01]  /*112980*/  LDL.LU R23, [R1+0x3a8] ;  /* 0x0003a80001177983 */ /* 0x000ee20000300800 */
[----:B------:R-:W-:Y:S02]  /*112990*/  ISETP.LT.AND P3, PT, R6, UR36, !P0 ;  /* 0x0000002406007c0c */ /* 0x000fe4000c761270 */
[----:B------:R-:W-:Y:S01]  /*1129a0*/  ISETP.LT.AND P2, PT, R4, UR22, !P0 ;  /* 0x0000001604007c0c */ /* 0x000fe2000c741270 */
[----:B------:R-:W0:Y:S01]  /*1129b0*/  LDCU UR22, c[0x0][0x398] ;  /* 0x00007300ff1677ac */ /* 0x000e220008000800 */
[----:B------:R-:W-:Y:S02]  /*1129c0*/  LOP3.LUT R57, R57, 0xffffefff, RZ, 0xc0, !PT ;  /* 0xffffefff39397812 */ /* 0x000fe400078ec0ff */
[----:B------:R-:W-:Y:S01]  /*1129d0*/  ISETP.LT.AND P1, PT, R10, UR37, !P0 ;  /* 0x000000250a007c0c */ /* 0x000fe2000c721270 */
[----:B--2---:R-:W-:-:S06]  /*1129e0*/  VIADD R2, R56, 0x9f ;  /* 0x0000009f38027836 */ /* 0x004fcc0000000000 */
[----:B------:R-:W-:Y:S01]  /*1129f0*/  @P3 LOP3.LUT R57, R57, 0x1000, RZ, 0xfc, !PT ;  /* 0x0000100039393812 */ /* 0x000fe200078efcff */
[----:B------:R-:W2:Y:S03]  /*112a00*/  LDCU.64 UR36, c[0x0][0x398] ;  /* 0x00007300ff2477ac */ /* 0x000ea60008000a00 */
[----:B------:R-:W-:-:S04]  /*112a10*/  LOP3.LUT R57, R57, 0xfffff7ff, RZ, 0xc0, !PT ;  /* 0xfffff7ff39397812 */ /* 0x000fc800078ec0ff */
[----:B------:R-:W-:Y:S02]  /*112a20*/  @P2 LOP3.LUT R57, R57, 0x800, RZ, 0xfc, !PT ;  /* 0x0000080039392812 */ /* 0x000fe400078efcff */
[----:B0-----:R-:W-:Y:S02]  /*112a30*/  ISETP.LT.AND P0, PT, R3, UR38, !P0 ;  /* 0x0000002603007c0c */ /* 0x001fe4000c701270 */
[----:B------:R-:W-:-:S04]  /*112a40*/  LOP3.LUT R57, R57, 0xfffffbff, RZ, 0xc0, !PT ;  /* 0xfffffbff39397812 */ /* 0x000fc800078ec0ff */
[----:B------:R-:W-:-:S04]  /*112a50*/  @P1 LOP3.LUT R57, R57, 0x400, RZ, 0xfc, !PT ;  /* 0x0000040039391812 */ /* 0x000fc800078efcff */
[----:B------:R-:W-:-:S04]  /*112a60*/  LOP3.LUT R57, R57, 0xfffffdff, RZ, 0xc0, !PT ;  /* 0xfffffdff39397812 */ /* 0x000fc800078ec0ff */
[----:B------:R-:W-:Y:S02]  /*112a70*/  @P0 LOP3.LUT R57, R57, 0x200, RZ, 0xfc, !PT ;  /* 0x0000020039390812 */ /* 0x000fe400078efcff */
[----:B------:R-:W-:Y:S02]  /*112a80*/  ISETP.GE.AND P0, PT, R2, UR27, PT ;  /* 0x0000001b02007c0c */ /* 0x000fe4000bf06270 */
[----:B------:R-:W-:Y:S02]  /*112a90*/  LOP3.LUT R57, R57, 0xfffffeff, RZ, 0xc0, !PT ;  /* 0xfffffeff39397812 */ /* 0x000fe400078ec0ff */
[----:B------:R-:W-:Y:S02]  /*112aa0*/  SHF.R.U32.HI R11, RZ, 0x8, R26 ;  /* 0x00000008ff0b7819 */ /* 0x000fe4000001161a */
[----:B------:R-:W-:Y:S01]  /*112ab0*/  SHF.R.U32.HI R13, RZ, 0x8, R27 ;  /* 0x00000008ff0d7819 */ /* 0x000fe2000001161b */
[----:B------:R-:W-:Y:S01]  /*112ac0*/  VIADD R2, R56, 0x9e ;  /* 0x0000009e38027836 */ /* 0x000fe20000000000 */
[----:B------:R-:W-:Y:S01]  /*112ad0*/  ISETP.LT.AND P3, PT, R6, UR32, !P0 ;  /* 0x0000002006007c0c */ /* 0x000fe2000c761270 */
[----:B------:R-:W0:Y:S01]  /*112ae0*/  LDCU UR27, c[0x0][0x398] ;  /* 0x00007300ff1b77ac */ /* 0x000e220008000800 */
[----:B------:R-:W-:-:S02]  /*112af0*/  ISETP.LT.AND P2, PT, R4, UR35, !P0 ;  /* 0x0000002304007c0c */ /* 0x000fc4000c741270 */
[----:B------:R-:W-:Y:S01]  /*112b00*/  ISETP.LT.AND P1, PT, R10, UR33, !P0 ;  /* 0x000000210a007c0c */ /* 0x000fe2000c721270 */
[----:B------:R-:W0:Y:S08]  /*112b10*/  LDCU.64 UR32, c[0x0][0x398] ;  /* 0x00007300ff2077ac */ /* 0x000e300008000a00 */
[----:B------:R-:W-:-:S04]  /*112b20*/  @P3 LOP3.LUT R57, R57, 0x100, RZ, 0xfc, !PT ;  /* 0x0000010039393812 */ /* 0x000fc800078efcff */
[----:B------:R-:W-:-:S04]  /*112b30*/  LOP3.LUT R57, R57, 0xffffff7f, RZ, 0xc0, !PT ;  /* 0xffffff7f39397812 */ /* 0x000fc800078ec0ff */
[----:B------:R-:W-:Y:S02]  /*112b40*/  @P2 LOP3.LUT R57, R57, 0x80, RZ, 0xfc, !PT ;  /* 0x0000008039392812 */ /* 0x000fe400078efcff */
[----:B--2---:R-:W-:Y:S02]  /*112b50*/  ISETP.LT.AND P0, PT, R3, UR36, !P0 ;  /* 0x0000002403007c0c */ /* 0x004fe4000c701270 */
[----:B------:R-:W-:-:S04]  /*112b60*/  LOP3.LUT R57, R57, 0xffffffbf, RZ, 0xc0, !PT ;  /* 0xffffffbf39397812 */ /* 0x000fc800078ec0ff */
[----:B------:R-:W-:Y:S02]  /*112b70*/  @P1 LOP3.LUT R57, R57, 0x40, RZ, 0xfc, !PT ;  /* 0x0000004039391812 */ /* 0x000fe400078efcff */
[----:B------:R-:W-:Y:S02]  /*112b80*/  SHF.R.U32.HI R12, RZ, 0x8, R28 ;  /* 0x00000008ff0c7819 */ /* 0x000fe4000001161c */
[----:B------:R-:W-:Y:S02]  /*112b90*/  LOP3.LUT R57, R57, 0xffffffdf, RZ, 0xc0, !PT ;  /* 0xffffffdf39397812 */ /* 0x000fe400078ec0ff */
[----:B------:R-:W-:Y:S02]  /*112ba0*/  LOP3.LUT R11, R11, 0xffff, RZ, 0xc0, !PT ;  /* 0x0000ffff0b0b7812 */ /* 0x000fe400078ec0ff */
[----:B------:R-:W-:Y:S02]  /*112bb0*/  LOP3.LUT R13, R13, 0xffff, RZ, 0xc0, !PT ;  /* 0x0000ffff0d0d7812 */ /* 0x000fe400078ec0ff */
[----:B------:R-:W-:-:S02]  /*112bc0*/  LOP3.LUT R12, R12, 0xffff, RZ, 0xc0, !PT ;  /* 0x0000ffff0c0c7812 */ /* 0x000fc400078ec0ff */
[----:B------:R-:W-:Y:S02]  /*112bd0*/  @P0 LOP3.LUT R57, R57, 0x20, RZ, 0xfc, !PT ;  /* 0x0000002039390812 */ /* 0x000fe400078efcff */
[----:B------:R-:W-:Y:S01]  /*112be0*/  ISETP.GE.AND P0, PT, R2, UR29, PT ;  /* 0x0000001d02007c0c */ /* 0x000fe2000bf06270 */
[----:B------:R-:W2:Y:S01]  /*112bf0*/  LDCU UR29, c[0x0][0x398] ;  /* 0x00007300ff1d77ac */ /* 0x000ea20008000800 */
[----:B------:R-:W-:Y:S02]  /*112c00*/  PRMT R2, R11, 0x3340, R13 ;  /* 0x000033400b027816 */ /* 0x000fe4000000000d */
[----:B------:R-:W-:-:S03]  /*112c10*/  PRMT R11, R12, 0x3340, R1 ;  /* 0x000033400c0b7816 */ /* 0x000fc60000000001 */
[----:B------:R-:W-:Y:S04]  /*112c20*/  STL [R1+0x288], R2 ;  /* 0x0002880201007387 */ /* 0x000fe80000100800 */
[----:B------:R4:W-:Y:S02]  /*112c30*/  STL [R1+0x198], R11 ;  /* 0x0001980b01007387 */ /* 0x0009e40000100800 */
[----:B----4-:R-:W-:Y:S02]  /*112c40*/  SHF.R.U32.HI R11, RZ, 0x8, R21 ;  /* 0x00000008ff0b7819 */ /* 0x010fe40000011615 */
[----:B------:R-:W4:Y:S01]  /*112c50*/  LDL.LU R21, [R1+0x600] ;  /* 0x0006000001157983 */ /* 0x000f220000300800 */
[----:B------:R-:W-:-:S03]  /*112c60*/  SHF.R.U32.HI R13, RZ, 0x8, R22 ;  /* 0x00000008ff0d7819 */ /* 0x000fc60000011616 */
        /* <DEDUP_REMOVED lines=8> */
[----:B------:R-:W1:Y:S01]  /*112cf0*/  LDCU.64 UR34, c[0x0][0x398] ;  /* 0x00007300ff2277ac */ /* 0x000e620008000a00 */
[----:B------:R-:W-:-:S02]  /*112d00*/  LOP3.LUT R60, R60, 0x7fffffff, RZ, 0xc0, !PT ;  /* 0x7fffffff3c3c7812 */ /* 0x000fc400078ec0ff */
[----:B------:R-:W-:Y:S01]  /*112d10*/  LOP3.LUT R11, R11, 0xffff, RZ, 0xc0, !PT ;  /* 0x0000ffff0b0b7812 */ /* 0x000fe200078ec0ff */
[----:B------:R-:W1:Y:S01]  /*112d20*/  LDCU UR77, c[0x0][0x398] ;  /* 0x00007300ff4d77ac */ /* 0x000e620008000800 */
[----:B------:R-:W-:Y:S02]  /*112d30*/  @P3 LOP3.LUT R57, R57, 0x10, RZ, 0xfc, !PT ;  /* 0x0000001039393812 */ /* 0x000fe400078efcff */
[----:B------:R-:W-:Y:S01]  /*112d40*/  LOP3.LUT R13, R13, 0xffff, RZ, 0xc0, !PT ;  /* 0x0000ffff0d0d7812 */ /* 0x000fe200078ec0ff */
[----:B------:R-:W1:Y:S01]  /*112d50*/  LDCU UR31, c[0x0][0x398] ;  /* 0x00007300ff1f77ac */ /* 0x000e620008000800 */
[----:B------:R-:W-:-:S04]  /*112d60*/  LOP3.LUT R57, R57, 0xfffffff7, RZ, 0xc0, !PT ;  /* 0xfffffff739397812 */ /* 0x000fc800078ec0ff */
[----:B------:R-:W-:Y:S02]  /*112d70*/  @P2 LOP3.LUT R57, R57, 0x8, RZ, 0xfc, !PT ;  /* 0x0000000839392812 */ /* 0x000fe400078efcff */
[----:B0-----:R-:W-:Y:S02]  /*112d80*/  ISETP.LT.AND P0, PT, R3, UR32, !P0 ;  /* 0x0000002003007c0c */ /* 0x001fe4000c701270 */
[----:B------:R-:W-:-:S04]  /*112d90*/  LOP3.LUT R57, R57, 0xfffffffb, RZ, 0xc0, !PT ;  /* 0xfffffffb39397812 */ /* 0x000fc800078ec0ff */
[----:B------:R-:W-:-:S04]  /*112da0*/  @P1 LOP3.LUT R57, R57, 0x4, RZ, 0xfc, !PT ;  /* 0x0000000439391812 */ /* 0x000fc800078efcff */
[----:B------:R-:W-:-:S04]  /*112db0*/  LOP3.LUT R57, R57, 0xfffffffd, RZ, 0xc0, !PT ;  /* 0xfffffffd39397812 */ /* 0x000fc800078ec0ff */
[----:B------:R-:W-:Y:S02]  /*112dc0*/  @P0 LOP3.LUT R57, R57, 0x2, RZ, 0xfc, !PT ;  /* 0x0000000239390812 */ /* 0x000fe400078efcff */
[----:B------:R-:W-:Y:S01]  /*112dd0*/  ISETP.GE.AND P0, PT, R2, UR51, PT ;  /* 0x0000003302007c0c */ /* 0x000fe2000bf06270 */
[----:B------:R-:W-:Y:S01]  /*112de0*/  VIADD R2, R56, 0x9c ;  /* 0x0000009c38027836 */ /* 0x000fe20000000000 */
[----:B------:R-:W-:Y:S01]  /*112df0*/  LOP3.LUT R12, R12, 0xffff, RZ, 0xc0, !PT ;  /* 0x0000ffff0c0c7812 */ /* 0x000fe200078ec0ff */
[----:B------:R-:W0:Y:S01]  /*112e00*/  LDCU.64 UR50, c[0x0][0x398] ;  /* 0x00007300ff3277ac */ /* 0x000e220008000a00 */
[----:B------:R-:W-:Y:S02]  /*112e10*/  ISETP.LT.AND P2, PT, R4, UR76, !P0 ;  /* 0x0000004c04007c0c */ /* 0x000fe4000c741270 */
[----:B------:R-:W-:Y:S01]  /*112e20*/  ISETP.LT.AND P1, PT, R10, UR53, !P0 ;  /* 0x000000350a007c0c */ /* 0x000fe2000c721270 */
[----:B------:R-:W0:Y:S01]  /*112e30*/  LDCU UR76, c[0x0][0x398] ;  /* 0x00007300ff4c77ac */ /* 0x000e220008000800 */
[----:B------:R-:W-:-:S02]  /*112e40*/  ISETP.LT.AND P3, PT, R6, UR61, !P0 ;  /* 0x0000003d06007c0c */ /* 0x000fc4000c761270 */
[----:B-1----:R-:W-:Y:S01]  /*112e50*/  ISETP.LT.AND P0, PT, R3, UR34, !P0 ;  /* 0x0000002203007c0c */ /* 0x002fe2000c701270 */
[----:B------:R-:W1:Y:S01]  /*112e60*/  LDCU UR61, c[0x0][0x398] ;  /* 0x00007300ff3d77ac */ /* 0x000e620008000800 */
[----:B------:R-:W-:Y:S01]  /*112e70*/  LOP3.LUT R57, R57, 0xfffffffe, RZ, 0xc0, !PT ;  /* 0xfffffffe39397812 */ /* 0x000fe200078ec0ff */
[----:B------:R-:W0:Y:S04]  /*112e80*/  LDCU UR53, c[0x0][0x398] ;  /* 0x00007300ff3577ac */ /* 0x000e280008000800 */
[----:B------:R-:W-:-:S04]  /*112e90*/  @P2 LOP3.LUT R60, R60, 0x80000000, RZ, 0xfc, !PT ;  /* 0x800000003c3c2812 */ /* 0x000fc800078efcff */
[----:B------:R-:W-:-:S04]  /*112ea0*/  LOP3.LUT R60, R60, 0xbfffffff, RZ, 0xc0, !PT ;  /* 0xbfffffff3c3c7812 */ /* 0x000fc800078ec0ff */
[----:B------:R-:W-:-:S04]  /*112eb0*/  @P1 LOP3.LUT R60, R60, 0x40000000, RZ, 0xfc, !PT ;  /* 0x400000003c3c1812 */ /* 0x000fc800078efcff */
[----:B------:R-:W-:-:S04]  /*112ec0*/  LOP3.LUT R60, R60, 0xdfffffff, RZ, 0xc0, !PT ;  /* 0xdfffffff3c3c7812 */ /* 0x000fc800078ec0ff */
[----:B------:R-:W-:Y:S02]  /*112ed0*/  @P0 LOP3.LUT R60, R60, 0x20000000, RZ, 0xfc, !PT ;  /* 0x200000003c3c0812 */ /* 0x000fe400078efcff */
[----:B------:R-:W-:Y:S01]  /*112ee0*/  ISETP.GE.AND P0, PT, R2, UR39, PT ;  /* 0x0000002702007c0c */ /* 0x000fe2000bf06270 */
[----:B------:R-:W0:Y:S01]  /*112ef0*/  LDCU.64 UR38, c[0x0][0x398] ;  /* 0x00007300ff2677ac */ /* 0x000e220008000a00 */
[----:B------:R-:W-:Y:S02]  /*112f00*/  PRMT R2, R11, 0x3340, R1 ;  /* 0x000033400b027816 */ /* 0x000fe40000000001 */
[----:B------:R-:W-:-:S03]  /*112f10*/  PRMT R11, R13, 0x3340, R12 ;  /* 0x000033400d0b7816 */ /* 0x000fc6000000000c */
[----:B------:R-:W-:Y:S04]  /*112f20*/  STL [R1+0x194], R2 ;  /* 0x0001940201007387 */ /* 0x000fe80000100800 */
[----:B------:R4:W-:Y:S02]  /*112f30*/  STL [R1+0x284], R11 ;  /* 0x0002840b01007387 */ /* 0x0009e40000100800 */
[----:B----4-:R-:W-:Y:S02]  /*112f40*/  SHF.R.U32.HI R11, RZ, 0x8, R21 ;  /* 0x00000008ff0b7819 */ /* 0x010fe40000011615 */
[----:B------:R-:W4:Y:S01]  /*112f50*/  LDL.LU R21, [R1+0x150] ;  /* 0x0001500001157983 */ /* 0x000f220000300800 */
[----:B--2---:R-:W-:-:S03]  /*112f60*/  SHF.R.U32.HI R13, RZ, 0x8, R22 ;  /* 0x00000008ff0d7819 */ /* 0x004fc60000011616 */
[----:B------:R-:W2:Y:S01]  /*112f70*/  LDL.LU R22, [R1+0x4c] ;  /* 0x00004c0001167983 */ /* 0x000ea20000300800 */
[----:B---3--:R-:W-:-:S03]  /*112f80*/  SHF.R.U32.HI R12, RZ, 0x8, R23 ;  /* 0x00000008ff0c7819 */ /* 0x008fc60000011617 */
[----:B------:R-:W3:Y:S01]  /*112f90*/  LDL.LU R23, [R1+0x44] ;  /* 0x0000440001177983 */ /* 0x000ee20000300800 */
[----:B------:R-:W-:Y:S02]  /*112fa0*/  @P3 LOP3.LUT R57, R57, 0x1, RZ, 0xfc, !PT ;  /* 0x0000000139393812 */ /* 0x000fe400078efcff */
[----:B-1----:R-:W-:Y:S01]  /*112fb0*/  ISETP.LT.AND P3, PT, R6, UR61, !P0 ;  /* 0x0000003d06007c0c */ /* 0x002fe2000c761270 */
[----:B------:R-:W1:Y:S01]  /*112fc0*/  LDCU UR61, c[0x0][0x398] ;  /* 0x00007300ff3d77ac */ /* 0x000e620008000800 */
[----:B------:R-:W-:Y:S02]  /*112fd0*/  ISETP.LT.AND P2, PT, R4, UR55, !P0 ;  /* 0x0000003704007c0c */ /* 0x000fe4000c741270 */
[----:B------:R-:W-:Y:S02]  /*112fe0*/  LOP3.LUT R60, R60, 0xefffffff, RZ, 0xc0, !PT ;  /* 0xefffffff3c3c7812 */ /* 0x000fe400078ec0ff */
[----:B------:R-:W-:Y:S01]  /*112ff0*/  ISETP.LT.AND P1, PT, R10, UR54, !P0 ;  /* 0x000000360a007c0c */ /* 0x000fe2000c721270 */
[----:B------:R-:W-:Y:S01]  /*113000*/  VIADD R2, R56, 0x9b ;  /* 0x0000009b38027836 */ /* 0x000fe20000000000 */
[----:B------:R-:W-:Y:S01]  /*113010*/  LOP3.LUT R11, R11, 0xffff, RZ, 0xc0, !PT ;  /* 0x0000ffff0b0b7812 */ /* 0x000fe200078ec0ff */
[----:B------:R-:W1:Y:S04]  /*113020*/  LDCU UR54, c[0x0][0x398] ;  /* 0x00007300ff3677ac */ /* 0x000e680008000800 */
[----:B------:R-:W-:Y:S01]  /*113030*/  @P3 LOP3.LUT R60, R60, 0x10000000, RZ, 0xfc, !PT ;  /* 0x100000003c3c3812 */ /* 0x000fe200078efcff */
[----:B------:R-:W1:Y:S03]  /*113040*/  LDCU UR55, c[0x0][0x398] ;  /* 0x00007300ff3777ac */ /* 0x000e660008000800 */
        /* <DEDUP_REMOVED lines=8> */
[----:B------:R-:W-:Y:S01]  /*1130d0*/  LOP3.LUT R60, R60, 0xfeffffff, RZ, 0xc0, !PT ;  /* 0xfeffffff3c3c7812 */ /* 0x000fe200078ec0ff */
[----:B------:R-:W-:Y:S01]  /*1130e0*/  VIADD R2, R56, 0x9a ;  /* 0x0000009a38027836 */ /* 0x000fe20000000000 */
[----:B-1----:R-:W-:Y:S01]  /*1130f0*/  ISETP.LT.AND P3, PT, R6, UR61, !P0 ;  /* 0x0000003d06007c0c */ /* 0x002fe2000c761270 */
[----:B------:R-:W0:Y:S01]  /*113100*/  LDCU.64 UR36, c[0x0][0x398] ;  /* 0x00007300ff2477ac */ /* 0x000e220008000a00 */
[----:B------:R-:W-:Y:S02]  /*113110*/  ISETP.LT.AND P2, PT, R4, UR57, !P0 ;  /* 0x0000003904007c0c */ /* 0x000fe4000c741270 */
[----:B------:R-:W-:Y:S01]  /*113120*/  ISETP.LT.AND P1, PT, R10, UR56, !P0 ;  /* 0x000000380a007c0c */ /* 0x000fe2000c721270 */
[----:B------:R-:W1:Y:S01]  /*113130*/  LDCU UR56, c[0x0][0x398] ;  /* 0x00007300ff3877ac */ /* 0x000e620008000800 */
[----:B------:R-:W-:-:S02]  /*113140*/  LOP3.LUT R13, R13, 0xffff, RZ, 0xc0, !PT ;  /* 0x0000ffff0d0d7812 */ /* 0x000fc400078ec0ff */
[----:B------:R-:W-:Y:S01]  /*113150*/  LOP3.LUT R12, R12, 0xffff, RZ, 0xc0, !PT ;  /* 0x0000ffff0c0c7812 */ /* 0x000fe200078ec0ff */
[----:B------:R-:W0:Y:S04]  /*113160*/  LDCU UR57, c[0x0][0x398] ;  /* 0x00007300ff3977ac */ /* 0x000e280008000800 */
[----:B------:R-:W-:Y:S01]  /*113170*/  @P3 LOP3.LUT R60, R60, 0x1000000, RZ, 0xfc, !PT ;  /* 0x010000003c3c3812 */ /* 0x000fe200078efcff */
[----:B------:R-:W0:Y:S03]  /*113180*/  LDCU UR61, c[0x0][0x398] ;  /* 0x00007300ff3d77ac */ /* 0x000e260008000800 */
[----:B------:R-:W-:-:S04]  /*113190*/  LOP3.LUT R60, R60, 0xff7fffff, RZ, 0xc0, !PT ;  /* 0xff7fffff3c3c7812 */ /* 0x000fc800078ec0ff */
[----:B------:R-:W-:Y:S02]  /*1131a0*/  @P2 LOP3.LUT R60, R60, 0x800000, RZ, 0xfc, !PT ;  /* 0x008000003c3c2812 */ /* 0x000fe400078efcff */
[----:B------:R-:W-:Y:S02]  /*1131b0*/  ISETP.LT.AND P0, PT, R3, UR38, !P0 ;  /* 0x0000002603007c0c */ /* 0x000fe4000c701270 */
        /* <DEDUP_REMOVED lines=8> */
[----:B------:R0:W-:Y:S04]  /*113240*/  STL [R1+0x18c], R2 ;  /* 0x00018c0201007387 */ /* 0x0001e80000100800 */
[----:B------:R4:W-:Y:S01]  /*113250*/  STL [R1+0x280], R11 ;  /* 0x0002800b01007387 */ /* 0x0009e20000100800 */
        /* <DEDUP_REMOVED lines=8> */
[----:B0-----:R-:W-:Y:S01]  /*1132e0*/  VIADD R2, R56, 0x99 ;  /* 0x0000009938027836 */ /* 0x001fe20000000000 */
[----:B----4-:R-:W-:Y:S01]  /*1132f0*/  SHF.R.U32.HI R11, RZ, 0x8, R21 ;  /* 0x00000008ff0b7819 */ /* 0x010fe20000011615 */
[----:B------:R-:W0:Y:S04]  /*113300*/  LDCU UR59, c[0x0][0x398] ;  /* 0x00007300ff3b77ac */ /* 0x000e280008000800 */
[----:B------:R-:W-:Y:S01]  /*113310*/  @P3 LOP3.LUT R60, R60, 0x100000, RZ, 0xfc, !PT ;  /* 0x001000003c3c3812 */ /* 0x000fe200078efcff */
[----:B------:R-:W4:Y:S03]  /*113320*/  LDCU UR64, c[0x0][0x398] ;  /* 0x00007300ff4077ac */ /* 0x000f260008000800 */
[----:B------:R-:W-:Y:S01]  /*113330*/  LOP3.LUT R60, R60, 0xfff7ffff, RZ, 0xc0, !PT ;  /* 0xfff7ffff3c3c7812 */ /* 0x000fe200078ec0ff */
[----:B------:R-:W0:Y:S03]  /*113340*/  LDCU UR63, c[0x0][0x398] ;  /* 0x00007300ff3f77ac */ /* 0x000e260008000800 */
[----:B------:R-:W-:-:S02]  /*113350*/  @P2 LOP3.LUT R60, R60, 0x80000, RZ, 0xfc, !PT ;  /* 0x000800003c3c2812 */ /* 0x000fc400078efcff */
[----:B------:R-:W-:Y:S02]  /*113360*/  ISETP.LT.AND P0, PT, R3, UR36, !P0 ;  /* 0x0000002403007c0c */ /* 0x000fe4000c701270 */
        /* <DEDUP_REMOVED lines=8> */
[----:B------:R-:W0:Y:S01]  /*1133f0*/  LDCU.64 UR34, c[0x0][0x398] ;  /* 0x00007300ff2277ac */ /* 0x000e220008000a00 */
[----:B------:R-:W-:Y:S02]  /*113400*/  ISETP.LT.AND P2, PT, R4, UR66, !P0 ;  /* 0x0000004204007c0c */ /* 0x000fe4000c741270 */
[----:B------:R-:W-:Y:S01]  /*113410*/  ISETP.LT.AND P1, PT, R10, UR62, !P0 ;  /* 0x0000003e0a007c0c */ /* 0x000fe2000c721270 */
[----:B------:R-:W0:Y:S01]  /*113420*/  LDCU UR62, c[0x0][0x398] ;  /* 0x00007300ff3e77ac */ /* 0x000e220008000800 */
        /* <DEDUP_REMOVED lines=10> */
[----:B------:R-:W-:Y:S02]  /*1134d0*/  LOP3.LUT R60, R60, 0xffffdfff, RZ, 0xc0, !PT ;  /* 0xffffdfff3c3c7812 */ /* 0x000fe400078ec0ff */
[----:B------:R-:W-:Y:S02]  /*1134e0*/  LOP3.LUT R12, R12, 0xffff, RZ, 0xc0, !PT ;  /* 0x0000ffff0c0c7812 */ /* 0x000fe400078ec0ff */
[----:B------:R-:W-:Y:S02]  /*1134f0*/  @P0 LOP3.LUT R60, R60, 0x2000, RZ, 0xfc, !PT ;  /* 0x000020003c3c0812 */ /* 0x000fe400078efcff */
[----:B------:R-:W-:Y:S01]  /*113500*/  ISETP.GE.AND P0, PT, R2, UR51, PT ;  /* 0x0000003302007c0c */ /* 0x000fe2000bf06270 */
[----:B------:R-:W0:Y:S01]  /*113510*/  LDCU.64 UR50, c[0x0][0x398] ;  /* 0x00007300ff3277ac */ /* 0x000e220008000a00 */
[----:B------:R-:W-:Y:S02]  /*113520*/  PRMT R2, R11, 0x3340, R13 ;  /* 0x000033400b027816 */ /* 0x000fe4000000000d */
[----:B------:R-:W-:-:S02]  /*113530*/  PRMT R11, R12, 0x3340, R1 ;  /* 0x000033400c0b7816 */ /* 0x000fc40000000001 */
[----:B------:R-:W-:Y:S01]  /*113540*/  SHF.R.U32.HI R12, RZ, 0x8, R32 ;  /* 0x00000008ff0c7819 */ /* 0x000fe20000011620 */
[----:B------:R-:W-:Y:S04]  /*113550*/  STL [R1+0x27c], R2 ;  /* 0x00027c0201007387 */ /* 0x000fe80000100800 */
[----:B------:R2:W-:Y:S04]  /*113560*/  STL [R1+0x180], R11 ;  /* 0x0001800b01007387 */ /* 0x0005e80000100800 */
[----:B------:R-:W4:Y:S04]  /*113570*/  LDL.LU R32, [R1+0x577c] ;  /* 0x00577c0001207983 */ /* 0x000f280000300800 */
[----:B------:R-:W4:Y:S04]  /*113580*/  LDL.LU R36, [R1+0x15c] ;  /* 0x00015c0001247983 */ /* 0x000f280000300800 */
        /* <DEDUP_REMOVED lines=14> */
[----:B------:R-:W-:Y:S01]  /*113670*/  LOP3.LUT R60, R60, 0xfffff7ff, RZ, 0xc0, !PT ;  /* 0xfffff7ff3c3c7812 */ /* 0x000fe200078ec0ff */
[----:B------:R-:W1:Y:S03]  /*113680*/  LDCU UR72, c[0x0][0x398] ;  /* 0x00007300ff4877ac */ /* 0x000e660008000800 */
[----:B------:R-:W-:-:S02]  /*113690*/  @P2 LOP3.LUT R60, R60, 0x800, RZ, 0xfc, !PT ;  /* 0x000008003c3c2812 */ /* 0x000fc400078efcff */
[----:B0-----:R-:W-:Y:S01]  /*1136a0*/  ISETP.LT.AND P0, PT, R3, UR34, !P0 ;  /* 0x0000002203007c0c */ /* 0x001fe2000c701270 */
[----:B------:R-:W0:Y:S01]  /*1136b0*/  LDCU UR34, c[0x0][0x398] ;  /* 0x00007300ff2277ac */ /* 0x000e220008000800 */
        /* <DEDUP_REMOVED lines=11> */
[----:B------:R-:W0:Y:S01]  /*113770*/  LDCU UR75, c[0x0][0x398] ;  /* 0x00007300ff4b77ac */ /* 0x000e220008000800 */
[----:B------:R-:W-:-:S02]  /*113780*/  LOP3.LUT R13, R13, 0xffff, RZ, 0xc0, !PT ;  /* 0x0000ffff0d0d7812 */ /* 0x000fc400078ec0ff */
[----:B------:R-:W-:Y:S01]  /*113790*/  LOP3.LUT R12, R12, 0xffff, RZ, 0xc0, !PT ;  /* 0x0000ffff0c0c7812 */ /* 0x000fe200078ec0ff */
[----:B------:R-:W0:Y:S04]  /*1137a0*/  LDCU.64 UR38, c[0x0][0x398] ;  /* 0x00007300ff2677ac */ /* 0x000e280008000a00 */
        /* <DEDUP_REMOVED lines=15> */
[----:B--2---:R-:W-:Y:S02]  /*1138a0*/  SHF.R.U32.HI R11, RZ, 0x8, R22 ;  /* 0x00000008ff0b7819 */ /* 0x004fe40000011616 */
[----:B------:R-:W2:Y:S01]  /*1138b0*/  LDL.LU R22, [R1+0x70] ;  /* 0x0000700001167983 */ /* 0x000ea20000300800 */
[----:B---3--:R-:W-:-:S03]  /*1138c0*/  SHF.R.U32.HI R12, RZ, 0x8, R23 ;  /* 0x00000008ff0c7819 */ /* 0x008fc60000011617 */
[----:B------:R-:W3:Y:S01]  /*1138d0*/  LDL.LU R23, [R1+0x640] ;  /* 0x0006400001177983 */ /* 0x000ee20000300800 */
[----:B------:R-:W-:Y:S02]  /*1138e0*/  ISETP.LT.AND P3, PT, R6, UR76, !P0 ;  /* 0x0000004c06007c0c */ /* 0x000fe4000c761270 */
[----:B0-----:R-:W-:Y:S01]  /*1138f0*/  ISETP.LT.AND P2, PT, R4, UR77, !P0 ;  /* 0x0000004d04007c0c */ /* 0x001fe2000c741270 */
[----:B------:R-:W0:Y:S01]  /*113900*/  LDCU UR77, c[0x0][0x398] ;  /* 0x00007300ff4d77ac */ /* 0x000e220008000800 */
[----:B------:R-:W-:Y:S02]  /*113910*/  LOP3.LUT R60, R60, 0xffffffef, RZ, 0xc0, !PT ;  /* 0xffffffef3c3c7812 */ /* 0x000fe400078ec0ff */
[----:B------:R-:W-:Y:S01]  /*113920*/  ISETP.LT.AND P1, PT, R10, UR75, !P0 ;  /* 0x0000004b0a007c0c */ /* 0x000fe2000c721270 */
[----:B------:R-:W-:Y:S01]  /*113930*/  VIADD R2, R56, 0x95 ;  /* 0x0000009538027836 */ /* 0x000fe20000000000 */
[----:B------:R-:W0:Y:S05]  /*113940*/  LDCU UR76, c[0x0][0x398] ;  /* 0x00007300ff4c77ac */ /* 0x000e2a0008000800 */
        /* <DEDUP_REMOVED lines=9> */
[----:B------:R-:W-:Y:S02]  /*1139e0*/  ISETP.GE.AND P0, PT, R2, UR33, PT ;  /* 0x0000002102007c0c */ /* 0x000fe4000bf06270 */
[----:B----4-:R-:W-:Y:S01]  /*1139f0*/  LOP3.LUT R32, R32, 0x7fffffff, RZ, 0xc0, !PT ;  /* 0x7fffffff20207812 */ /* 0x010fe200078ec0ff */
[----:B------:R-:W-:Y:S01]  /*113a00*/  VIADD R2, R56, 0x94 ;  /* 0x0000009438027836 */ /* 0x000fe20000000000 */
[----:B0-----:R-:W-:Y:S01]  /*113a10*/  ISETP.LT.AND P2, PT, R4, UR77, !P0 ;  /* 0x0000004d04007c0c */ /* 0x001fe2000c741270 */
[----:B------:R-:W0:Y:S01]  /*113a20*/  LDCU UR77, c[0x0][0x398] ;  /* 0x00007300ff4d77ac */ /* 0x000e220008000800 */
[----:B------:R-:W-:Y:S02]  /*113a30*/  ISETP.LT.AND P1, PT, R10, UR74, !P0 ;  /* 0x0000004a0a007c0c */ /* 0x000fe4000c721270 */
[----:B------:R-:W-:Y:S01]  /*113a40*/  ISETP.LT.AND P3, PT, R6, UR76, !P0 ;  /* 0x0000004c06007c0c */ /* 0x000fe2000c761270 */
[----:B------:R-:W4:Y:S01]  /*113a50*/  LDCU UR76, c[0x0][0x398] ;  /* 0x00007300ff4c77ac */ /* 0x000f220008000800 */
[----:B------:R-:W-:-:S02]  /*113a60*/  ISETP.LT.AND P0, PT, R3, UR36, !P0 ;  /* 0x0000002403007c0c */ /* 0x000fc4000c701270 */
[----:B------:R-:W-:Y:S01]  /*113a70*/  LOP3.LUT R60, R60, 0xfffffffe, RZ, 0xc0, !PT ;  /* 0xfffffffe3c3c7812 */ /* 0x000fe200078ec0ff */
[----:B------:R-:W0:Y:S04]  /*113a80*/  LDCU.64 UR32, c[0x0][0x398] ;  /* 0x00007300ff2077ac */ /* 0x000e280008000a00 */
[----:B------:R-:W-:Y:S01]  /*113a90*/  @P2 LOP3.LUT R32, R32, 0x80000000, RZ, 0xfc, !PT ;  /* 0x8000000020202812 */ /* 0x000fe200078efcff */
[----:B------:R-:W0:Y:S03]  /*113aa0*/  LDCU UR36, c[0x0][0x398] ;  /* 0x00007300ff2477ac */ /* 0x000e260008000800 */
[----:B------:R-:W-:Y:S01]  /*113ab0*/  LOP3.LUT R32, R32, 0xbfffffff, RZ, 0xc0, !PT ;  /* 0xbfffffff20207812 */ /* 0x000fe200078ec0ff */
[----:B------:R-:W0:Y:S03]  /*113ac0*/  LDCU UR74, c[0x0][0x398] ;  /* 0x00007300ff4a77ac */ /* 0x000e260008000800 */
[----:B------:R-:W-:-:S04]  /*113ad0*/  @P1 LOP3.LUT R32, R32, 0x40000000, RZ, 0xfc, !PT ;  /* 0x4000000020201812 */ /* 0x000fc800078efcff */
[----:B------:R-:W-:-:S04]  /*113ae0*/  LOP3.LUT R32, R32, 0xdfffffff, RZ, 0xc0, !PT ;  /* 0xdfffffff20207812 */ /* 0x000fc800078ec0ff */
[----:B------:R-:W-:Y:S02]  /*113af0*/  @P0 LOP3.LUT R32, R32, 0x20000000, RZ, 0xfc, !PT ;  /* 0x2000000020200812 */ /* 0x000fe400078efcff */
[----:B------:R-:W-:Y:S02]  /*113b00*/  ISETP.GE.AND P0, PT, R2, UR35, PT ;  /* 0x0000002302007c0c */ /* 0x000fe4000bf06270 */
[----:B------:R-:W-:Y:S02]  /*113b10*/  @P3 LOP3.LUT R60, R60, 0x1, RZ, 0xfc, !PT ;  /* 0x000000013c3c3812 */ /* 0x000fe400078efcff */
[----:B------:R-:W-:Y:S01]  /*113b20*/  ISETP.LT.AND P3, PT, R6, UR34, !P0 ;  /* 0x0000002206007c0c */ /* 0x000fe2000c761270 */
[----:B------:R-:W1:Y:S01]  /*113b30*/  LDCU.64 UR34, c[0x0][0x398] ;  /* 0x00007300ff2277ac */ /* 0x000e620008000a00 */
[----:B----4-:R-:W-:Y:S02]  /*113b40*/  ISETP.LT.AND P2, PT, R4, UR76, !P0 ;  /* 0x0000004c04007c0c */ /* 0x010fe4000c741270 */
[----:B------:R-:W-:Y:S01]  /*113b50*/  LOP3.LUT R32, R32, 0xefffffff, RZ, 0xc0, !PT ;  /* 0xefffffff20207812 */ /* 0x000fe200078ec0ff */
[----:B------:R-:W4:Y:S01]  /*113b60*/  LDCU UR76, c[0x0][0x398] ;  /* 0x00007300ff4c77ac */ /* 0x000f220008000800 */
[----:B------:R-:W-:-:S02]  /*113b70*/  SHF.R.U32.HI R14, RZ, 0x8, R21 ;  /* 0x00000008ff0e7819 */ /* 0x000fc40000011615 */
[----:B0-----:R-:W-:Y:S01]  /*113b80*/  ISETP.LT.AND P1, PT, R10, UR77, !P0 ;  /* 0x0000004d0a007c0c */ /* 0x001fe2000c721270 */
[----:B------:R-:W0:Y:S04]  /*113b90*/  LDCU UR77, c[0x0][0x398] ;  /* 0x00007300ff4d77ac */ /* 0x000e280008000800 */
[----:B------:R-:W-:Y:S02]  /*113ba0*/  @P3 LOP3.LUT R32, R32, 0x10000000, RZ, 0xfc, !PT ;  /* 0x1000000020203812 */ /* 0x000fe400078efcff */
[----:B------:R-:W-:Y:S02]  /*113bb0*/  LOP3.LUT R14, R14, 0xffff, RZ, 0xc0, !PT ;  /* 0x0000ffff0e0e7812 */ /* 0x000fe400078ec0ff */
[----:B------:R-:W-:Y:S02]  /*113bc0*/  LOP3.LUT R11, R11, 0xffff, RZ, 0xc0, !PT ;  /* 0x0000ffff0b0b7812 */ /* 0x000fe400078ec0ff */
[----:B------:R-:W-:-:S02]  /*113bd0*/  LOP3.LUT R32, R32, 0xf7ffffff, RZ, 0xc0, !PT ;  /* 0xf7ffffff20207812 */ /* 0x000fc400078ec0ff */
[----:B------:R-:W-:Y:S02]  /*113be0*/  SHF.R.U32.HI R13, RZ, 0x8, R36 ;  /* 0x00000008ff0d7819 */ /* 0x000fe40000011624 */
[----:B------:R-:W-:Y:S02]  /*113bf0*/  @P2 LOP3.LUT R32, R32, 0x8000000, RZ, 0xfc, !PT ;  /* 0x0800000020202812 */ /* 0x000fe400078efcff */
[----:B------:R-:W-:Y:S02]  /*113c00*/  PRMT R2, R14, 0x3340, R11 ;  /* 0x000033400e027816 */ /* 0x000fe4000000000b */
[----:B------:R-:W-:Y:S02]  /*113c10*/  LOP3.LUT R13, R13, 0xffff, RZ, 0xc0, !PT ;  /* 0x0000ffff0d0d7812 */ /* 0x000fe400078ec0ff */
[----:B------:R-:W-:Y:S02]  /*113c20*/  LOP3.LUT R12, R12, 0xffff, RZ, 0xc0, !PT ;  /* 0x0000ffff0c0c7812 */ /* 0x000fe400078ec0ff */
[----:B------:R-:W-:Y:S01]  /*113c30*/  ISETP.LT.AND P0, PT, R3, UR32, !P0 ;  /* 0x0000002003007c0c */ /* 0x000fe2000c701270 */
[----:B------:R0:W-:Y:S01]  /*113c40*/  STL [R1+0x278], R2 ;  /* 0x0002780201007387 */ /* 0x0001e20000100800 */
[----:B------:R-:W-:Y:S01]  /*113c50*/  LOP3.LUT R32, R32, 0xfbffffff, RZ, 0xc0, !PT ;  /* 0xfbffffff20207812 */ /* 0x000fe200078ec0ff */
[----:B------:R-:W-:Y:S01]  /*113c60*/  VIADD R11, R56, 0x92 ;  /* 0x00000092380b7836 */ /* 0x000fe20000000000 */
[----:B------:R-:W1:Y:S02]  /*113c70*/  LDCU UR32, c[0x0][0x398] ;  /* 0x00007300ff2077ac */ /* 0x000e640008000800 */
[----:B------:R-:W-:-:S02]  /*113c80*/  @P1 LOP3.LUT R32, R32, 0x4000000, RZ, 0xfc, !PT ;  /* 0x0400000020201812 */ /* 0x000fc400078efcff */
[----:B0-----:R-:W-:Y:S02]  /*113c90*/  PRMT R2, R13, 0x3340, R12 ;  /* 0x000033400d027816 */ /* 0x001fe4000000000c */
[----:B------:R-:W-:-:S03]  /*113ca0*/  LOP3.LUT R32, R32, 0xfdffffff, RZ, 0xc0, !PT ;  /* 0xfdffffff20207812 */ /* 0x000fc600078ec0ff */
[----:B------:R0:W-:Y:S01]  /*113cb0*/  STL [R1+0x274], R2 ;  /* 0x0002740201007387 */ /* 0x0001e20000100800 */
[----:B------:R-:W-:-:S03]  /*113cc0*/  @P0 LOP3.LUT R32, R32, 0x2000000, RZ, 0xfc, !PT ;  /* 0x0200000020200812 */ /* 0x000fc600078efcff */
[----:B------:R-:W4:Y:S01]  /*113cd0*/  LDL.LU R21, [R1+0x634] ;  /* 0x0006340001157983 */ /* 0x000f220000300800 */
[----:B0-----:R-:W-:-:S05]  /*113ce0*/  VIADD R2, R56, 0x93 ;  /* 0x0000009338027836 */ /* 0x001fca0000000000 */
[----:B------:R-:W-:Y:S01]  /*113cf0*/  ISETP.GE.AND P0, PT, R2, UR51, PT ;  /* 0x0000003302007c0c */ /* 0x000fe2000bf06270 */
[----:B------:R-:W0:Y:S01]  /*113d00*/  LDCU.64 UR50, c[0x0][0x398] ;  /* 0x00007300ff3277ac */ /* 0x000e220008000a00 */
[----:B--2---:R-:W-:Y:S02]  /*113d10*/  SHF.R.U32.HI R12, RZ, 0x8, R22 ;  /* 0x00000008ff0c7819 */ /* 0x004fe40000011616 */
[----:B------:R-:W2:Y:S01]  /*113d20*/  LDL.LU R22, [R1+0x628] ;  /* 0x0006280001167983 */ /* 0x000ea20000300800 */
[----:B---3--:R-:W-:-:S03]  /*113d30*/  SHF.R.U32.HI R2, RZ, 0x8, R23 ;  /* 0x00000008ff027819 */ /* 0x008fc60000011617 */
[----:B------:R-:W3:Y:S01]  /*113d40*/  LDL.LU R23, [R1+0x624] ;  /* 0x0006240001177983 */ /* 0x000ee20000300800 */
[----:B------:R-:W-:Y:S01]  /*113d50*/  ISETP.LT.AND P3, PT, R6, UR77, !P0 ;  /* 0x0000004d06007c0c */ /* 0x000fe2000c761270 */
[----:B------:R-:W0:Y:S01]  /*113d60*/  LDCU UR77, c[0x0][0x398] ;  /* 0x00007300ff4d77ac */ /* 0x000e220008000800 */
[----:B------:R-:W-:Y:S02]  /*113d70*/  ISETP.LT.AND P2, PT, R4, UR71, !P0 ;  /* 0x0000004704007c0c */ /* 0x000fe4000c741270 */
[----:B------:R-:W-:Y:S01]  /*113d80*/  LOP3.LUT R32, R32, 0xfeffffff, RZ, 0xc0, !PT ;  /* 0xfeffffff20207812 */ /* 0x000fe200078ec0ff */
[----:B------:R-:W0:Y:S01]  /*113d90*/  LDCU UR71, c[0x0][0x398] ;  /* 0x00007300ff4777ac */ /* 0x000e220008000800 */
[----:B------:R-:W-:-:S07]  /*113da0*/  ISETP.LT.AND P1, PT, R10, UR52, !P0 ;  /* 0x000000340a007c0c */ /* 0x000fce000c721270 */
[----:B------:R-:W-:Y:S01]  /*113db0*/  @P3 LOP3.LUT R32, R32, 0x1000000, RZ, 0xfc, !PT ;  /* 0x0100000020203812 */ /* 0x000fe200078efcff */
[----:B------:R-:W0:Y:S03]  /*113dc0*/  LDCU UR52, c[0x0][0x398] ;  /* 0x00007300ff3477ac */ /* 0x000e260008000800 */
[----:B------:R-:W-:-:S04]  /*113dd0*/  LOP3.LUT R32, R32, 0xff7fffff, RZ, 0xc0, !PT ;  /* 0xff7fffff20207812 */ /* 0x000fc800078ec0ff */
[----:B------:R-:W-:Y:S02]  /*113de0*/  @P2 LOP3.LUT R32, R32, 0x800000, RZ, 0xfc, !PT ;  /* 0x0080000020202812 */ /* 0x000fe400078efcff */
[----:B-1----:R-:W-:Y:S02]  /*113df0*/  ISETP.LT.AND P0, PT, R3, UR34, !P0 ;  /* 0x0000002203007c0c */ /* 0x002fe4000c701270 */
[----:B------:R-:W-:-:S04]  /*113e00*/  LOP3.LUT R32, R32, 0xffbfffff, RZ, 0xc0, !PT ;  /* 0xffbfffff20207812 */ /* 0x000fc800078ec0ff */
[----:B------:R-:W-:Y:S02]  /*113e10*/  @P1 LOP3.LUT R32, R32, 0x400000, RZ, 0xfc, !PT ;  /* 0x0040000020201812 */ /* 0x000fe400078efcff */
[----:B------:R-:W-:Y:S02]  /*113e20*/  LOP3.LUT R12, R12, 0xffff, RZ, 0xc0, !PT ;  /* 0x0000ffff0c0c7812 */ /* 0x000fe400078ec0ff */
[----:B------:R-:W-:Y:S02]  /*113e30*/  LOP3.LUT R32, R32, 0xffdfffff, RZ, 0xc0, !PT ;  /* 0xffdfffff20207812 */ /* 0x000fe400078ec0ff */
[----:B------:R-:W-:Y:S02]  /*113e40*/  LOP3.LUT R2, R2, 0xffff, RZ, 0xc0, !PT ;  /* 0x0000ffff02027812 */ /* 0x000fe400078ec0ff */
[----:B------:R-:W-:Y:S02]  /*113e50*/  @P0 LOP3.LUT R32, R32, 0x200000, RZ, 0xfc, !PT ;  /* 0x0020000020200812 */ /* 0x000fe400078efcff */
[----:B------:R-:W-:Y:S01]  /*113e60*/  ISETP.GE.AND P0, PT, R11, UR39, PT ;  /* 0x000000270b007c0c */ /* 0x000fe2000bf06270 */
[----:B------:R-:W1:Y:S01]  /*113e70*/  LDCU.64 UR38, c[0x0][0x398] ;  /* 0x00007300ff2677ac */ /* 0x000e620008000a00 */
[----:B------:R-:W-:-:S02]  /*113e80*/  PRMT R11, R12, 0x3340, R1 ;  /* 0x000033400c0b7816 */ /* 0x000fc40000000001 */
[----:B------:R-:W-:-:S03]  /*113e90*/  PRMT R2, R2, 0x3340, R1 ;  /* 0x0000334002027816 */ /* 0x000fc60000000001 */
[----:B------:R4:W-:Y:S04]  /*113ea0*/  STL [R1+0x168], R11 ;  /* 0x0001680b01007387 */ /* 0x0009e80000100800 */
[----:B------:R0:W-:Y:S01]  /*113eb0*/  STL [R1+0x164], R2 ;  /* 0x0001640201007387 */ /* 0x0001e20000100800 */
[----:B----4-:R-:W-:-:S03]  /*113ec0*/  SHF.R.U32.HI R11, RZ, 0x8, R21 ;  /* 0x00000008ff0b7819 */ /* 0x010fc60000011615 */
        /* <DEDUP_REMOVED lines=10> */
[----:B------:R-:W-:Y:S01]  /*113f70*/  LOP3.LUT R11, R11, 0xffff, RZ, 0xc0, !PT ;  /* 0x0000ffff0b0b7812 */ /* 0x000fe200078ec0ff */
[----:B------:R-:W0:Y:S04]  /*113f80*/  LDCU UR68, c[0x0][0x398] ;  /* 0x00007300ff4477ac */ /* 0x000e280008000800 */
        /* <DEDUP_REMOVED lines=10> */
[----:B------:R-:W-:-:S04]  /*114030*/  ISETP.GE.AND P0, PT, R2, UR37, PT ;  /* 0x0000002502007c0c */ /* 0x000fc8000bf06270 */
[----:B------:R-:W-:Y:S02]  /*114040*/  ISETP.LT.AND P3, PT, R6, UR20, !P0 ;  /* 0x0000001406007c0c */ /* 0x000fe4000c761270 */
[----:B------:R-:W-:Y:S02]  /*114050*/  ISETP.LT.AND P2, PT, R4, UR23, !P0 ;  /* 0x0000001704007c0c */ /* 0x000fe4000c741270 */
[----:B------:R-:W-:Y:S02]  /*114060*/  LOP3.LUT R32, R32, 0xfffeffff, RZ, 0xc0, !PT ;  /* 0xfffeffff20207812 */ /* 0x000fe400078ec0ff */
[----:B------:R-:W-:Y:S01]  /*114070*/  ISETP.LT.AND P1, PT, R10, UR21, !P0 ;  /* 0x000000150a007c0c */ /* 0x000fe2000c721270 */
[----:B------:R-:W-:-:S06]  /*114080*/  VIADD R2, R56, 0x90 ;  /* 0x0000009038027836 */ /* 0x000fcc0000000000 */
[----:B------:R-:W-:Y:S01]  /*114090*/  @P3 LOP3.LUT R32, R32, 0x10000, RZ, 0xfc, !PT ;  /* 0x0001000020203812 */ /* 0x000fe200078efcff */
[----:B------:R-:W0:Y:S03]  /*1140a0*/  LDCU.64 UR20, c[0x0][0x398] ;  /* 0x00007300ff1477ac */ /* 0x000e260008000a00 */
[----:B------:R-:W-:-:S04]  /*1140b0*/  LOP3.LUT R32, R32, 0xffff7fff, RZ, 0xc0, !PT ;  /* 0xffff7fff20207812 */ /* 0x000fc800078ec0ff */
[----:B------:R-:W-:Y:S02]  /*1140c0*/  @P2 LOP3.LUT R32, R32, 0x8000, RZ, 0xfc, !PT ;  /* 0x0000800020202812 */ /* 0x000fe400078efcff */
[----:B-1----:R-:W-:Y:S01]  /*1140d0*/  ISETP.LT.AND P0, PT, R3, UR38, !P0 ;  /* 0x0000002603007c0c */ /* 0x002fe2000c701270 */
[----:B------:R-:W1:Y:S01]  /*1140e0*/  LDCU UR38, c[0x0][0x398] ;  /* 0x00007300ff2677ac */ /* 0x000e620008000800 */
[----:B------:R-:W-:-:S04]  /*1140f0*/  LOP3.LUT R32, R32, 0xffffbfff, RZ, 0xc0, !PT ;  /* 0xffffbfff20207812 */ /* 0x000fc800078ec0ff */
[----:B------:R-:W-:Y:S02]  /*114100*/  @P1 LOP3.LUT R32, R32, 0x4000, RZ, 0xfc, !PT ;  /* 0x0000400020201812 */ /* 0x000fe400078efcff */
[----:B------:R-:W-:Y:S02]  /*114110*/  LOP3.LUT R13, R13, 0xffff, RZ, 0xc0, !PT ;  /* 0x0000ffff0d0d7812 */ /* 0x000fe400078ec0ff */
[----:B------:R-:W-:-:S04]  /*114120*/  LOP3.LUT R32, R32, 0xffffdfff, RZ, 0xc0, !PT ;  /* 0xffffdfff20207812 */ /* 0x000fc800078ec0ff */
[----:B------:R-:W-:Y:S02]  /*114130*/  @P0 LOP3.LUT R32, R32, 0x2000, RZ, 0xfc, !PT ;  /* 0x0000200020200812 */ /* 0x000fe400078efcff */
[----:B------:R-:W-:Y:S01]  /*114140*/  ISETP.GE.AND P0, PT, R2, UR33, PT ;  /* 0x0000002102007c0c */ /* 0x000fe2000bf06270 */
[----:B------:R-:W0:Y:S01]  /*114150*/  LDCU UR33, c[0x0][0x398] ;  /* 0x00007300ff2177ac */ /* 0x000e220008000800 */
[----:B------:R-:W-:Y:S02]  /*114160*/  PRMT R2, R11, 0x3340, R13 ;  /* 0x000033400b027816 */ /* 0x000fe4000000000d */
[----:B------:R-:W-:-:S03]  /*114170*/  LOP3.LUT R12, R12, 0xffff, RZ, 0xc0, !PT ;  /* 0x0000ffff0c0c7812 */ /* 0x000fc600078ec0ff */
[----:B------:R1:W-:Y:S02]  /*114180*/  STL [R1+0x26c], R2 ;  /* 0x00026c0201007387 */ /* 0x0003e40000100800 */
[----:B-1----:R-:W-:Y:S02]  /*114190*/  PRMT R2, R12, 0x3340, R1 ;  /* 0x000033400c027816 */ /* 0x002fe40000000001 */
[----:B------:R-:W-:-:S03]  /*1141a0*/  SHF.R.U32.HI R12, RZ, 0x8, R35 ;  /* 0x00000008ff0c7819 */ /* 0x000fc60000011623 */
[----:B------:R1:W-:Y:S04]  /*1141b0*/  STL [R1+0x15c], R2 ;  /* 0x00015c0201007387 */ /* 0x0003e80000100800 */
[----:B------:R-:W3:Y:S01]  /*1141c0*/  LDL.LU R35, [R1+0x5778] ;  /* 0x0057780001237983 */ /* 0x000ee20000300800 */
        /* <DEDUP_REMOVED lines=10> */
[----:B-1----:R-:W-:Y:S01]  /*114270*/  VIADD R2, R56, 0x8f ;  /* 0x0000008f38027836 */ /* 0x002fe20000000000 */
[----:B------:R-:W-:Y:S01]  /*114280*/  LOP3.LUT R13, R13, 0xffff, RZ, 0xc0, !PT ;  /* 0x0000ffff0d0d7812 */ /* 0x000fe200078ec0ff */
[----:B------:R-:W1:Y:S04]  /*114290*/  LDCU.64 UR6, c[0x0][0x398] ;  /* 0x00007300ff0677ac */ /* 0x000e680008000a00 */
[----:B------:R-:W-:Y:S01]  /*1142a0*/  @P3 LOP3.LUT R32, R32, 0x1000, RZ, 0xfc, !PT ;  /* 0x0000100020203812 */ /* 0x000fe200078efcff */
[----:B------:R-:W1:Y:S03]  /*1142b0*/  LDCU UR5, c[0x0][0x398] ;  /* 0x00007300ff0577ac */ /* 0x000e660008000800 */
[----:B------:R-:W-:-:S04]  /*1142c0*/  LOP3.LUT R32, R32, 0xfffff7ff, RZ, 0xc0, !PT ;  /* 0xfffff7ff20207812 */ /* 0x000fc800078ec0ff */
[----:B------:R-:W-:Y:S02]  /*1142d0*/  @P2 LOP3.LUT R32, R32, 0x800, RZ, 0xfc, !PT ;  /* 0x0000080020202812 */ /* 0x000fe400078efcff */
        /* <DEDUP_REMOVED lines=13> */
[----:B------:R-:W0:Y:S08]  /*1143b0*/  LDCU.64 UR8, c[0x0][0x398] ;  /* 0x00007300ff0877ac */ /* 0x000e300008000a00 */
[----:B------:R-:W-:-:S04]  /*1143c0*/  @P3 LOP3.LUT R32, R32, 0x100, RZ, 0xfc, !PT ;  /* 0x0000010020203812 */ /* 0x000fc800078efcff */
[----:B------:R-:W-:-:S04]  /*1143d0*/  LOP3.LUT R32, R32, 0xffffff7f, RZ, 0xc0, !PT ;  /* 0xffffff7f20207812 */ /* 0x000fc800078ec0ff */
[----:B------:R-:W-:Y:S02]  /*1143e0*/  @P2 LOP3.LUT R32, R32, 0x80, RZ, 0xfc, !PT ;  /* 0x0000008020202812 */ /* 0x000fe400078efcff */
[----:B-1----:R-:W-:Y:S02]  /*1143f0*/  ISETP.LT.AND P0, PT, R3, UR6, !P0 ;  /* 0x0000000603007c0c */ /* 0x002fe4000c701270 */
[----:B------:R-:W-:-:S04]  /*114400*/  LOP3.LUT R32, R32, 0xffffffbf, RZ, 0xc0, !PT ;  /* 0xffffffbf20207812 */ /* 0x000fc800078ec0ff */
[----:B------:R-:W-:Y:S02]  /*114410*/  @P1 LOP3.LUT R32, R32, 0x40, RZ, 0xfc, !PT ;  /* 0x0000004020201812 */ /* 0x000fe400078efcff */
[----:B------:R-:W-:Y:S02]  /*114420*/  LOP3.LUT R14, R14, 0xffff, RZ, 0xc0, !PT ;  /* 0x0000ffff0e0e7812 */ /* 0x000fe400078ec0ff */
[----:B------:R-:W-:-:S04]  /*114430*/  LOP3.LUT R32, R32, 0xffffffdf, RZ, 0xc0, !PT ;  /* 0xffffffdf20207812 */ /* 0x000fc800078ec0ff */
[----:B------:R-:W-:Y:S02]  /*114440*/  @P0 LOP3.LUT R32, R32, 0x20, RZ, 0xfc, !PT ;  /* 0x0000002020200812 */ /* 0x000fe400078efcff */
[----:B------:R-:W-:Y:S01]  /*114450*/  ISETP.GE.AND P0, PT, R2, UR51, PT ;  /* 0x0000003302007c0c */ /* 0x000fe2000bf06270 */
[----:B------:R-:W1:Y:S01]  /*114460*/  LDCU UR51, c[0x0][0x398] ;  /* 0x00007300ff3377ac */ /* 0x000e620008000800 */
[----:B------:R-:W-:Y:S02]  /*114470*/  PRMT R2, R13, 0x3340, R14 ;  /* 0x000033400d027816 */ /* 0x000fe4000000000e */
[----:B------:R-:W-:Y:S02]  /*114480*/  LOP3.LUT R11, R11, 0xffff, RZ, 0xc0, !PT ;  /* 0x0000ffff0b0b7812 */ /* 0x000fe400078ec0ff */
[----:B------:R-:W-:Y:S01]  /*114490*/  LOP3.LUT R12, R12, 0xffff, RZ, 0xc0, !PT ;  /* 0x0000ffff0c0c7812 */ /* 0x000fe200078ec0ff */
[----:B------:R0:W-:Y:S03]  /*1144a0*/  STL [R1+0x2b8], R2 ;  /* 0x0002b80201007387 */ /* 0x0001e60000100800 */
[----:B0-----:R-:W-:-:S05]  /*1144b0*/  PRMT R2, R11, 0x3340, R12 ;  /* 0x000033400b027816 */ /* 0x001fca000000000c */
        /* <DEDUP_REMOVED lines=13> */
[----:B------:R-:W0:Y:S04]  /*114590*/  LDCU.64 UR10, c[0x0][0x398] ;  /* 0x00007300ff0a77ac */ /* 0x000e280008000a00 */
[----:B------:R-:W-:Y:S01]  /*1145a0*/  @P3 LOP3.LUT R32, R32, 0x10, RZ, 0xfc, !PT ;  /* 0x0000001020203812 */ /* 0x000fe200078efcff */
[----:B------:R-:W0:Y:S03]  /*1145b0*/  LDCU UR60, c[0x0][0x398] ;  /* 0x00007300ff3c77ac */ /* 0x000e260008000800 */
        /* <DEDUP_REMOVED lines=8> */
[----:B------:R-:W-:-:S04]  /*114640*/  ISETP.GE.AND P0, PT, R2, UR39, PT ;  /* 0x0000002702007c0c */ /* 0x000fc8000bf06270 */
[----:B------:R-:W-:Y:S02]  /*114650*/  ISETP.LT.AND P2, PT, R4, UR13, !P0 ;  /* 0x0000000d04007c0c */ /* 0x000fe4000c741270 */
[----:B------:R-:W-:Y:S02]  /*114660*/  ISETP.LT.AND P1, PT, R10, UR14, !P0 ;  /* 0x0000000e0a007c0c */ /* 0x000fe4000c721270 */
[----:B------:R-:W-:Y:S01]  /*114670*/  ISETP.LT.AND P3, PT, R6, UR12, !P0 ;  /* 0x0000000c06007c0c */ /* 0x000fe2000c761270 */
[----:B------:R-:W-:Y:S01]  /*114680*/  VIADD R2, R56, 0x8c ;  /* 0x0000008c38027836 */ /* 0x000fe20000000000 */
[----:B0-----:R-:W-:Y:S01]  /*114690*/  ISETP.LT.AND P0, PT, R3, UR10, !P0 ;  /* 0x0000000a03007c0c */ /* 0x001fe2000c701270 */
[----:B------:R-:W0:Y:S06]  /*1146a0*/  LDCU.64 UR12, c[0x0][0x398] ;  /* 0x00007300ff0c77ac */ /* 0x000e2c0008000a00 */
[----:B------:R-:W-:-:S04]  /*1146b0*/  @P2 LOP3.LUT R35, R35, 0x80000000, RZ, 0xfc, !PT ;  /* 0x8000000023232812 */ /* 0x000fc800078efcff */
        /* <DEDUP_REMOVED lines=8> */
[----:B------:R-:W-:Y:S02]  /*114740*/  LOP3.LUT R13, R13, 0xffff, RZ, 0xc0, !PT ;  /* 0x0000ffff0d0d7812 */ /* 0x000fe400078ec0ff */
[----:B------:R-:W-:Y:S01]  /*114750*/  LOP3.LUT R12, R12, 0xffff, RZ, 0xc0, !PT ;  /* 0x0000ffff0c0c7812 */ /* 0x000fe200078ec0ff */
[----:B------:R1:W-:Y:S03]  /*114760*/  STL [R1+0x154], R2 ;  /* 0x0001540201007387 */ /* 0x0003e60000100800 */
[----:B-1----:R-:W-:-:S05]  /*114770*/  PRMT R2, R13, 0x3340, R12 ;  /* 0x000033400d027816 */ /* 0x002fca000000000c */
[----:B------:R1:W-:Y:S01]  /*114780*/  STL [R1+0x264], R2 ;  /* 0x0002640201007387 */ /* 0x0003e20000100800 */
        /* <DEDUP_REMOVED lines=8> */
[----:B-1----:R-:W-:Y:S01]  /*114810*/  VIADD R2, R56, 0x8b ;  /* 0x0000008b38027836 */ /* 0x002fe20000000000 */
[----:B------:R-:W1:Y:S05]  /*114820*/  LDCU.64 UR14, c[0x0][0x398] ;  /* 0x00007300ff0e77ac */ /* 0x000e6a0008000a00 */
[----:B------:R-:W-:-:S04]  /*114830*/  @P3 LOP3.LUT R35, R35, 0x10000000, RZ, 0xfc, !PT ;  /* 0x1000000023233812 */ /* 0x000fc800078efcff */
        /* <DEDUP_REMOVED lines=9> */
[----:B------:R-:W-:Y:S02]  /*1148d0*/  LOP3.LUT R35, R35, 0xfeffffff, RZ, 0xc0, !PT ;  /* 0xfeffffff23237812 */ /* 0x000fe400078ec0ff */
[----:B----4-:R-:W-:Y:S02]  /*1148e0*/  SHF.R.U32.HI R11, RZ, 0x8, R21 ;  /* 0x00000008ff0b7819 */ /* 0x010fe40000011615 */
[----:B--2---:R-:W-:Y:S01]  /*1148f0*/  SHF.R.U32.HI R13, RZ, 0x8, R22 ;  /* 0x00000008ff0d7819 */ /* 0x004fe20000011616 */
[----:B------:R-:W-:Y:S01]  /*114900*/  VIADD R2, R56, 0x8a ;  /* 0x0000008a38027836 */ /* 0x000fe20000000000 */
[----:B------:R-:W-:Y:S01]  /*114910*/  ISETP.LT.AND P3, PT, R6, UR18, !P0 ;  /* 0x0000001206007c0c */ /* 0x000fe2000c761270 */
[----:B------:R-:W2:Y:S01]  /*114920*/  LDCU.64 UR6, c[0x0][0x398] ;  /* 0x00007300ff0677ac */ /* 0x000ea20008000a00 */
[----:B------:R-:W-:-:S02]  /*114930*/  ISETP.LT.AND P2, PT, R4, UR17, !P0 ;  /* 0x0000001104007c0c */ /* 0x000fc4000c741270 */
[----:B------:R-:W-:Y:S01]  /*114940*/  ISETP.LT.AND P1, PT, R10, UR24, !P0 ;  /* 0x000000180a007c0c */ /* 0x000fe2000c721270 */
[----:B------:R-:W4:Y:S01]  /*114950*/  LDCU.64 UR16, c[0x0][0x398] ;  /* 0x00007300ff1077ac */ /* 0x000f220008000a00 */
[----:B------:R-:W-:Y:S02]  /*114960*/  LOP3.LUT R11, R11, 0xffff, RZ, 0xc0, !PT ;  /* 0x0000ffff0b0b7812 */ /* 0x000fe400078ec0ff */
[----:B------:R-:W-:Y:S01]  /*114970*/  LOP3.LUT R13, R13, 0xffff, RZ, 0xc0, !PT ;  /* 0x0000ffff0d0d7812 */ /* 0x000fe200078ec0ff */
[----:B------:R-:W0:Y:S04]  /*114980*/  LDCU.64 UR18, c[0x0][0x398] ;  /* 0x00007300ff1277ac */ /* 0x000e280008000a00 */
[----:B------:R-:W-:-:S04]  /*114990*/  @P3 LOP3.LUT R35, R35, 0x1000000, RZ, 0xfc, !PT ;  /* 0x0100000023233812 */ /* 0x000fc800078efcff */
[----:B------:R-:W-:-:S04]  /*1149a0*/  LOP3.LUT R35, R35, 0xff7fffff, RZ, 0xc0, !PT ;  /* 0xff7fffff23237812 */ /* 0x000fc800078ec0ff */
[----:B------:R-:W-:Y:S02]  /*1149b0*/  @P2 LOP3.LUT R35, R35, 0x800000, RZ, 0xfc, !PT ;  /* 0x0080000023232812 */ /* 0x000fe400078efcff */
[----:B-1----:R-:W-:Y:S01]  /*1149c0*/  ISETP.LT.AND P0, PT, R3, UR14, !P0 ;  /* 0x0000000e03007c0c */ /* 0x002fe2000c701270 */
[----:B------:R-:W1:Y:S01]  /*1149d0*/  LDCU UR14, c[0x0][0x398] ;  /* 0x00007300ff0e77ac */ /* 0x000e620008000800 */
        /* <DEDUP_REMOVED lines=8> */
[----:B------:R-:W-:-:S03]  /*114a60*/  PRMT R11, R12, 0x3340, R1 ;  /* 0x000033400c0b7816 */ /* 0x000fc60000000001 */
[----:B------:R-:W-:Y:S04]  /*114a70*/  STL [R1+0x260], R2 ;  /* 0x0002600201007387 */ /* 0x000fe80000100800 */
[----:B------:R3:W-:Y:S04]  /*114a80*/  STL [R1+0x14c], R11 ;  /* 0x00014c0b01007387 */ /* 0x0007e80000100800 */
[----:B------:R-:W4:Y:S04]  /*114a90*/  LDL.LU R21, [R1+0x664] ;  /* 0x0006640001157983 */ /* 0x000f280000300800 */
[----:B------:R-:W4:Y:S01]  /*114aa0*/  LDL.LU R22, [R1+0x66c] ;  /* 0x00066c0001167983 */ /* 0x000f220000300800 */
[----:B---3--:R-:W-:-:S03]  /*114ab0*/  SHF.R.U32.HI R11, RZ, 0x8, R23 ;  /* 0x00000008ff0b7819 */ /* 0x008fc60000011617 */
[----:B------:R-:W3:Y:S01]  /*114ac0*/  LDL.LU R23, [R1+0x660] ;  /* 0x0006600001177983 */ /* 0x000ee20000300800 */
[----:B------:R-:W-:Y:S02]  /*114ad0*/  ISETP.LT.AND P3, PT, R6, UR22, !P0 ;  /* 0x0000001606007c0c */ /* 0x000fe4000c761270 */
[----:B------:R-:W-:Y:S02]  /*114ae0*/  ISETP.LT.AND P2, PT, R4, UR25, !P0 ;  /* 0x0000001904007c0c */ /* 0x000fe4000c741270 */
[----:B------:R-:W-:Y:S02]  /*114af0*/  LOP3.LUT R35, R35, 0xffefffff, RZ, 0xc0, !PT ;  /* 0xffefffff23237812 */ /* 0x000fe400078ec0ff */
[----:B------:R-:W-:Y:S01]  /*114b00*/  ISETP.LT.AND P1, PT, R10, UR27, !P0 ;  /* 0x0000001b0a007c0c */ /* 0x000fe2000c721270 */
[----:B------:R-:W-:Y:S01]  /*114b10*/  VIADD R2, R56, 0x89 ;  /* 0x0000008938027836 */ /* 0x000fe20000000000 */
[----:B------:R-:W-:Y:S01]  /*114b20*/  SHF.R.U32.HI R13, RZ, 0x8, R30 ;  /* 0x00000008ff0d7819 */ /* 0x000fe2000001161e */
[----:B------:R-:W0:Y:S04]  /*114b30*/  LDCU.64 UR22, c[0x0][0x398] ;  /* 0x00007300ff1677ac */ /* 0x000e280008000a00 */
[----:B------:R-:W-:Y:S01]  /*114b40*/  @P3 LOP3.LUT R35, R35, 0x100000, RZ, 0xfc, !PT ;  /* 0x0010000023233812 */ /* 0x000fe200078efcff */
[----:B------:R-:W0:Y:S03]  /*114b50*/  LDCU.64 UR24, c[0x0][0x398] ;  /* 0x00007300ff1877ac */ /* 0x000e260008000a00 */
[----:B------:R-:W-:Y:S01]  /*114b60*/  LOP3.LUT R35, R35, 0xfff7ffff, RZ, 0xc0, !PT ;  /* 0xfff7ffff23237812 */ /* 0x000fe200078ec0ff */
[----:B------:R-:W0:Y:S03]  /*114b70*/  LDCU UR27, c[0x0][0x398] ;  /* 0x00007300ff1b77ac */ /* 0x000e260008000800 */
[----:B------:R-:W-:-:S02]  /*114b80*/  @P2 LOP3.LUT R35, R35, 0x80000, RZ, 0xfc, !PT ;  /* 0x0008000023232812 */ /* 0x000fc400078efcff */
[----:B--2---:R-:W-:Y:S01]  /*114b90*/  ISETP.LT.AND P0, PT, R3, UR6, !P0 ;  /* 0x0000000603007c0c */ /* 0x004fe2000c701270 */
[----:B------:R-:W2:Y:S01]  /*114ba0*/  LDCU UR6, c[0x0][0x398] ;  /* 0x00007300ff0677ac */ /* 0x000ea20008000800 */
        /* <DEDUP_REMOVED lines=11> */
[----:B------:R-:W0:Y:S01]  /*114c60*/  LDCU.64 UR30, c[0x0][0x398] ;  /* 0x00007300ff1e77ac */ /* 0x000e220008000a00 */
[----:B------:R-:W-:-:S02]  /*114c70*/  SHF.R.U32.HI R12, RZ, 0x8, R29 ;  /* 0x00000008ff0c7819 */ /* 0x000fc4000001161d */
[----:B------:R-:W-:Y:S01]  /*114c80*/  LOP3.LUT R11, R11, 0xffff, RZ, 0xc0, !PT ;  /* 0x0000ffff0b0b7812 */ /* 0x000fe200078ec0ff */
[----:B------:R-:W1:Y:S04]  /*114c90*/  LDCU UR26, c[0x0][0x398] ;  /* 0x00007300ff1a77ac */ /* 0x000e680008000800 */
[----:B------:R-:W-:-:S04]  /*114ca0*/  @P3 LOP3.LUT R35, R35, 0x10000, RZ, 0xfc, !PT ;  /* 0x0001000023233812 */ /* 0x000fc800078efcff */
[----:B------:R-:W-:-:S04]  /*114cb0*/  LOP3.LUT R35, R35, 0xffff7fff, RZ, 0xc0, !PT ;  /* 0xffff7fff23237812 */ /* 0x000fc800078ec0ff */
[----:B------:R-:W-:Y:S02]  /*114cc0*/  @P2 LOP3.LUT R35, R35, 0x8000, RZ, 0xfc, !PT ;  /* 0x0000800023232812 */ /* 0x000fe400078efcff */
[----:B0-----:R-:W-:Y:S01]  /*114cd0*/  ISETP.LT.AND P0, PT, R3, UR8, !P0 ;  /* 0x0000000803007c0c */ /* 0x001fe2000c701270 */
[----:B------:R-:W0:Y:S01]  /*114ce0*/  LDCU UR8, c[0x0][0x398] ;  /* 0x00007300ff0877ac */ /* 0x000e220008000800 */
[----:B------:R-:W-:-:S04]  /*114cf0*/  LOP3.LUT R35, R35, 0xffffbfff, RZ, 0xc0, !PT ;  /* 0xffffbfff23237812 */ /* 0x000fc800078ec0ff */
[----:B------:R-:W-:-:S04]  /*114d00*/  @P1 LOP3.LUT R35, R35, 0x4000, RZ, 0xfc, !PT ;  /* 0x0000400023231812 */ /* 0x000fc800078efcff */
[----:B------:R-:W-:Y:S02]  /*114d10*/  LOP3.LUT R35, R35, 0xffffdfff, RZ, 0xc0, !PT ;  /* 0xffffdfff23237812 */ /* 0x000fe400078ec0ff */
[----:B------:R-:W-:Y:S02]  /*114d20*/  LOP3.LUT R13, R13, 0xffff, RZ, 0xc0, !PT ;  /* 0x0000ffff0d0d7812 */ /* 0x000fe400078ec0ff */
[----:B------:R-:W-:Y:S02]  /*114d30*/  LOP3.LUT R12, R12, 0xffff, RZ, 0xc0, !PT ;  /* 0x0000ffff0c0c7812 */ /* 0x000fe400078ec0ff */
[----:B------:R-:W-:Y:S02]  /*114d40*/  @P0 LOP3.LUT R35, R35, 0x2000, RZ, 0xfc, !PT ;  /* 0x0000200023230812 */ /* 0x000fe400078efcff */
[----:B------:R-:W-:Y:S01]  /*114d50*/  ISETP.GE.AND P0, PT, R2, UR13, PT ;  /* 0x0000000d02007c0c */ /* 0x000fe2000bf06270 */
[----:B------:R-:W0:Y:S01]  /*114d60*/  LDCU UR13, c[0x0][0x398] ;  /* 0x00007300ff0d77ac */ /* 0x000e220008000800 */
[----:B------:R-:W-:-:S02]  /*114d70*/  PRMT R2, R11, 0x3340, R1 ;  /* 0x000033400b027816 */ /* 0x000fc40000000001 */
[----:B------:R-:W-:Y:S02]  /*114d80*/  PRMT R11, R13, 0x3340, R12 ;  /* 0x000033400d0b7816 */ /* 0x000fe4000000000c */
[----:B------:R-:W-:Y:S01]  /*114d90*/  SHF.R.U32.HI R12, RZ, 0x8, R44 ;  /* 0x00000008ff0c7819 */ /* 0x000fe2000001162c */
[----:B------:R0:W-:Y:S04]  /*114da0*/  STL [R1+0x144], R2 ;  /* 0x0001440201007387 */ /* 0x0001e80000100800 */
[----:B------:R3:W-:Y:S04]  /*114db0*/  STL [R1+0x2a0], R11 ;  /* 0x0002a00b01007387 */ /* 0x0007e80000100800 */
[----:B------:R-:W2:Y:S01]  /*114dc0*/  LDL.LU R44, [R1+0x5774] ;  /* 0x00577400012c7983 */ /* 0x000ea20000300800 */
[----:B----4-:R-:W-:-:S03]  /*114dd0*/  SHF.R.U32.HI R14, RZ, 0x8, R22 ;  /* 0x00000008ff0e7819 */ /* 0x010fc60000011616 */
[----:B------:R-:W4:Y:S01]  /*114de0*/  LDL.LU R22, [R1+0x94] ;  /* 0x0000940001167983 */ /* 0x000f220000300800 */
[----:B------:R-:W-:Y:S02]  /*114df0*/  ISETP.LT.AND P3, PT, R6, UR29, !P0 ;  /* 0x0000001d06007c0c */ /* 0x000fe4000c761270 */
[----:B------:R-:W-:Y:S02]  /*114e00*/  ISETP.LT.AND P2, PT, R4, UR43, !P0 ;  /* 0x0000002b04007c0c */ /* 0x000fe4000c741270 */
[----:B------:R-:W-:Y:S02]  /*114e10*/  LOP3.LUT R35, R35, 0xffffefff, RZ, 0xc0, !PT ;  /* 0xffffefff23237812 */ /* 0x000fe400078ec0ff */
[----:B------:R-:W-:Y:S01]  /*114e20*/  ISETP.LT.AND P1, PT, R10, UR47, !P0 ;  /* 0x0000002f0a007c0c */ /* 0x000fe2000c721270 */
[----:B0-----:R-:W-:Y:S01]  /*114e30*/  VIADD R2, R56, 0x87 ;  /* 0x0000008738027836 */ /* 0x001fe20000000000 */
[----:B---3--:R-:W-:Y:S01]  /*114e40*/  SHF.R.U32.HI R11, RZ, 0x8, R23 ;  /* 0x00000008ff0b7819 */ /* 0x008fe20000011617 */
[----:B------:R-:W0:Y:S01]  /*114e50*/  LDCU.64 UR28, c[0x0][0x398] ;  /* 0x00007300ff1c77ac */ /* 0x000e220008000a00 */
[----:B------:R-:W3:Y:S03]  /*114e60*/  LDL.LU R23, [R1+0x9c] ;  /* 0x00009c0001177983 */ /* 0x000ee60000300800 */
[----:B------:R-:W-:-:S02]  /*114e70*/  @P3 LOP3.LUT R35, R35, 0x1000, RZ, 0xfc, !PT ;  /* 0x0000100023233812 */ /* 0x000fc400078efcff */
[----:B------:R-:W-:Y:S01]  /*114e80*/  LOP3.LUT R14, R14, 0xffff, RZ, 0xc0, !PT ;  /* 0x0000ffff0e0e7812 */ /* 0x000fe200078ec0ff */
[----:B------:R-:W0:Y:S01]  /*114e90*/  LDCU UR47, c[0x0][0x398] ;  /* 0x00007300ff2f77ac */ /* 0x000e220008000800 */
[----:B------:R-:W-:Y:S02]  /*114ea0*/  LOP3.LUT R35, R35, 0xfffff7ff, RZ, 0xc0, !PT ;  /* 0xfffff7ff23237812 */ /* 0x000fe400078ec0ff */
[----:B------:R-:W-:Y:S01]  /*114eb0*/  SHF.R.U32.HI R13, RZ, 0x8, R21 ;  /* 0x00000008ff0d7819 */ /* 0x000fe20000011615 */
[----:B------:R-:W0:Y:S01]  /*114ec0*/  LDCU UR43, c[0x0][0x398] ;  /* 0x00007300ff2b77ac */ /* 0x000e220008000800 */
        /* <DEDUP_REMOVED lines=35> */
[----:B------:R-:W0:Y:S06]  /*115100*/  LDCU UR56, c[0x0][0x398] ;  /* 0x00007300ff3877ac */ /* 0x000e2c0008000800 */
[----:B------:R-:W-:-:S04]  /*115110*/  @P3 LOP3.LUT R35, R35, 0x10, RZ, 0xfc, !PT ;  /* 0x0000001023233812 */ /* 0x000fc800078efcff */
[----:B------:R-:W-:-:S04]  /*115120*/  LOP3.LUT R35, R35, 0xfffffff7, RZ, 0xc0, !PT ;  /* 0xfffffff723237812 */ /* 0x000fc800078ec0ff */
[----:B------:R-:W-:Y:S02]  /*115130*/  @P2 LOP3.LUT R35, R35, 0x8, RZ, 0xfc, !PT ;  /* 0x0000000823232812 */ /* 0x000fe400078efcff */
[----:B------:R-:W-:Y:S01]  /*115140*/  ISETP.LT.AND P0, PT, R3, UR18, !P0 ;  /* 0x0000001203007c0c */ /* 0x000fe2000c701270 */
[----:B------:R-:W0:Y:S01]  /*115150*/  LDCU UR18, c[0x0][0x398] ;  /* 0x00007300ff1277ac */ /* 0x000e220008000800 */
[----:B------:R-:W-:Y:S02]  /*115160*/  LOP3.LUT R35, R35, 0xfffffffb, RZ, 0xc0, !PT ;  /* 0xfffffffb23237812 */ /* 0x000fe400078ec0ff */
[----:B------:R-:W-:Y:S02]  /*115170*/  PRMT R2, R14, 0x3340, R11 ;  /* 0x000033400e027816 */ /* 0x000fe4000000000b */
[----:B------:R-:W-:Y:S02]  /*115180*/  LOP3.LUT R12, R12, 0xffff, RZ, 0xc0, !PT ;  /* 0x0000ffff0c0c7812 */ /* 0x000fe400078ec0ff */
[----:B------:R-:W-:Y:S01]  /*115190*/  @P1 LOP3.LUT R35, R35, 0x4, RZ, 0xfc, !PT ;  /* 0x0000000423231812 */ /* 0x000fe200078efcff */
[----:B------:R0:W-:Y:S01]  /*1151a0*/  STL [R1+0x258], R2 ;  /* 0x0002580201007387 */ /* 0x0001e20000100800 */
[----:B------:R-:W-:-:S02]  /*1151b0*/  PRMT R11, R13, 0x3340, R12 ;  /* 0x000033400d0b7816 */ /* 0x000fc4000000000c */
[----:B------:R-:W-:Y:S02]  /*1151c0*/  LOP3.LUT R35, R35, 0xfffffffd, RZ, 0xc0, !PT ;  /* 0xfffffffd23237812 */ /* 0x000fe400078ec0ff */
[----:B----4-:R-:W-:Y:S01]  /*1151d0*/  SHF.R.U32.HI R12, RZ, 0x8, R22 ;  /* 0x00000008ff0c7819 */ /* 0x010fe20000011616 */
[----:B0-----:R-:W-:Y:S01]  /*1151e0*/  VIADD R2, R56, 0x85 ;  /* 0x0000008538027836 */ /* 0x001fe20000000000 */
[----:B------:R-:W-:Y:S01]  /*1151f0*/  @P0 LOP3.LUT R35, R35, 0x2, RZ, 0xfc, !PT ;  /* 0x0000000223230812 */ /* 0x000fe200078efcff */
[----:B------:R0:W-:Y:S03]  /*115200*/  STL [R1+0x254], R11 ;  /* 0x0002540b01007387 */ /* 0x0001e60000100800 */
[----:B------:R-:W-:Y:S01]  /*115210*/  ISETP.GE.AND P0, PT, R2, UR9, PT ;  /* 0x0000000902007c0c */ /* 0x000fe2000bf06270 */
[----:B------:R-:W4:Y:S01]  /*115220*/  LDL.LU R22, [R1+0x678] ;  /* 0x0006780001167983 */ /* 0x000f220000300800 */
[----:B--2---:R-:W-:Y:S01]  /*115230*/  LOP3.LUT R44, R44, 0x7fffffff, RZ, 0xc0, !PT ;  /* 0x7fffffff2c2c7812 */ /* 0x004fe200078ec0ff */
[----:B------:R-:W2:Y:S01]  /*115240*/  LDCU UR9, c[0x0][0x398] ;  /* 0x00007300ff0977ac */ /* 0x000ea20008000800 */
[----:B---3--:R-:W-:-:S02]  /*115250*/  SHF.R.U32.HI R2, RZ, 0x8, R23 ;  /* 0x00000008ff027819 */ /* 0x008fc40000011617 */
[----:B------:R-:W3:Y:S01]  /*115260*/  LDL.LU R23, [R1+0x670] ;  /* 0x0006700001177983 */ /* 0x000ee20000300800 */
[----:B------:R-:W-:Y:S01]  /*115270*/  ISETP.LT.AND P2, PT, R4, UR57, !P0 ;  /* 0x0000003904007c0c */ /* 0x000fe2000c741270 */
[----:B0-----:R-:W-:Y:S01]  /*115280*/  VIADD R11, R56, 0x84 ;  /* 0x00000084380b7836 */ /* 0x001fe20000000000 */
[----:B------:R-:W-:Y:S01]  /*115290*/  ISETP.LT.AND P1, PT, R10, UR59, !P0 ;  /* 0x0000003b0a007c0c */ /* 0x000fe2000c721270 */
[----:B------:R-:W0:Y:S01]  /*1152a0*/  LDCU UR59, c[0x0][0x398] ;  /* 0x00007300ff3b77ac */ /* 0x000e220008000800 */
[----:B------:R-:W-:Y:S02]  /*1152b0*/  ISETP.LT.AND P3, PT, R6, UR61, !P0 ;  /* 0x0000003d06007c0c */ /* 0x000fe4000c761270 */
[----:B------:R-:W-:Y:S01]  /*1152c0*/  ISETP.LT.AND P0, PT, R3, UR22, !P0 ;  /* 0x0000001603007c0c */ /* 0x000fe2000c701270 */
[----:B------:R-:W0:Y:S01]  /*1152d0*/  LDCU UR22, c[0x0][0x398] ;  /* 0x00007300ff1677ac */ /* 0x000e220008000800 */
[----:B------:R-:W-:Y:S02]  /*1152e0*/  LOP3.LUT R12, R12, 0xffff, RZ, 0xc0, !PT ;  /* 0x0000ffff0c0c7812 */ /* 0x000fe400078ec0ff */
[----:B------:R-:W-:Y:S01]  /*1152f0*/  LOP3.LUT R2, R2, 0xffff, RZ, 0xc0, !PT ;  /* 0x0000ffff02027812 */ /* 0x000fe200078ec0ff */
[----:B------:R-:W0:Y:S02]  /*115300*/  LDCU UR61, c[0x0][0x398] ;  /* 0x00007300ff3d77ac */ /* 0x000e240008000800 */
[----:B------:R-:W-:-:S02]  /*115310*/  @P2 LOP3.LUT R44, R44, 0x80000000, RZ, 0xfc, !PT ;  /* 0x800000002c2c2812 */ /* 0x000fc400078efcff */
[----:B------:R-:W-:Y:S01]  /*115320*/  LOP3.LUT R35, R35, 0xfffffffe, RZ, 0xc0, !PT ;  /* 0xfffffffe23237812 */ /* 0x000fe200078ec0ff */
[----:B------:R-:W0:Y:S01]  /*115330*/  LDCU UR57, c[0x0][0x398] ;  /* 0x00007300ff3977ac */ /* 0x000e220008000800 */
[----:B------:R-:W-:-:S04]  /*115340*/  LOP3.LUT R44, R44, 0xbfffffff, RZ, 0xc0, !PT ;  /* 0xbfffffff2c2c7812 */ /* 0x000fc800078ec0ff */
[----:B------:R-:W-:-:S04]  /*115350*/  @P1 LOP3.LUT R44, R44, 0x40000000, RZ, 0xfc, !PT ;  /* 0x400000002c2c1812 */ /* 0x000fc800078efcff */
[----:B------:R-:W-:-:S04]  /*115360*/  LOP3.LUT R44, R44, 0xdfffffff, RZ, 0xc0, !PT ;  /* 0xdfffffff2c2c7812 */ /* 0x000fc800078ec0ff */
[----:B------:R-:W-:Y:S02]  /*115370*/  @P0 LOP3.LUT R44, R44, 0x20000000, RZ, 0xfc, !PT ;  /* 0x200000002c2c0812 */ /* 0x000fe400078efcff */
[----:B------:R-:W-:Y:S01]  /*115380*/  ISETP.GE.AND P0, PT, R11, UR11, PT ;  /* 0x0000000b0b007c0c */ /* 0x000fe2000bf06270 */
[----:B------:R-:W0:Y:S01]  /*115390*/  LDCU UR11, c[0x0][0x398] ;  /* 0x00007300ff0b77ac */ /* 0x000e220008000800 */
[----:B------:R-:W-:-:S05]  /*1153a0*/  PRMT R11, R12, 0x3340, R1 ;  /* 0x000033400c0b7816 */ /* 0x000fca0000000001 */
[----:B------:R1:W-:Y:S02]  /*1153b0*/  STL [R1+0x138], R11 ;  /* 0x0001380b01007387 */ /* 0x0003e40000100800 */
[----:B-1----:R-:W-:-:S05]  /*1153c0*/  PRMT R11, R2, 0x3340, R1 ;  /* 0x00003340020b7816 */ /* 0x002fca0000000001 */
[----:B------:R3:W-:Y:S01]  /*1153d0*/  STL [R1+0x134], R11 ;  /* 0x0001340b01007387 */ /* 0x0007e20000100800 */
[----:B------:R-:W-:Y:S02]  /*1153e0*/  @P3 LOP3.LUT R35, R35, 0x1, RZ, 0xfc, !PT ;  /* 0x0000000123233812 */ /* 0x000fe400078efcff */
[----:B------:R-:W-:Y:S02]  /*1153f0*/  ISETP.LT.AND P3, PT, R6, UR64, !P0 ;  /* 0x0000004006007c0c */ /* 0x000fe4000c761270 */
[----:B------:R-:W-:Y:S02]  /*115400*/  ISETP.LT.AND P2, PT, R4, UR63, !P0 ;  /* 0x0000003f04007c0c */ /* 0x000fe4000c741270 */
[----:B------:R-:W-:Y:S02]  /*115410*/  LOP3.LUT R44, R44, 0xefffffff, RZ, 0xc0, !PT ;  /* 0xefffffff2c2c7812 */ /* 0x000fe400078ec0ff */
[----:B------:R-:W-:Y:S01]  /*115420*/  ISETP.LT.AND P1, PT, R10, UR62, !P0 ;  /* 0x0000003e0a007c0c */ /* 0x000fe2000c721270 */
[----:B------:R-:W-:Y:S01]  /*115430*/  VIADD R2, R56, 0x83 ;  /* 0x0000008338027836 */ /* 0x000fe20000000000 */
[----:B------:R-:W-:Y:S01]  /*115440*/  SHF.R.U32.HI R13, RZ, 0x8, R31 ;  /* 0x00000008ff0d7819 */ /* 0x000fe2000001161f */
[----:B------:R-:W1:Y:S04]  /*115450*/  LDCU UR64, c[0x0][0x398] ;  /* 0x00007300ff4077ac */ /* 0x000e680008000800 */
[----:B------:R-:W-:Y:S01]  /*115460*/  @P3 LOP3.LUT R44, R44, 0x10000000, RZ, 0xfc, !PT ;  /* 0x100000002c2c3812 */ /* 0x000fe200078efcff */
[----:B------:R-:W0:Y:S03]  /*115470*/  LDCU UR63, c[0x0][0x398] ;  /* 0x00007300ff3f77ac */ /* 0x000e260008000800 */
[----:B------:R-:W-:Y:S01]  /*115480*/  LOP3.LUT R44, R44, 0xf7ffffff, RZ, 0xc0, !PT ;  /* 0xf7ffffff2c2c7812 */ /* 0x000fe200078ec0ff */
[----:B------:R-:W0:Y:S03]  /*115490*/  LDCU UR62, c[0x0][0x398] ;  /* 0x00007300ff3e77ac */ /* 0x000e260008000800 */
[----:B------:R-:W-:-:S02]  /*1154a0*/  @P2 LOP3.LUT R44, R44, 0x8000000, RZ, 0xfc, !PT ;  /* 0x080000002c2c2812 */ /* 0x000fc400078efcff */
[----:B------:R-:W-:Y:S01]  /*1154b0*/  ISETP.LT.AND P0, PT, R3, UR24, !P0 ;  /* 0x0000001803007c0c */ /* 0x000fe2000c701270 */
[----:B------:R-:W0:Y:S01]  /*1154c0*/  LDCU UR24, c[0x0][0x398] ;  /* 0x00007300ff1877ac */ /* 0x000e220008000800 */
[----:B------:R-:W-:-:S04]  /*1154d0*/  LOP3.LUT R44, R44, 0xfbffffff, RZ, 0xc0, !PT ;  /* 0xfbffffff2c2c7812 */ /* 0x000fc800078ec0ff */
[----:B------:R-:W-:Y:S02]  /*1154e0*/  @P1 LOP3.LUT R44, R44, 0x4000000, RZ, 0xfc, !PT ;  /* 0x040000002c2c1812 */ /* 0x000fe400078efcff */
[----:B---3--:R-:W-:Y:S02]  /*1154f0*/  SHF.R.U32.HI R11, RZ, 0x8, R23 ;  /* 0x00000008ff0b7819 */ /* 0x008fe40000011617 */
[----:B------:R-:W3:Y:S01]  /*115500*/  LDL.LU R23, [R1+0x680] ;  /* 0x0006800001177983 */ /* 0x000ee20000300800 */
        /* <DEDUP_REMOVED lines=9> */
[----:B------:R-:W0:Y:S08]  /*1155a0*/  LDCU UR67, c[0x0][0x398] ;  /* 0x00007300ff4377ac */ /* 0x000e300008000800 */
        /* <DEDUP_REMOVED lines=13> */
[----:B------:R-:W-:Y:S01]  /*115680*/  ISETP.LT.AND P3, PT, R6, UR73, !P0 ;  /* 0x0000004906007c0c */ /* 0x000fe2000c761270 */
[----:B------:R-:W0:Y:S01]  /*115690*/  LDCU UR73, c[0x0][0x398] ;  /* 0x00007300ff4977ac */ /* 0x000e220008000800 */
[----:B------:R-:W-:Y:S02]  /*1156a0*/  ISETP.LT.AND P2, PT, R4, UR72, !P0 ;  /* 0x0000004804007c0c */ /* 0x000fe4000c741270 */
[----:B------:R-:W-:Y:S01]  /*1156b0*/  LOP3.LUT R44, R44, 0xffefffff, RZ, 0xc0, !PT ;  /* 0xffefffff2c2c7812 */ /* 0x000fe200078ec0ff */
[----:B------:R-:W0:Y:S01]  /*1156c0*/  LDCU UR72, c[0x0][0x398] ;  /* 0x00007300ff4877ac */ /* 0x000e220008000800 */
[----:B------:R-:W-:-:S07]  /*1156d0*/  ISETP.LT.AND P1, PT, R10, UR69, !P0 ;  /* 0x000000450a007c0c */ /* 0x000fce000c721270 */
[----:B------:R-:W-:Y:S01]  /*1156e0*/  @P3 LOP3.LUT R44, R44, 0x100000, RZ, 0xfc, !PT ;  /* 0x001000002c2c3812 */ /* 0x000fe200078efcff */
[----:B------:R-:W0:Y:S01]  /*1156f0*/  LDCU UR69, c[0x0][0x398] ;  /* 0x00007300ff4577ac */ /* 0x000e220008000800 */
[----:B----4-:R-:W-:Y:S02]  /*115700*/  SHF.R.U32.HI R14, RZ, 0x8, R22 ;  /* 0x00000008ff0e7819 */ /* 0x010fe40000011616 */
[----:B------:R-:W-:Y:S02]  /*115710*/  LOP3.LUT R44, R44, 0xfff7ffff, RZ, 0xc0, !PT ;  /* 0xfff7ffff2c2c7812 */ /* 0x000fe400078ec0ff */
[----:B------:R-:W-:Y:S02]  /*115720*/  SHF.R.U32.HI R12, RZ, 0x8, R33 ;  /* 0x00000008ff0c7819 */ /* 0x000fe40000011621 */
[----:B------:R-:W-:Y:S02]  /*115730*/  @P2 LOP3.LUT R44, R44, 0x80000, RZ, 0xfc, !PT ;  /* 0x000800002c2c2812 */ /* 0x000fe400078efcff */
[----:B------:R-:W-:-:S02]  /*115740*/  LOP3.LUT R14, R14, 0xffff, RZ, 0xc0, !PT ;  /* 0x0000ffff0e0e7812 */ /* 0x000fc400078ec0ff */
[----:B------:R-:W-:Y:S02]  /*115750*/  LOP3.LUT R11, R11, 0xffff, RZ, 0xc0, !PT ;  /* 0x0000ffff0b0b7812 */ /* 0x000fe400078ec0ff */
[----:B------:R-:W-:Y:S02]  /*115760*/  LOP3.LUT R13, R13, 0xffff, RZ, 0xc0, !PT ;  /* 0x0000ffff0d0d7812 */ /* 0x000fe400078ec0ff */
[----:B------:R-:W-:Y:S02]  /*115770*/  LOP3.LUT R12, R12, 0xffff, RZ, 0xc0, !PT ;  /* 0x0000ffff0c0c7812 */ /* 0x000fe400078ec0ff */
[----:B------:R-:W-:Y:S01]  /*115780*/  ISETP.LT.AND P0, PT, R3, UR30, !P0 ;  /* 0x0000001e03007c0c */ /* 0x000fe2000c701270 */
[----:B------:R-:W4:Y:S01]  /*115790*/  LDCU UR30, c[0x0][0x398] ;  /* 0x00007300ff1e77ac */ /* 0x000f220008000800 */
[----:B------:R-:W-:Y:S02]  /*1157a0*/  LOP3.LUT R44, R44, 0xfffbffff, RZ, 0xc0, !PT ;  /* 0xfffbffff2c2c7812 */ /* 0x000fe400078ec0ff */
[----:B------:R-:W-:-:S02]  /*1157b0*/  PRMT R2, R14, 0x3340, R11 ;  /* 0x000033400e027816 */ /* 0x000fc4000000000b */
[----:B------:R-:W-:Y:S02]  /*1157c0*/  PRMT R11, R13, 0x3340, R12 ;  /* 0x000033400d0b7816 */ /* 0x000fe4000000000c */
[----:B------:R-:W-:Y:S01]  /*1157d0*/  @P1 LOP3.LUT R44, R44, 0x40000, RZ, 0xfc, !PT ;  /* 0x000400002c2c1812 */ /* 0x000fe200078efcff */
[----:B------:R0:W-:Y:S03]  /*1157e0*/  STL [R1+0x250], R2 ;  /* 0x0002500201007387 */ /* 0x0001e60000100800 */
[----:B------:R-:W-:Y:S01]  /*1157f0*/  LOP3.LUT R44, R44, 0xfffdffff, RZ, 0xc0, !PT ;  /* 0xfffdffff2c2c7812 */ /* 0x000fe200078ec0ff */
[----:B------:R1:W-:Y:S04]  /*115800*/  STL [R1+0x204], R11 ;  /* 0x0002040b01007387 */ /* 0x0003e80000100800 */
[----:B------:R-:W2:Y:S01]  /*115810*/  LDL.LU R22, [R1+0x67c] ;  /* 0x00067c0001167983 */ /* 0x000ea20000300800 */
[----:B0-----:R-:W-:Y:S01]  /*115820*/  VIADD R2, R56, 0x81 ;  /* 0x0000008138027836 */ /* 0x001fe20000000000 */
[----:B------:R-:W-:-:S04]  /*115830*/  @P0 LOP3.LUT R44, R44, 0x20000, RZ, 0xfc, !PT ;  /* 0x000200002c2c0812 */ /* 0x000fc800078efcff */
[----:B------:R-:W-:Y:S02]  /*115840*/  ISETP.GE.AND P0, PT, R2, UR23, PT ;  /* 0x0000001702007c0c */ /* 0x000fe4000bf06270 */
[----:B------:R-:W-:Y:S01]  /*115850*/  SHF.R.U32.HI R12, RZ, 0x8, R34 ;  /* 0x00000008ff0c7819 */ /* 0x000fe20000011622 */
[----:B-1----:R-:W-:Y:S01]  /*115860*/  VIADD R11, R56, 0x80 ;  /* 0x00000080380b7836 */ /* 0x002fe20000000000 */
[----:B---3--:R-:W-:Y:S01]  /*115870*/  SHF.R.U32.HI R2, RZ, 0x8, R23 ;  /* 0x00000008ff027819 */ /* 0x008fe20000011617 */
[----:B------:R-:W0:Y:S01]  /*115880*/  LDCU UR23, c[0x0][0x398] ;  /* 0x00007300ff1777ac */ /* 0x000e220008000800 */
[----:B------:R-:W3:Y:S01]  /*115890*/  LDL.LU R23, [R1+0x674] ;  /* 0x0006740001177983 */ /* 0x000ee20000300800 */
[----:B------:R-:W-:Y:S02]  /*1158a0*/  ISETP.LT.AND P3, PT, R6, UR50, !P0 ;  /* 0x0000003206007c0c */ /* 0x000fe4000c761270 */
[----:B------:R-:W-:Y:S01]  /*1158b0*/  ISETP.LT.AND P2, PT, R4, UR36, !P0 ;  /* 0x0000002404007c0c */ /* 0x000fe2000c741270 */
[----:B------:R-:W1:Y:S01]  /*1158c0*/  LDCU UR50, c[0x0][0x398] ;  /* 0x00007300ff3277ac */ /* 0x000e620008000800 */
[----:B------:R-:W-:-:S02]  /*1158d0*/  LOP3.LUT R44, R44, 0xfffeffff, RZ, 0xc0, !PT ;  /* 0xfffeffff2c2c7812 */ /* 0x000fc400078ec0ff */
[----:B------:R-:W-:Y:S01]  /*1158e0*/  ISETP.LT.AND P1, PT, R10, UR75, !P0 ;  /* 0x0000004b0a007c0c */ /* 0x000fe2000c721270 */
[----:B------:R-:W0:Y:S06]  /*1158f0*/  LDCU.64 UR36, c[0x0][0x398] ;  /* 0x00007300ff2477ac */ /* 0x000e2c0008000a00 */
[----:B------:R-:W-:Y:S01]  /*115900*/  @P3 LOP3.LUT R44, R44, 0x10000, RZ, 0xfc, !PT ;  /* 0x000100002c2c3812 */ /* 0x000fe200078efcff */
[----:B------:R-:W-:Y:S01]  /*115910*/  VIADD R25, R56, 0x56 ;  /* 0x0000005638197836 */ /* 0x000fe20000000000 */
[----:B------:R-:W-:Y:S01]  /*115920*/  LOP3.LUT R12, R12, 0xffff, RZ, 0xc0, !PT ;  /* 0x0000ffff0c0c7812 */ /* 0x000fe200078ec0ff */
[----:B------:R-:W0:Y:S01]  /*115930*/  LDCU UR75, c[0x0][0x398] ;  /* 0x00007300ff4b77ac */ /* 0x000e220008000800 */
        /* <DEDUP_REMOVED lines=8> */
[----:B------:R-:W0:Y:S01]  /*1159c0*/  LDCU UR25, c[0x0][0x398] ;  /* 0x00007300ff1977ac */ /* 0x000e220008000800 */
[----:B------:R-:W-:Y:S02]  /*1159d0*/  PRMT R11, R12, 0x3340, R1 ;  /* 0x000033400c0b7816 */ /* 0x000fe40000000001 */
[----:B------:R-:W-:-:S03]  /*1159e0*/  LOP3.LUT R2, R2, 0xffff, RZ, 0xc0, !PT ;  /* 0x0000ffff02027812 */ /* 0x000fc600078ec0ff */
[----:B------:R1:W-:Y:S01]  /*1159f0*/  STL [R1+0x12c], R11 ;  /* 0x00012c0b01007387 */ /* 0x0003e20000100800 */
[----:B------:R-:W-:Y:S02]  /*115a00*/  SHF.R.U32.HI R12, RZ, 0x8, R52 ;  /* 0x00000008ff0c7819 */ /* 0x000fe40000011634 */
[----:B-1----:R-:W-:-:S05]  /*115a10*/  PRMT R11, R2, 0x3340, R1 ;  /* 0x00003340020b7816 */ /* 0x002fca0000000001 */
        /* <DEDUP_REMOVED lines=8> */
[----:B------:R-:W-:Y:S01]  /*115aa0*/  ISETP.LT.AND P3, PT, R6, UR51, !P0 ;  /* 0x0000003306007c0c */ /* 0x000fe2000c761270 */
[----:B------:R-:W1:Y:S01]  /*115ab0*/  LDCU UR51, c[0x0][0x398] ;  /* 0x00007300ff3377ac */ /* 0x000e620008000800 */
[----:B------:R-:W-:Y:S02]  /*115ac0*/  ISETP.LT.AND P2, PT, R4, UR38, !P0 ;  /* 0x0000002604007c0c */ /* 0x000fe4000c741270 */
[----:B------:R-:W-:Y:S02]  /*115ad0*/  LOP3.LUT R44, R44, 0xffffefff, RZ, 0xc0, !PT ;  /* 0xffffefff2c2c7812 */ /* 0x000fe400078ec0ff */
[----:B------:R-:W-:Y:S01]  /*115ae0*/  ISETP.LT.AND P1, PT, R10, UR50, !P0 ;  /* 0x000000320a007c0c */ /* 0x000fe2000c721270 */
[----:B------:R-:W-:Y:S01]  /*115af0*/  VIADD R2, R56, 0x7f ;  /* 0x0000007f38027836 */ /* 0x000fe20000000000 */
[----:B------:R-:W1:Y:S05]  /*115b00*/  LDCU.64 UR38, c[0x0][0x398] ;  /* 0x00007300ff2677ac */ /* 0x000e6a0008000a00 */
        /* <DEDUP_REMOVED lines=14> */
[----:B-1----:R-:W-:Y:S02]  /*115bf0*/  ISETP.LT.AND P2, PT, R4, UR51, !P0 ;  /* 0x0000003304007c0c */ /* 0x002fe4000c741270 */
[----:B------:R-:W-:Y:S01]  /*115c00*/  ISETP.LT.AND P1, PT, R10, UR50, !P0 ;  /* 0x000000320a007c0c */ /* 0x000fe2000c721270 */
[----:B------:R-:W1:Y:S01]  /*115c10*/  LDCU.64 UR50, c[0x0][0x398] ;  /* 0x00007300ff3277ac */ /* 0x000e620008000a00 */
[----:B------:R-:W-:-:S02]  /*115c20*/  LOP3.LUT R11, R11, 0xffff, RZ, 0xc0, !PT ;  /* 0x0000ffff0b0b7812 */ /* 0x000fc400078ec0ff */
[----:B------:R-:W-:Y:S01]  /*115c30*/  LOP3.LUT R13, R13, 0xffff, RZ, 0xc0, !PT ;  /* 0x0000ffff0d0d7812 */ /* 0x000fe200078ec0ff */
[----:B------:R-:W0:Y:S04]  /*115c40*/  LDCU UR29, c[0x0][0x398] ;  /* 0x00007300ff1d77ac */ /* 0x000e280008000800 */
[----:B------:R-:W-:-:S04]  /*115c50*/  @P3 LOP3.LUT R44, R44, 0x100, RZ, 0xfc, !PT ;  /* 0x000001002c2c3812 */ /* 0x000fc800078efcff */
        /* <DEDUP_REMOVED lines=9> */
[----:B------:R-:W0:Y:S01]  /*115cf0*/  LDCU UR31, c[0x0][0x398] ;  /* 0x00007300ff1f77ac */ /* 0x000e220008000800 */
[----:B------:R-:W-:Y:S02]  /*115d00*/  PRMT R2, R11, 0x3340, R13 ;  /* 0x000033400b027816 */ /* 0x000fe4000000000d */
[----:B------:R-:W-:-:S03]  /*115d10*/  PRMT R11, R12, 0x3340, R1 ;  /* 0x000033400c0b7816 */ /* 0x000fc60000000001 */
[----:B------:R-:W-:Y:S04]  /*115d20*/  STL [R1+0x1f8], R2 ;  /* 0x0001f80201007387 */ /* 0x000fe80000100800 */
[----:B------:R2:W-:Y:S02]  /*115d30*/  STL [R1+0x118], R11 ;  /* 0x0001180b01007387 */ /* 0x0005e40000100800 */
[----:B--2---:R-:W-:Y:S02]  /*115d40*/  SHF.R.U32.HI R11, RZ, 0x8, R22 ;  /* 0x00000008ff0b7819 */ /* 0x004fe40000011616 */
[----:B------:R-:W2:Y:S01]  /*115d50*/  LDL.LU R22, [R1+0x6a8] ;  /* 0x0006a80001167983 */ /* 0x000ea20000300800 */
[----:B------:R-:W-:Y:S01]  /*115d60*/  ISETP.LT.AND P3, PT, R6, UR58, !P0 ;  /* 0x0000003a06007c0c */ /* 0x000fe2000c761270 */
[----:B------:R-:W0:Y:S01]  /*115d70*/  LDCU UR58, c[0x0][0x398] ;  /* 0x00007300ff3a77ac */ /* 0x000e220008000800 */
[----:B---3--:R-:W-:-:S02]  /*115d80*/  SHF.R.U32.HI R12, RZ, 0x8, R23 ;  /* 0x00000008ff0c7819 */ /* 0x008fc40000011617 */
[----:B------:R-:W3:Y:S01]  /*115d90*/  LDL.LU R23, [R1+0x6b0] ;  /* 0x0006b00001177983 */ /* 0x000ee20000300800 */
[----:B0-----:R-:W-:Y:S01]  /*115da0*/  ISETP.LT.AND P2, PT, R4, UR60, !P0 ;  /* 0x0000003c04007c0c */ /* 0x001fe2000c741270 */
[----:B------:R-:W0:Y:S01]  /*115db0*/  LDCU UR60, c[0x0][0x398] ;  /* 0x00007300ff3c77ac */ /* 0x000e220008000800 */
[----:B------:R-:W-:-:S06]  /*115dc0*/  LOP3.LUT R44, R44, 0xffffffef, RZ, 0xc0, !PT ;  /* 0xffffffef2c2c7812 */ /* 0x000fcc00078ec0ff */
[----:B------:R-:W-:Y:S02]  /*115dd0*/  @P3 LOP3.LUT R44, R44, 0x10, RZ, 0xfc, !PT ;  /* 0x000000102c2c3812 */ /* 0x000fe400078efcff */
[----:B------:R-:W-:Y:S01]  /*115de0*/  ISETP.LT.AND P1, PT, R10, UR52, !P0 ;  /* 0x000000340a007c0c */ /* 0x000fe2000c721270 */
[----:B------:R-:W-:Y:S01]  /*115df0*/  VIADD R2, R56, 0x7d ;  /* 0x0000007d38027836 */ /* 0x000fe20000000000 */
[----:B------:R-:W-:Y:S01]  /*115e00*/  LOP3.LUT R44, R44, 0xfffffff7, RZ, 0xc0, !PT ;  /* 0xfffffff72c2c7812 */ /* 0x000fe200078ec0ff */
[----:B------:R-:W0:Y:S03]  /*115e10*/  LDCU.64 UR52, c[0x0][0x398] ;  /* 0x00007300ff3477ac */ /* 0x000e260008000a00 */
[----:B------:R-:W-:Y:S02]  /*115e20*/  @P2 LOP3.LUT R44, R44, 0x8, RZ, 0xfc, !PT ;  /* 0x000000082c2c2812 */ /* 0x000fe400078efcff */
[----:B-1----:R-:W-:-:S02]  /*115e30*/  ISETP.LT.AND P0, PT, R3, UR50, !P0 ;  /* 0x0000003203007c0c */ /* 0x002fc4000c701270 */
[----:B------:R-:W-:-:S04]  /*115e40*/  LOP3.LUT R44, R44, 0xfffffffb, RZ, 0xc0, !PT ;  /* 0xfffffffb2c2c7812 */ /* 0x000fc800078ec0ff */
[----:B------:R-:W-:-:S04]  /*115e50*/  @P1 LOP3.LUT R44, R44, 0x4, RZ, 0xfc, !PT ;  /* 0x000000042c2c1812 */ /* 0x000fc800078efcff */
[----:B------:R-:W-:-:S04]  /*115e60*/  LOP3.LUT R44, R44, 0xfffffffd, RZ, 0xc0, !PT ;  /* 0xfffffffd2c2c7812 */ /* 0x000fc800078ec0ff */
[----:B------:R-:W-:Y:S02]  /*115e70*/  @P0 LOP3.LUT R44, R44, 0x2, RZ, 0xfc, !PT ;  /* 0x000000022c2c0812 */ /* 0x000fe400078efcff */
[----:B------:R-:W-:Y:S02]  /*115e80*/  ISETP.GE.AND P0, PT, R2, UR35, PT ;  /* 0x0000002302007c0c */ /* 0x000fe4000bf06270 */
[----:B----4-:R-:W-:Y:S01]  /*115e90*/  LOP3.LUT R52, R52, 0x7fffffff, RZ, 0xc0, !PT ;  /* 0x7fffffff34347812 */ /* 0x010fe200078ec0ff */
[----:B------:R-:W-:Y:S01]  /*115ea0*/  VIADD R2, R56, 0x7c ;  /* 0x0000007c38027836 */ /* 0x000fe20000000000 */
[----:B------:R-:W-:Y:S01]  /*115eb0*/  ISETP.LT.AND P2, PT, R4, UR58, !P0 ;  /* 0x0000003a04007c0c */ /* 0x000fe2000c741270 */
[----:B------:R-:W1:Y:S01]  /*115ec0*/  LDCU UR58, c[0x0][0x398] ;  /* 0x00007300ff3a77ac */ /* 0x000e620008000800 */
[----:B0-----:R-:W-:Y:S02]  /*115ed0*/  ISETP.LT.AND P1, PT, R10, UR60, !P0 ;  /* 0x0000003c0a007c0c */ /* 0x001fe4000c721270 */
[----:B------:R-:W-:Y:S01]  /*115ee0*/  ISETP.LT.AND P3, PT, R6, UR47, !P0 ;  /* 0x0000002f06007c0c */ /* 0x000fe2000c761270 */
[----:B------:R-:W0:Y:S01]  /*115ef0*/  LDCU UR47, c[0x0][0x398] ;  /* 0x00007300ff2f77ac */ /* 0x000e220008000800 */
[----:B------:R-:W-:-:S02]  /*115f00*/  ISETP.LT.AND P0, PT, R3, UR52, !P0 ;  /* 0x0000003403007c0c */ /* 0x000fc4000c701270 */
[----:B------:R-:W-:Y:S01]  /*115f10*/  LOP3.LUT R44, R44, 0xfffffffe, RZ, 0xc0, !PT ;  /* 0xfffffffe2c2c7812 */ /* 0x000fe200078ec0ff */
[----:B------:R-:W4:Y:S04]  /*115f20*/  LDCU.64 UR34, c[0x0][0x398] ;  /* 0x00007300ff2277ac */ /* 0x000f280008000a00 */
[----:B------:R-:W-:Y:S01]  /*115f30*/  @P2 LOP3.LUT R52, R52, 0x80000000, RZ, 0xfc, !PT ;  /* 0x8000000034342812 */ /* 0x000fe200078efcff */
[----:B------:R-:W0:Y:S03]  /*115f40*/  LDCU UR60, c[0x0][0x398] ;  /* 0x00007300ff3c77ac */ /* 0x000e260008000800 */
[----:B------:R-:W-:-:S04]  /*115f50*/  LOP3.LUT R52, R52, 0xbfffffff, RZ, 0xc0, !PT ;  /* 0xbfffffff34347812 */ /* 0x000fc800078ec0ff */
[----:B------:R-:W-:-:S04]  /*115f60*/  @P1 LOP3.LUT R52, R52, 0x40000000, RZ, 0xfc, !PT ;  /* 0x4000000034341812 */ /* 0x000fc800078efcff */
[----:B------:R-:W-:-:S04]  /*115f70*/  LOP3.LUT R52, R52, 0xdfffffff, RZ, 0xc0, !PT ;  /* 0xdfffffff34347812 */ /* 0x000fc800078ec0ff */
[----:B------:R-:W-:Y:S02]  /*115f80*/  @P0 LOP3.LUT R52, R52, 0x20000000, RZ, 0xfc, !PT ;  /* 0x2000000034340812 */ /* 0x000fe400078efcff */
[----:B------:R-:W-:Y:S01]  /*115f90*/  ISETP.GE.AND P0, PT, R2, UR37, PT ;  /* 0x0000002502007c0c */ /* 0x000fe2000bf06270 */
[----:B------:R-:W2:Y:S01]  /*115fa0*/  LDCU.64 UR36, c[0x0][0x398] ;  /* 0x00007300ff2477ac */ /* 0x000ea20008000a00 */
[----:B------:R-:W-:Y:S02]  /*115fb0*/  @P3 LOP3.LUT R44, R44, 0x1, RZ, 0xfc, !PT ;  /* 0x000000012c2c3812 */ /* 0x000fe400078efcff */
[----:B------:R-:W-:Y:S01]  /*115fc0*/  ISETP.LT.AND P3, PT, R6, UR49, !P0 ;  /* 0x0000003106007c0c */ /* 0x000fe2000c761270 */
[----:B------:R-:W2:Y:S01]  /*115fd0*/  LDCU UR49, c[0x0][0x398] ;  /* 0x00007300ff3177ac */ /* 0x000ea20008000800 */
[----:B0-----:R-:W-:Y:S02]  /*115fe0*/  ISETP.LT.AND P2, PT, R4, UR47, !P0 ;  /* 0x0000002f04007c0c */ /* 0x001fe4000c741270 */
[----:B------:R-:W-:Y:S01]  /*115ff0*/  LOP3.LUT R52, R52, 0xefffffff, RZ, 0xc0, !PT ;  /* 0xefffffff34347812 */ /* 0x000fe200078ec0ff */
[----:B------:R-:W0:Y:S01]  /*116000*/  LDCU UR47, c[0x0][0x398] ;  /* 0x00007300ff2f77ac */ /* 0x000e220008000800 */
[----:B-1----:R-:W-:-:S02]  /*116010*/  ISETP.LT.AND P1, PT, R10, UR58, !P0 ;  /* 0x0000003a0a007c0c */ /* 0x002fc4000c721270 */
[----:B------:R-:W-:Y:S01]  /*116020*/  SHF.R.U32.HI R14, RZ, 0x8, R21 ;  /* 0x00000008ff0e7819 */ /* 0x000fe20000011615 */
[----:B------:R-:W1:Y:S04]  /*116030*/  LDCU UR58, c[0x0][0x398] ;  /* 0x00007300ff3a77ac */ /* 0x000e680008000800 */
[----:B------:R-:W-:Y:S02]  /*116040*/  @P3 LOP3.LUT R52, R52, 0x10000000, RZ, 0xfc, !PT ;  /* 0x1000000034343812 */ /* 0x000fe400078efcff */
[----:B------:R-:W-:Y:S02]  /*116050*/  SHF.R.U32.HI R13, RZ, 0x8, R36 ;  /* 0x00000008ff0d7819 */ /* 0x000fe40000011624 */
[----:B------:R-:W-:Y:S02]  /*116060*/  LOP3.LUT R52, R52, 0xf7ffffff, RZ, 0xc0, !PT ;  /* 0xf7ffffff34347812 */ /* 0x000fe400078ec0ff */
[----:B------:R-:W-:-:S02]  /*116070*/  LOP3.LUT R14, R14, 0xffff, RZ, 0xc0, !PT ;  /* 0x0000ffff0e0e7812 */ /* 0x000fc400078ec0ff */
[----:B------:R-:W-:Y:S02]  /*116080*/  LOP3.LUT R11, R11, 0xffff, RZ, 0xc0, !PT ;  /* 0x0000ffff0b0b7812 */ /* 0x000fe400078ec0ff */
[----:B------:R-:W-:Y:S02]  /*116090*/  @P2 LOP3.LUT R52, R52, 0x8000000, RZ, 0xfc, !PT ;  /* 0x0800000034342812 */ /* 0x000fe400078efcff */
[----:B------:R-:W-:Y:S02]  /*1160a0*/  LOP3.LUT R13, R13, 0xffff, RZ, 0xc0, !PT ;  /* 0x0000ffff0d0d7812 */ /* 0x000fe400078ec0ff */
[----:B------:R-:W-:Y:S02]  /*1160b0*/  LOP3.LUT R12, R12, 0xffff, RZ, 0xc0, !PT ;  /* 0x0000ffff0c0c7812 */ /* 0x000fe400078ec0ff */
[----:B----4-:R-:W-:Y:S02]  /*1160c0*/  ISETP.LT.AND P0, PT, R3, UR34, !P0 ;  /* 0x0000002203007c0c */ /* 0x010fe4000c701270 */
[----:B------:R-:W-:-:S02]  /*1160d0*/  LOP3.LUT R52, R52, 0xfbffffff, RZ, 0xc0, !PT ;  /* 0xfbffffff34347812 */ /* 0x000fc400078ec0ff */
[----:B------:R-:W-:Y:S02]  /*1160e0*/  PRMT R2, R14, 0x3340, R11 ;  /* 0x000033400e027816 */ /* 0x000fe4000000000b */
[----:B------:R-:W-:Y:S02]  /*1160f0*/  PRMT R11, R13, 0x3340, R12 ;  /* 0x000033400d0b7816 */ /* 0x000fe4000000000c */
[----:B------:R-:W-:Y:S01]  /*116100*/  @P1 LOP3.LUT R52, R52, 0x4000000, RZ, 0xfc, !PT ;  /* 0x0400000034341812 */ /* 0x000fe200078efcff */
[----:B------:R4:W-:Y:S01]  /*116110*/  STL [R1+0x1e8], R2 ;  /* 0x0001e80201007387 */ /* 0x0009e20000100800 */
[----:B--2---:R-:W-:-:S03]  /*116120*/  SHF.R.U32.HI R12, RZ, 0x8, R22 ;  /* 0x00000008ff0c7819 */ /* 0x004fc60000011616 */
[----:B------:R2:W-:Y:S01]  /*116130*/  STL [R1+0x1e4], R11 ;  /* 0x0001e40b01007387 */ /* 0x0005e20000100800 */
[----:B------:R-:W-:-:S03]  /*116140*/  LOP3.LUT R52, R52, 0xfdffffff, RZ, 0xc0, !PT ;  /* 0xfdffffff34347812 */ /* 0x000fc600078ec0ff */
[----:B------:R-:W3:Y:S01]  /*116150*/  LDL.LU R36, [R1+0x690] ;  /* 0x0006900001247983 */ /* 0x000ee20000300800 */
[----:B----4-:R-:W-:-:S03]  /*116160*/  VIADD R2, R56, 0x7b ;  /* 0x0000007b38027836 */ /* 0x010fc60000000000 */
[----:B------:R-:W4:Y:S01]  /*116170*/  LDL.LU R21, [R1+0xa4] ;  /* 0x0000a40001157983 */ /* 0x000f220000300800 */
[----:B------:R-:W-:-:S03]  /*116180*/  @P0 LOP3.LUT R52, R52, 0x2000000, RZ, 0xfc, !PT ;  /* 0x0200000034340812 */ /* 0x000fc600078efcff */
[----:B------:R-:W4:Y:S01]  /*116190*/  LDL.LU R22, [R1+0x6ac] ;  /* 0x0006ac0001167983 */ /* 0x000f220000300800 */
[----:B------:R-:W-:Y:S01]  /*1161a0*/  ISETP.GE.AND P0, PT, R2, UR39, PT ;  /* 0x0000002702007c0c */ /* 0x000fe2000bf06270 */
[----:B--2---:R-:W-:Y:S01]  /*1161b0*/  VIADD R11, R56, 0x7a ;  /* 0x0000007a380b7836 */ /* 0x004fe20000000000 */
[----:B------:R-:W-:Y:S01]  /*1161c0*/  LOP3.LUT R52, R52, 0xfeffffff, RZ, 0xc0, !PT ;  /* 0xfeffffff34347812 */ /* 0x000fe200078ec0ff */
[----:B------:R-:W2:Y:S01]  /*1161d0*/  LDCU.64 UR38, c[0x0][0x398] ;  /* 0x00007300ff2677ac */ /* 0x000ea20008000a00 */
[----:B---3--:R-:W-:Y:S02]  /*1161e0*/  SHF.R.U32.HI R2, RZ, 0x8, R23 ;  /* 0x00000008ff027819 */ /* 0x008fe40000011617 */
[----:B------:R-:W3:Y:S01]  /*1161f0*/  LDL.LU R23, [R1+0x698] ;  /* 0x0006980001177983 */ /* 0x000ee20000300800 */
[----:B------:R-:W-:Y:S01]  /*116200*/  ISETP.LT.AND P3, PT, R6, UR55, !P0 ;  /* 0x0000003706007c0c */ /* 0x000fe2000c761270 */
[----:B------:R-:W0:Y:S01]  /*116210*/  LDCU UR55, c[0x0][0x398] ;  /* 0x00007300ff3777ac */ /* 0x000e220008000800 */
[----:B------:R-:W-:-:S02]  /*116220*/  ISETP.LT.AND P2, PT, R4, UR54, !P0 ;  /* 0x0000003604007c0c */ /* 0x000fc4000c741270 */
[----:B------:R-:W-:Y:S01]  /*116230*/  ISETP.LT.AND P1, PT, R10, UR49, !P0 ;  /* 0x000000310a007c0c */ /* 0x000fe2000c721270 */
[----:B------:R-:W0:Y:S08]  /*116240*/  LDCU UR54, c[0x0][0x398] ;  /* 0x00007300ff3677ac */ /* 0x000e300008000800 */
[----:B------:R-:W-:Y:S01]  /*116250*/  @P3 LOP3.LUT R52, R52, 0x1000000, RZ, 0xfc, !PT ;  /* 0x0100000034343812 */ /* 0x000fe200078efcff */
[----:B------:R-:W0:Y:S03]  /*116260*/  LDCU UR49, c[0x0][0x398] ;  /* 0x00007300ff3177ac */ /* 0x000e260008000800 */
[----:B------:R-:W-:-:S04]  /*116270*/  LOP3.LUT R52, R52, 0xff7fffff, RZ, 0xc0, !PT ;  /* 0xff7fffff34347812 */ /* 0x000fc800078ec0ff */
[----:B------:R-:W-:Y:S02]  /*116280*/  @P2 LOP3.LUT R52, R52, 0x800000, RZ, 0xfc, !PT ;  /* 0x0080000034342812 */ /* 0x000fe400078efcff */
[----:B------:R-:W-:Y:S02]  /*116290*/  ISETP.LT.AND P0, PT, R3, UR36, !P0 ;  /* 0x0000002403007c0c */ /* 0x000fe4000c701270 */
        /* <DEDUP_REMOVED lines=11> */
[----:B------:R4:W-:Y:S02]  /*116350*/  STL [R1+0x10c], R11 ;  /* 0x00010c0b01007387 */ /* 0x0009e40000100800 */
[----:B----4-:R-:W-:Y:S02]  /*116360*/  SHF.R.U32.HI R11, RZ, 0x8, R22 ;  /* 0x00000008ff0b7819 */ /* 0x010fe40000011616 */
[----:B------:R-:W4:Y:S01]  /*116370*/  LDL.LU R22, [R1+0x6bc] ;  /* 0x0006bc0001167983 */ /* 0x000f220000300800 */
[----:B---3--:R-:W-:-:S03]  /*116380*/  SHF.R.U32.HI R12, RZ, 0x8, R23 ;  /* 0x00000008ff0c7819 */ /* 0x008fc60000011617 */
[----:B------:R-:W3:Y:S01]  /*116390*/  LDL.LU R23, [R1+0x6b8] ;  /* 0x0006b80001177983 */ /* 0x000ee20000300800 */
[----:B------:R-:W-:Y:S01]  /*1163a0*/  ISETP.LT.AND P3, PT, R6, UR73, !P0 ;  /* 0x0000004906007c0c */ /* 0x000fe2000c761270 */
[----:B------:R-:W1:Y:S01]  /*1163b0*/  LDCU UR73, c[0x0][0x398] ;  /* 0x00007300ff4977ac */ /* 0x000e620008000800 */
[----:B0-----:R-:W-:Y:S02]  /*1163c0*/  ISETP.LT.AND P2, PT, R4, UR55, !P0 ;  /* 0x0000003704007c0c */ /* 0x001fe4000c741270 */
        /* <DEDUP_REMOVED lines=8> */
[----:B--2---:R-:W-:Y:S02]  /*116450*/  ISETP.LT.AND P0, PT, R3, UR38, !P0 ;  /* 0x0000002603007c0c */ /* 0x004fe4000c701270 */
        /* <DEDUP_REMOVED lines=10> */
[----:B------:R-:W2:Y:S01]  /*116500*/  LDCU UR72, c[0x0][0x398] ;  /* 0x00007300ff4877ac */ /* 0x000ea20008000800 */
[----:B-1----:R-:W-:-:S02]  /*116510*/  ISETP.LT.AND P2, PT, R4, UR73, !P0 ;  /* 0x0000004904007c0c */ /* 0x002fc4000c741270 */
[----:B0-----:R-:W-:Y:S01]  /*116520*/  ISETP.LT.AND P1, PT, R10, UR55, !P0 ;  /* 0x000000370a007c0c */ /* 0x001fe2000c721270 */
[----:B------:R-:W0:Y:S01]  /*116530*/  LDCU UR73, c[0x0][0x398] ;  /* 0x00007300ff4977ac */ /* 0x000e220008000800 */
[----:B------:R-:W-:Y:S02]  /*116540*/  LOP3.LUT R11, R11, 0xffff, RZ, 0xc0, !PT ;  /* 0x0000ffff0b0b7812 */ /* 0x000fe400078ec0ff */
[----:B------:R-:W-:Y:S01]  /*116550*/  LOP3.LUT R12, R12, 0xffff, RZ, 0xc0, !PT ;  /* 0x0000ffff0c0c7812 */ /* 0x000fe200078ec0ff */
[----:B------:R-:W1:Y:S04]  /*116560*/  LDCU.64 UR52, c[0x0][0x398] ;  /* 0x00007300ff3477ac */ /* 0x000e680008000a00 */
        /* <DEDUP_REMOVED lines=8> */
[----:B------:R-:W-:Y:S02]  /*1165f0*/  LOP3.LUT R52, R52, 0xffffdfff, RZ, 0xc0, !PT ;  /* 0xffffdfff34347812 */ /* 0x000fe400078ec0ff */
[----:B------:R-:W-:Y:S02]  /*116600*/  LOP3.LUT R14, R14, 0xffff, RZ, 0xc0, !PT ;  /* 0x0000ffff0e0e7812 */ /* 0x000fe400078ec0ff */
[----:B------:R-:W-:Y:S02]  /*116610*/  @P0 LOP3.LUT R52, R52, 0x2000, RZ, 0xfc, !PT ;  /* 0x0000200034340812 */ /* 0x000fe400078efcff */
[----:B------:R-:W-:Y:S01]  /*116620*/  ISETP.GE.AND P0, PT, R2, UR35, PT ;  /* 0x0000002302007c0c */ /* 0x000fe2000bf06270 */
[----:B------:R-:W0:Y:S01]  /*116630*/  LDCU.64 UR34, c[0x0][0x398] ;  /* 0x00007300ff2277ac */ /* 0x000e220008000a00 */
[----:B------:R-:W-:-:S05]  /*116640*/  PRMT R2, R13, 0x3340, R14 ;  /* 0x000033400d027816 */ /* 0x000fca000000000e */
[----:B------:R1:W-:Y:S02]  /*116650*/  STL [R1+0x270], R2 ;  /* 0x0002700201007387 */ /* 0x0003e40000100800 */
[----:B-1----:R-:W-:Y:S02]  /*116660*/  PRMT R2, R11, 0x3340, R12 ;  /* 0x000033400b027816 */ /* 0x002fe4000000000c */
[----:B------:R-:W-:-:S03]  /*116670*/  SHF.R.U32.HI R12, RZ, 0x8, R58 ;  /* 0x00000008ff0c7819 */ /* 0x000fc6000001163a */
[----:B------:R1:W-:Y:S04]  /*116680*/  STL [R1+0x1d0], R2 ;  /* 0x0001d00201007387 */ /* 0x0003e80000100800 */
[----:B------:R-:W2:Y:S04]  /*116690*/  LDL.LU R58, [R1+0x576c] ;  /* 0x00576c00013a7983 */ /* 0x000ea80000300800 */
[----:B------:R-:W2:Y:S01]  /*1166a0*/  LDL.LU R21, [R1+0x6cc] ;  /* 0x0006cc0001157983 */ /* 0x000ea20000300800 */
[----:B----4-:R-:W-:-:S03]  /*1166b0*/  SHF.R.U32.HI R11, RZ, 0x8, R22 ;  /* 0x00000008ff0b7819 */ /* 0x010fc60000011616 */
[----:B------:R-:W4:Y:S01]  /*1166c0*/  LDL.LU R22, [R1+0xc0] ;  /* 0x0000c00001167983 */ /* 0x000f220000300800 */
[----:B---3--:R-:W-:-:S03]  /*1166d0*/  SHF.R.U32.HI R13, RZ, 0x8, R23 ;  /* 0x00000008ff0d7819 */ /* 0x008fc60000011617 */
[----:B------:R-:W3:Y:S01]  /*1166e0*/  LDL.LU R23, [R1+0xbc] ;  /* 0x0000bc0001177983 */ /* 0x000ee20000300800 */
[----:B------:R-:W-:Y:S01]  /*1166f0*/  ISETP.LT.AND P3, PT, R6, UR69, !P0 ;  /* 0x0000004506007c0c */ /* 0x000fe2000c761270 */
[----:B------:R-:W2:Y:S02]  /*116700*/  LDCU UR69, c[0x0][0x398] ;  /* 0x00007300ff4577ac */ /* 0x000ea40008000800 */
[----:B--2---:R-:W-:Y:S02]  /*116710*/  ISETP.LT.AND P2, PT, R4, UR72, !P0 ;  /* 0x0000004804007c0c */ /* 0x004fe4000c741270 */
[----:B------:R-:W-:Y:S01]  /*116720*/  LOP3.LUT R52, R52, 0xffffefff, RZ, 0xc0, !PT ;  /* 0xffffefff34347812 */ /* 0x000fe200078ec0ff */
[----:B------:R-:W2:Y:S01]  /*116730*/  LDCU UR72, c[0x0][0x398] ;  /* 0x00007300ff4877ac */ /* 0x000ea20008000800 */
[----:B0-----:R-:W-:-:S06]  /*116740*/  ISETP.LT.AND P1, PT, R10, UR73, !P0 ;  /* 0x000000490a007c0c */ /* 0x001fcc000c721270 */
[----:B------:R-:W-:Y:S01]  /*116750*/  @P3 LOP3.LUT R52, R52, 0x1000, RZ, 0xfc, !PT ;  /* 0x0000100034343812 */ /* 0x000fe200078efcff */
[----:B-1----:R-:W-:Y:S01]  /*116760*/  VIADD R2, R56, 0x77 ;  /* 0x0000007738027836 */ /* 0x002fe20000000000 */
[----:B------:R-:W0:Y:S02]  /*116770*/  LDCU UR73, c[0x0][0x398] ;  /* 0x00007300ff4977ac */ /* 0x000e240008000800 */
        /* <DEDUP_REMOVED lines=11> */
[----:B------:R-:W1:Y:S01]  /*116830*/  LDCU.64 UR36, c[0x0][0x398] ;  /* 0x00007300ff2477ac */ /* 0x000e620008000a00 */
[----:B--2---:R-:W-:Y:S02]  /*116840*/  ISETP.LT.AND P2, PT, R4, UR72, !P0 ;  /* 0x0000004804007c0c */ /* 0x004fe4000c741270 */
[----:B0-----:R-:W-:Y:S01]  /*116850*/  ISETP.LT.AND P1, PT, R10, UR73, !P0 ;  /* 0x000000490a007c0c */ /* 0x001fe2000c721270 */
[----:B------:R-:W0:Y:S01]  /*116860*/  LDCU UR72, c[0x0][0x398] ;  /* 0x00007300ff4877ac */ /* 0x000e220008000800 */
[----:B------:R-:W-:-:S02]  /*116870*/  LOP3.LUT R11, R11, 0xffff, RZ, 0xc0, !PT ;  /* 0x0000ffff0b0b7812 */ /* 0x000fc400078ec0ff */
[----:B------:R-:W-:Y:S01]  /*116880*/  LOP3.LUT R13, R13, 0xffff, RZ, 0xc0, !PT ;  /* 0x0000ffff0d0d7812 */ /* 0x000fe200078ec0ff */
[----:B------:R-:W2:Y:S04]  /*116890*/  LDCU UR73, c[0x0][0x398] ;  /* 0x00007300ff4977ac */ /* 0x000ea80008000800 */
        /* <DEDUP_REMOVED lines=15> */
[----:B------:R1:W-:Y:S01]  /*116990*/  STL [R1+0x100], R2 ;  /* 0x0001000201007387 */ /* 0x0003e20000100800 */
[----:B------:R-:W-:-:S03]  /*1169a0*/  SHF.R.U32.HI R11, RZ, 0x8, R21 ;  /* 0x00000008ff0b7819 */ /* 0x000fc60000011615 */
[----:B------:R-:W2:Y:S01]  /*1169b0*/  LDL.LU R21, [R1+0x1c4] ;  /* 0x0001c40001157983 */ /* 0x000ea20000300800 */
[----:B----4-:R-:W-:-:S03]  /*1169c0*/  SHF.R.U32.HI R13, RZ, 0x8, R22 ;  /* 0x00000008ff0d7819 */ /* 0x010fc60000011616 */
[----:B------:R-:W4:Y:S01]  /*1169d0*/  LDL.LU R22, [R1+0x6c4] ;  /* 0x0006c40001167983 */ /* 0x000f220000300800 */
[----:B---3--:R-:W-:-:S03]  /*1169e0*/  SHF.R.U32.HI R12, RZ, 0x8, R23 ;  /* 0x00000008ff0c7819 */ /* 0x008fc60000011617 */
[----:B------:R-:W3:Y:S01]  /*1169f0*/  LDL.LU R23, [R1+0xd4] ;  /* 0x0000d40001177983 */ /* 0x000ee20000300800 */
[----:B0-----:R-:W-:Y:S02]  /*116a00*/  ISETP.LT.AND P3, PT, R6, UR72, !P0 ;  /* 0x0000004806007c0c */ /* 0x001fe4000c761270 */
[----:B--2---:R-:W-:Y:S02]  /*116a10*/  ISETP.LT.AND P2, PT, R4, UR73, !P0 ;  /* 0x0000004904007c0c */ /* 0x004fe4000c741270 */
[----:B------:R-:W-:Y:S02]  /*116a20*/  LOP3.LUT R52, R52, 0xffffffef, RZ, 0xc0, !PT ;  /* 0xffffffef34347812 */ /* 0x000fe400078ec0ff */
[----:B------:R-:W-:Y:S01]  /*116a30*/  ISETP.LT.AND P1, PT, R10, UR74, !P0 ;  /* 0x0000004a0a007c0c */ /* 0x000fe2000c721270 */
[----:B-1----:R-:W-:Y:S01]  /*116a40*/  VIADD R2, R56, 0x75 ;  /* 0x0000007538027836 */ /* 0x002fe20000000000 */
[----:B------:R-:W-:Y:S01]  /*116a50*/  LOP3.LUT R58, R58, 0x7fffffff, RZ, 0xc0, !PT ;  /* 0x7fffffff3a3a7812 */ /* 0x000fe200078ec0ff */
[----:B------:R-:W0:Y:S04]  /*116a60*/  LDCU UR74, c[0x0][0x398] ;  /* 0x00007300ff4a77ac */ /* 0x000e280008000800 */
[----:B------:R-:W-:Y:S01]  /*116a70*/  @P3 LOP3.LUT R52, R52, 0x10, RZ, 0xfc, !PT ;  /* 0x0000001034343812 */ /* 0x000fe200078efcff */
[----:B------:R-:W1:Y:S03]  /*116a80*/  LDCU UR72, c[0x0][0x398] ;  /* 0x00007300ff4877ac */ /* 0x000e660008000800 */
[----:B------:R-:W-:Y:S01]  /*116a90*/  LOP3.LUT R52, R52, 0xfffffff7, RZ, 0xc0, !PT ;  /* 0xfffffff734347812 */ /* 0x000fe200078ec0ff */
[----:B------:R-:W2:Y:S03]  /*116aa0*/  LDCU UR73, c[0x0][0x398] ;  /* 0x00007300ff4977ac */ /* 0x000ea60008000800 */
[----:B------:R-:W-:-:S02]  /*116ab0*/  @P2 LOP3.LUT R52, R52, 0x8, RZ, 0xfc, !PT ;  /* 0x0000000834342812 */ /* 0x000fc400078efcff */
[----:B------:R-:W-:Y:S02]  /*116ac0*/  ISETP.LT.AND P0, PT, R3, UR36, !P0 ;  /* 0x0000002403007c0c */ /* 0x000fe4000c701270 */
        /* <DEDUP_REMOVED lines=12> */
[----:B------:R-:W-:Y:S01]  /*116b90*/  ISETP.LT.AND P0, PT, R3, UR38, !P0 ;  /* 0x0000002603007c0c */ /* 0x000fe2000c701270 */
[----:B------:R-:W0:Y:S01]  /*116ba0*/  LDCU UR38, c[0x0][0x3b8] ;  /* 0x00007700ff2677ac */ /* 0x000e220008000800 */
[----:B------:R-:W-:Y:S02]  /*116bb0*/  LOP3.LUT R13, R13, 0xffff, RZ, 0xc0, !PT ;  /* 0x0000ffff0d0d7812 */ /* 0x000fe400078ec0ff */
[----:B------:R-:W-:Y:S01]  /*116bc0*/  LOP3.LUT R12, R12, 0xffff, RZ, 0xc0, !PT ;  /* 0x0000ffff0c0c7812 */ /* 0x000fe200078ec0ff */
[----:B------:R-:W0:Y:S02]  /*116bd0*/  LDCU UR77, c[0x0][0x398] ;  /* 0x00007300ff4d77ac */ /* 0x000e240008000800 */
[----:B------:R-:W-:Y:S02]  /*116be0*/  @P2 LOP3.LUT R58, R58, 0x80000000, RZ, 0xfc, !PT ;  /* 0x800000003a3a2812 */ /* 0x000fe400078efcff */
[----:B------:R-:W-:Y:S01]  /*116bf0*/  LOP3.LUT R52, R52, 0xfffffffe, RZ, 0xc0, !PT ;  /* 0xfffffffe34347812 */ /* 0x000fe200078ec0ff */
[----:B------:R-:W0:Y:S01]  /*116c00*/  LDCU UR68, c[0x0][0x398] ;  /* 0x00007300ff4477ac */ /* 0x000e220008000800 */
        /* <DEDUP_REMOVED lines=10> */
[----:B0-----:R-:W-:Y:S02]  /*116cb0*/  SHF.R.U32.HI R11, RZ, 0x8, R21 ;  /* 0x00000008ff0b7819 */ /* 0x001fe40000011615 */
[----:B------:R-:W2:Y:S01]  /*116cc0*/  LDL.LU R21, [R1+0x6e0] ;  /* 0x0006e00001157983 */ /* 0x000ea20000300800 */
[----:B----4-:R-:W-:-:S03]  /*116cd0*/  SHF.R.U32.HI R13, RZ, 0x8, R22 ;  /* 0x00000008ff0d7819 */ /* 0x010fc60000011616 */
[----:B------:R-:W4:Y:S01]  /*116ce0*/  LDL.LU R22, [R1+0x6d8] ;  /* 0x0006d80001167983 */ /* 0x000f220000300800 */
[----:B---3--:R-:W-:-:S03]  /*116cf0*/  SHF.R.U32.HI R12, RZ, 0x8, R23 ;  /* 0x00000008ff0c7819 */ /* 0x008fc60000011617 */
[----:B------:R-:W3:Y:S01]  /*116d00*/  LDL.LU R23, [R1+0x6d0] ;  /* 0x0006d00001177983 */ /* 0x000ee20000300800 */
[----:B------:R-:W-:Y:S02]  /*116d10*/  LOP3.LUT R11, R11, 0xffff, RZ, 0xc0, !PT ;  /* 0x0000ffff0b0b7812 */ /* 0x000fe400078ec0ff */
[----:B------:R-:W-:Y:S02]  /*116d20*/  LOP3.LUT R13, R13, 0xffff, RZ, 0xc0, !PT ;  /* 0x0000ffff0d0d7812 */ /* 0x000fe400078ec0ff */
[----:B------:R-:W-:Y:S02]  /*116d30*/  LOP3.LUT R12, R12, 0xffff, RZ, 0xc0, !PT ;  /* 0x0000ffff0c0c7812 */ /* 0x000fe400078ec0ff */
[----:B------:R-:W-:Y:S02]  /*116d40*/  PRMT R33, R11, 0x3340, R1 ;  /* 0x000033400b217816 */ /* 0x000fe40000000001 */
[----:B------:R-:W-:-:S05]  /*116d50*/  PRMT R11, R13, 0x3340, R12 ;  /* 0x000033400d0b7816 */ /* 0x000fca000000000c */
[----:B------:R2:W-:Y:S01]  /*116d60*/  STL [R1+0x25c], R11 ;  /* 0x00025c0b01007387 */ /* 0x0005e20000100800 */
[----:B----4-:R-:W-:-:S03]  /*116d70*/  SHF.R.U32.HI R13, RZ, 0x8, R22 ;  /* 0x00000008ff0d7819 */ /* 0x010fc60000011616 */
[----:B------:R-:W4:Y:S01]  /*116d80*/  LDL.LU R22, [R1+0x6c8] ;  /* 0x0006c80001167983 */ /* 0x000f220000300800 */
[----:B------:R-:W-:Y:S02]  /*116d90*/  @P3 LOP3.LUT R52, R52, 0x1, RZ, 0xfc, !PT ;  /* 0x0000000134343812 */ /* 0x000fe400078efcff */
[----:B------:R-:W-:Y:S02]  /*116da0*/  ISETP.LT.AND P3, PT, R6, UR71, !P0 ;  /* 0x0000004706007c0c */ /* 0x000fe4000c761270 */
[----:B------:R-:W-:Y:S02]  /*116db0*/  ISETP.LT.AND P2, PT, R4, UR70, !P0 ;  /* 0x0000004604007c0c */ /* 0x000fe4000c741270 */
[----:B------:R-:W-:Y:S02]  /*116dc0*/  LOP3.LUT R58, R58, 0xefffffff, RZ, 0xc0, !PT ;  /* 0xefffffff3a3a7812 */ /* 0x000fe400078ec0ff */
[----:B------:R-:W-:Y:S01]  /*116dd0*/  ISETP.LT.AND P1, PT, R10, UR8, !P0 ;  /* 0x000000080a007c0c */ /* 0x000fe2000c721270 */
[----:B------:R-:W-:Y:S01]  /*116de0*/  VIADD R2, R56, 0x73 ;  /* 0x0000007338027836 */ /* 0x000fe20000000000 */
[----:B---3--:R-:W-:Y:S01]  /*116df0*/  SHF.R.U32.HI R12, RZ, 0x8, R23 ;  /* 0x00000008ff0c7819 */ /* 0x008fe20000011617 */
[----:B------:R-:W0:Y:S01]  /*116e00*/  LDCU UR71, c[0x0][0x398] ;  /* 0x00007300ff4777ac */ /* 0x000e220008000800 */
[----:B------:R-:W3:Y:S03]  /*116e10*/  LDL.LU R23, [R1+0x6c0] ;  /* 0x0006c00001177983 */ /* 0x000ee60000300800 */
[----:B------:R-:W-:-:S02]  /*116e20*/  @P3 LOP3.LUT R58, R58, 0x10000000, RZ, 0xfc, !PT ;  /* 0x100000003a3a3812 */ /* 0x000fc400078efcff */
[----:B--2---:R-:W-:Y:S01]  /*116e30*/  SHF.R.U32.HI R11, RZ, 0x8, R21 ;  /* 0x00000008ff0b7819 */ /* 0x004fe20000011615 */
[----:B------:R-:W2:Y:S01]  /*116e40*/  LDCU UR70, c[0x0][0x398] ;  /* 0x00007300ff4677ac */ /* 0x000ea20008000800 */
[----:B------:R-:W-:Y:S02]  /*116e50*/  LOP3.LUT R58, R58, 0xf7ffffff, RZ, 0xc0, !PT ;  /* 0xf7ffffff3a3a7812 */ /* 0x000fe400078ec0ff */
[----:B------:R-:W-:Y:S01]  /*116e60*/  LOP3.LUT R13, R13, 0xffff, RZ, 0xc0, !PT ;  /* 0x0000ffff0d0d7812 */ /* 0x000fe200078ec0ff */
        /* <DEDUP_REMOVED lines=19> */
[----:B------:R-:W-:-:S04]  /*116fa0*/  @P3 LOP3.LUT R58, R58, 0x1000000, RZ, 0xfc, !PT ;  /* 0x010000003a3a3812 */ /* 0x000fc800078efcff */
        /* <DEDUP_REMOVED lines=16> */
[----:B------:R-:W-:-:S02]  /*1170b0*/  PRMT R54, R12, 0x3340, R1 ;  /* 0x000033400c367816 */ /* 0x000fc40000000001 */
[----:B------:R-:W-:Y:S01]  /*1170c0*/  SHF.R.U32.HI R14, RZ, 0x8, R38 ;  /* 0x00000008ff0e7819 */ /* 0x000fe20000011626 */
        /* <DEDUP_REMOVED lines=17> */
[----:B------:R-:W0:Y:S08]  /*1171e0*/  LDCU.64 UR14, c[0x0][0x398] ;  /* 0x00007300ff0e77ac */ /* 0x000e300008000a00 */
        /* <DEDUP_REMOVED lines=10> */
[----:B------:R-:W0:Y:S01]  /*117290*/  LDCU UR51, c[0x0][0x3b8] ;  /* 0x00007700ff3377ac */ /* 0x000e220008000800 */
[----:B------:R-:W-:Y:S02]  /*1172a0*/  PRMT R2, R11, 0x3340, R13 ;  /* 0x000033400b027816 */ /* 0x000fe4000000000d */
[----:B------:R-:W-:-:S03]  /*1172b0*/  SHF.R.U32.HI R12, RZ, 0x8, R59 ;  /* 0x00000008ff0c7819 */ /* 0x000fc6000001163b */
[----:B------:R0:W-:Y:S01]  /*1172c0*/  STL [R1+0x1b0], R2 ;  /* 0x0001b00201007387 */ /* 0x0001e20000100800 */
[----:B----4-:R-:W-:-:S03]  /*1172d0*/  SHF.R.U32.HI R11, RZ, 0x8, R22 ;  /* 0x00000008ff0b7819 */ /* 0x010fc60000011616 */
[----:B------:R-:W4:Y:S04]  /*1172e0*/  LDL.LU R59, [R1+0x5768] ;  /* 0x00576800013b7983 */ /* 0x000f280000300800 */
[----:B------:R-:W2:Y:S04]  /*1172f0*/  LDL.LU R21, [R1+0x6dc] ;  /* 0x0006dc0001157983 */ /* 0x000ea80000300800 */
        /* <DEDUP_REMOVED lines=31> */
[----:B------:R-:W1:Y:S04]  /*1174f0*/  LDCU UR22, c[0x0][0x398] ;  /* 0x00007300ff1677ac */ /* 0x000e680008000800 */
[----:B------:R-:W-:-:S04]  /*117500*/  @P3 LOP3.LUT R58, R58, 0x100, RZ, 0xfc, !PT ;  /* 0x000001003a3a3812 */ /* 0x000fc800078efcff */
        /* <DEDUP_REMOVED lines=22> */
[----:B----4-:R-:W-:Y:S01]  /*117670*/  LOP3.LUT R59, R59, 0x7fffffff, RZ, 0xc0, !PT ;  /* 0x7fffffff3b3b7812 */ /* 0x010fe200078ec0ff */
[----:B------:R-:W0:Y:S04]  /*117680*/  LDCU.64 UR26, c[0x0][0x398] ;  /* 0x00007300ff1a77ac */ /* 0x000e280008000a00 */
[----:B------:R-:W-:Y:S01]  /*117690*/  @P3 LOP3.LUT R58, R58, 0x10, RZ, 0xfc, !PT ;  /* 0x000000103a3a3812 */ /* 0x000fe200078efcff */
[----:B------:R-:W4:Y:S03]  /*1176a0*/  LDCU UR11, c[0x0][0x398] ;  /* 0x00007300ff0b77ac */ /* 0x000f260008000800 */
        /* <DEDUP_REMOVED lines=8> */
[----:B------:R-:W-:Y:S01]  /*117730*/  SHF.R.U32.HI R11, RZ, 0x8, R21 ;  /* 0x00000008ff0b7819 */ /* 0x000fe20000011615 */
[----:B------:R-:W-:Y:S01]  /*117740*/  VIADD R2, R56, 0x6c ;  /* 0x0000006c38027836 */ /* 0x000fe20000000000 */
[----:B------:R-:W-:Y:S01]  /*117750*/  ISETP.LT.AND P2, PT, R4, UR17, !P0 ;  /* 0x0000001104007c0c */ /* 0x000fe2000c741270 */
[----:B------:R-:W1:Y:S01]  /*117760*/  LDCU UR17, c[0x0][0x398] ;  /* 0x00007300ff1177ac */ /* 0x000e620008000800 */
[----:B------:R-:W-:Y:S02]  /*117770*/  ISETP.LT.AND P1, PT, R10, UR30, !P0 ;  /* 0x0000001e0a007c0c */ /* 0x000fe4000c721270 */
[----:B------:R-:W-:Y:S01]  /*117780*/  ISETP.LT.AND P3, PT, R6, UR28, !P0 ;  /* 0x0000001c06007c0c */ /* 0x000fe2000c761270 */
[----:B------:R-:W1:Y:S01]  /*117790*/  LDCU UR13, c[0x0][0x398] ;  /* 0x00007300ff0d77ac */ /* 0x000e620008000800 */
[----:B0-----:R-:W-:-:S07]  /*1177a0*/  ISETP.LT.AND P0, PT, R3, UR26, !P0 ;  /* 0x0000001a03007c0c */ /* 0x001fce000c701270 */
[----:B------:R-:W-:-:S04]  /*1177b0*/  @P2 LOP3.LUT R59, R59, 0x80000000, RZ, 0xfc, !PT ;  /* 0x800000003b3b2812 */ /* 0x000fc800078efcff */
[----:B------:R-:W-:-:S04]  /*1177c0*/  LOP3.LUT R59, R59, 0xbfffffff, RZ, 0xc0, !PT ;  /* 0xbfffffff3b3b7812 */ /* 0x000fc800078ec0ff */
[----:B------:R-:W-:Y:S02]  /*1177d0*/  @P1 LOP3.LUT R59, R59, 0x40000000, RZ, 0xfc, !PT ;  /* 0x400000003b3b1812 */ /* 0x000fe400078efcff */
[----:B------:R-:W-:Y:S02]  /*1177e0*/  LOP3.LUT R11, R11, 0xffff, RZ, 0xc0, !PT ;  /* 0x0000ffff0b0b7812 */ /* 0x000fe400078ec0ff */
[----:B------:R-:W-:Y:S02]  /*1177f0*/  LOP3.LUT R59, R59, 0xdfffffff, RZ, 0xc0, !PT ;  /* 0xdfffffff3b3b7812 */ /* 0x000fe400078ec0ff */
[----:B------:R-:W-:Y:S02]  /*117800*/  LOP3.LUT R13, R13, 0xffff, RZ, 0xc0, !PT ;  /* 0x0000ffff0d0d7812 */ /* 0x000fe400078ec0ff */
[----:B------:R-:W-:Y:S02]  /*117810*/  LOP3.LUT R12, R12, 0xffff, RZ, 0xc0, !PT ;  /* 0x0000ffff0c0c7812 */ /* 0x000fe400078ec0ff */
[----:B------:R-:W-:-:S02]  /*117820*/  @P0 LOP3.LUT R59, R59, 0x20000000, RZ, 0xfc, !PT ;  /* 0x200000003b3b0812 */ /* 0x000fc400078efcff */
[----:B------:R-:W-:Y:S01]  /*117830*/  ISETP.GE.AND P0, PT, R2, UR15, PT ;  /* 0x0000000f02007c0c */ /* 0x000fe2000bf06270 */
[----:B------:R-:W0:Y:S01]  /*117840*/  LDCU UR15, c[0x0][0x398] ;  /* 0x00007300ff0f77ac */ /* 0x000e220008000800 */
[----:B------:R-:W-:Y:S02]  /*117850*/  PRMT R2, R11, 0x3340, R13 ;  /* 0x000033400b027816 */ /* 0x000fe4000000000d */
[----:B------:R-:W-:-:S03]  /*117860*/  PRMT R11, R12, 0x3340, R1 ;  /* 0x000033400c0b7816 */ /* 0x000fc60000000001 */
[----:B------:R-:W-:Y:S04]  /*117870*/  STL [R1+0x1a0], R2 ;  /* 0x0001a00201007387 */ /* 0x000fe80000100800 */
[----:B------:R2:W-:Y:S04]  /*117880*/  STL [R1+0xe8], R11 ;  /* 0x0000e80b01007387 */ /* 0x0005e80000100800 */
[----:B------:R-:W4:Y:S01]  /*117890*/  LDL.LU R21, [R1+0x6fc] ;  /* 0x0006fc0001157983 */ /* 0x000f220000300800 */
        /* <DEDUP_REMOVED lines=31> */
[----:B------:R-:W-:-:S02]  /*117a90*/  LOP3.LUT R13, R13, 0xffff, RZ, 0xc0, !PT ;  /* 0x0000ffff0d0d7812 */ /* 0x000fc400078ec0ff */
[----:B------:R-:W-:Y:S01]  /*117aa0*/  LOP3.LUT R14, R14, 0xffff, RZ, 0xc0, !PT ;  /* 0x0000ffff0e0e7812 */ /* 0x000fe200078ec0ff */
[----:B------:R-:W1:Y:S04]  /*117ab0*/  LDCU UR43, c[0x0][0x3b8] ;  /* 0x00007700ff2b77ac */ /* 0x000e680008000800 */
        /* <DEDUP_REMOVED lines=28> */
[----:B------:R-:W0:Y:S04]  /*117c80*/  LDCU.64 UR28, c[0x0][0x398] ;  /* 0x00007300ff1c77ac */ /* 0x000e280008000a00 */
[----:B------:R-:W-:Y:S01]  /*117c90*/  @P3 LOP3.LUT R59, R59, 0x100000, RZ, 0xfc, !PT ;  /* 0x001000003b3b3812 */ /* 0x000fe200078efcff */
[----:B------:R-:W-:Y:S01]  /*117ca0*/  VIADD R14, R15, UR38 ;  /* 0x000000260f0e7c36 */ /* 0x000fe20008000000 */
[----:B------:R-:W-:Y:S01]  /*117cb0*/  ISETP.LT.AND P0, PT, R3, UR24, !P0 ;  /* 0x0000001803007c0c */ /* 0x000fe2000c701270 */
[----:B------:R-:W4:Y:S01]  /*117cc0*/  LDCU UR24, c[0x0][0x3b8] ;  /* 0x00007700ff1877ac */ /* 0x000f220008000800 */
[----:B------:R-:W-:-:S02]  /*117cd0*/  LOP3.LUT R59, R59, 0xfff7ffff, RZ, 0xc0, !PT ;  /* 0xfff7ffff3b3b7812 */ /* 0x000fc400078ec0ff */
[----:B------:R-:W-:Y:S01]  /*117ce0*/  LOP3.LUT R11, R11, 0xffff, RZ, 0xc0, !PT ;  /* 0x0000ffff0b0b7812 */ /* 0x000fe200078ec0ff */
[----:B------:R-:W0:Y:S01]  /*117cf0*/  LDCU UR38, c[0x0][0x3b8] ;  /* 0x00007700ff2677ac */ /* 0x000e220008000800 */
[----:B------:R-:W-:Y:S02]  /*117d00*/  @P2 LOP3.LUT R59, R59, 0x80000, RZ, 0xfc, !PT ;  /* 0x000800003b3b2812 */ /* 0x000fe400078efcff */
[----:B------:R-:W-:Y:S01]  /*117d10*/  LOP3.LUT R13, R13, 0xffff, RZ, 0xc0, !PT ;  /* 0x0000ffff0d0d7812 */ /* 0x000fe200078ec0ff */
[----:B------:R-:W0:Y:S01]  /*117d20*/  LDCU UR66, c[0x0][0x3b8] ;  /* 0x00007700ff4277ac */ /* 0x000e220008000800 */
[----:B------:R-:W-:Y:S02]  /*117d30*/  LOP3.LUT R59, R59, 0xfffbffff, RZ, 0xc0, !PT ;  /* 0xfffbffff3b3b7812 */ /* 0x000fe400078ec0ff */
[----:B------:R-:W-:Y:S01]  /*117d40*/  LOP3.LUT R12, R12, 0xffff, RZ, 0xc0, !PT ;  /* 0x0000ffff0c0c7812 */ /* 0x000fe200078ec0ff */
[----:B------:R-:W0:Y:S01]  /*117d50*/  LDCU UR67, c[0x0][0x3b8] ;  /* 0x00007700ff4377ac */ /* 0x000e220008000800 */
        /* <DEDUP_REMOVED lines=11> */
[----:B------:R-:W1:Y:S07]  /*117e10*/  LDCU UR65, c[0x0][0x3b8] ;  /* 0x00007700ff4177ac */ /* 0x000e6e0008000800 */
        /* <DEDUP_REMOVED lines=22> */
[----:B------:R-:W-:Y:S01]  /*117f80*/  ISETP.LT.AND P0, PT, R3, UR30, !P0 ;  /* 0x0000001e03007c0c */ /* 0x000fe2000c701270 */
[----:B------:R-:W0:Y:S01]  /*117f90*/  LDCU UR30, c[0x0][0x3b8] ;  /* 0x00007700ff1e77ac */ /* 0x000e220008000800 */
[----:B------:R-:W-:Y:S02]  /*117fa0*/  LOP3.LUT R59, R59, 0xfffffbff, RZ, 0xc0, !PT ;  /* 0xfffffbff3b3b7812 */ /* 0x000fe400078ec0ff */
[----:B------:R-:W-:Y:S02]  /*117fb0*/  PRMT R2, R11, 0x3340, R1 ;  /* 0x000033400b027816 */ /* 0x000fe40000000001 */
[----:B------:R-:W-:-:S03]  /*117fc0*/  @P1 LOP3.LUT R59, R59, 0x400, RZ, 0xfc, !PT ;  /* 0x000004003b3b1812 */ /* 0x000fc600078efcff */
[----:B------:R0:W-:Y:S01]  /*117fd0*/  STL [R1+0xe0], R2 ;  /* 0x0000e00201007387 */ /* 0x0001e20000100800 */
[----:B------:R-:W-:-:S04]  /*117fe0*/  LOP3.LUT R59, R59, 0xfffffdff, RZ, 0xc0, !PT ;  /* 0xfffffdff3b3b7812 */ /* 0x000fc800078ec0ff */
[----:B------:R-:W-:Y:S01]  /*117ff0*/  @P0 LOP3.LUT R59, R59, 0x200, RZ, 0xfc, !PT ;  /* 0x000002003b3b0812 */ /* 0x000fe200078efcff */
[----:B0-----:R-:W-:-:S05]  /*118000*/  VIADD R2, R56, 0x67 ;  /* 0x0000006738027836 */ /* 0x001fca0000000000 */
[----:B------:R-:W-:Y:S02]  /*118010*/  ISETP.GE.AND P0, PT, R2, UR33, PT ;  /* 0x0000002102007c0c */ /* 0x000fe4000bf06270 */
[----:B------:R-:W-:Y:S02]  /*118020*/  LOP3.LUT R59, R59, 0xfffffeff, RZ, 0xc0, !PT ;  /* 0xfffffeff3b3b7812 */ /* 0x000fe400078ec0ff */
[----:B------:R-:W-:Y:S01]  /*118030*/  PRMT R11, R13, 0x3340, R12 ;  /* 0x000033400d0b7816 */ /* 0x000fe2000000000c */
[----:B------:R-:W-:Y:S01]  /*118040*/  VIADD R2, R56, 0x66 ;  /* 0x0000006638027836 */ /* 0x000fe20000000000 */
[----:B------:R-:W-:Y:S01]  /*118050*/  ISETP.LT.AND P3, PT, R6, UR61, !P0 ;  /* 0x0000003d06007c0c */ /* 0x000fe2000c761270 */
[----:B------:R-:W0:Y:S01]  /*118060*/  LDCU UR33, c[0x0][0x3b8] ;  /* 0x00007700ff2177ac */ /* 0x000e220008000800 */
[----:B------:R-:W-:Y:S02]  /*118070*/  ISETP.LT.AND P2, PT, R4, UR60, !P0 ;  /* 0x0000003c04007c0c */ /* 0x000fe4000c741270 */
[----:B------:R-:W-:Y:S01]  /*118080*/  ISETP.LT.AND P1, PT, R10, UR47, !P0 ;  /* 0x0000002f0a007c0c */ /* 0x000fe2000c721270 */
[----:B------:R2:W-:Y:S01]  /*118090*/  STL [R1+0x188], R11 ;  /* 0x0001880b01007387 */ /* 0x0005e20000100800 */
[----:B------:R-:W-:Y:S01]  /*1180a0*/  SHF.R.U32.HI R12, RZ, 0x8, R45 ;  /* 0x00000008ff0c7819 */ /* 0x000fe2000001162d */
[----:B------:R-:W0:Y:S01]  /*1180b0*/  LDCU UR47, c[0x0][0x3b8] ;  /* 0x00007700ff2f77ac */ /* 0x000e220008000800 */
[----:B------:R-:W0:Y:S05]  /*1180c0*/  LDCU UR61, c[0x0][0x3b8] ;  /* 0x00007700ff3d77ac */ /* 0x000e2a0008000800 */
[----:B------:R-:W-:Y:S01]  /*1180d0*/  @P3 LOP3.LUT R59, R59, 0x100, RZ, 0xfc, !PT ;  /* 0x000001003b3b3812 */ /* 0x000fe200078efcff */
[----:B------:R-:W4:Y:S01]  /*1180e0*/  LDL.LU R45, [R1+0x5764] ;  /* 0x00576400012d7983 */ /* 0x000f220000300800 */
[----:B------:R-:W0:Y:S02]  /*1180f0*/  LDCU UR60, c[0x0][0x3b8] ;  /* 0x00007700ff3c77ac */ /* 0x000e240008000800 */
[----:B------:R-:W-:-:S04]  /*118100*/  LOP3.LUT R59, R59, 0xffffff7f, RZ, 0xc0, !PT ;  /* 0xffffff7f3b3b7812 */ /* 0x000fc800078ec0ff */
[----:B------:R-:W-:Y:S02]  /*118110*/  @P2 LOP3.LUT R59, R59, 0x80, RZ, 0xfc, !PT ;  /* 0x000000803b3b2812 */ /* 0x000fe400078efcff */
[----:B------:R-:W-:Y:S01]  /*118120*/  ISETP.LT.AND P0, PT, R3, UR36, !P0 ;  /* 0x0000002403007c0c */ /* 0x000fe2000c701270 */
[----:B------:R-:W0:Y:S01]  /*118130*/  LDCU UR36, c[0x0][0x3b8] ;  /* 0x00007700ff2477ac */ /* 0x000e220008000800 */
[----:B------:R-:W-:-:S04]  /*118140*/  LOP3.LUT R59, R59, 0xffffffbf, RZ, 0xc0, !PT ;  /* 0xffffffbf3b3b7812 */ /* 0x000fc800078ec0ff */
[----:B------:R-:W-:Y:S02]  /*118150*/  @P1 LOP3.LUT R59, R59, 0x40, RZ, 0xfc, !PT ;  /* 0x000000403b3b1812 */ /* 0x000fe400078efcff */
[----:B--2---:R-:W-:Y:S02]  /*118160*/  SHF.R.U32.HI R11, RZ, 0x8, R22 ;  /* 0x00000008ff0b7819 */ /* 0x004fe40000011616 */
[----:B------:R-:W-:Y:S02]  /*118170*/  LOP3.LUT R59, R59, 0xffffffdf, RZ, 0xc0, !PT ;  /* 0xffffffdf3b3b7812 */ /* 0x000fe400078ec0ff */
[----:B------:R-:W-:Y:S02]  /*118180*/  LOP3.LUT R11, R11, 0xffff, RZ, 0xc0, !PT ;  /* 0x0000ffff0b0b7812 */ /* 0x000fe400078ec0ff */
[----:B------:R-:W-:Y:S02]  /*118190*/  @P0 LOP3.LUT R59, R59, 0x20, RZ, 0xfc, !PT ;  /* 0x000000203b3b0812 */ /* 0x000fe400078efcff */
[----:B------:R-:W-:Y:S01]  /*1181a0*/  ISETP.GE.AND P0, PT, R2, UR25, PT ;  /* 0x0000001902007c0c */ /* 0x000fe2000bf06270 */
[----:B------:R-:W2:Y:S01]  /*1181b0*/  LDCU UR25, c[0x0][0x3b8] ;  /* 0x00007700ff1977ac */ /* 0x000ea20008000800 */
[----:B------:R-:W-:-:S02]  /*1181c0*/  PRMT R2, R11, 0x3340, R1 ;  /* 0x000033400b027816 */ /* 0x000fc40000000001 */
[----:B------:R-:W-:-:S03]  /*1181d0*/  LOP3.LUT R12, R12, 0xffff, RZ, 0xc0, !PT ;  /* 0x0000ffff0c0c7812 */ /* 0x000fc600078ec0ff */
[----:B------:R0:W-:Y:S04]  /*1181e0*/  STL [R1+0xdc], R2 ;  /* 0x0000dc0201007387 */ /* 0x0001e80000100800 */
[----:B------:R-:W2:Y:S04]  /*1181f0*/  LDL.LU R20, [R1+0x710] ;  /* 0x0007100001147983 */ /* 0x000ea80000300800 */
[----:B------:R-:W4:Y:S01]  /*118200*/  LDL.LU R36, [R1+0x708] ;  /* 0x0007080001247983 */ /* 0x000f220000300800 */
[----:B---3--:R-:W-:-:S04]  /*118210*/  SHF.R.U32.HI R13, RZ, 0x8, R23 ;  /* 0x00000008ff0d7819 */ /* 0x008fc80000011617 */
[----:B------:R-:W-:-:S04]  /*118220*/  LOP3.LUT R13, R13, 0xffff, RZ, 0xc0, !PT ;  /* 0x0000ffff0d0d7812 */ /* 0x000fc800078ec0ff */
[----:B0-----:R-:W-:-:S05]  /*118230*/  PRMT R2, R13, 0x3340, R12 ;  /* 0x000033400d027816 */ /* 0x001fca000000000c */
[----:B------:R0:W-:Y:S04]  /*118240*/  STL [R1+0x184], R2 ;  /* 0x0001840201007387 */ /* 0x0001e80000100800 */
[----:B------:R-:W3:Y:S04]  /*118250*/  LDL.LU R23, [R1+0x70c] ;  /* 0x00070c0001177983 */ /* 0x000ee80000300800 */
[----:B------:R-:W3:Y:S04]  /*118260*/  LDL.LU R37, [R1+0x704] ;  /* 0x0007040001257983 */ /* 0x000ee80000300800 */
[----:B------:R-:W3:Y:S04]  /*118270*/  LDL.LU R21, [R1+0x71c] ;  /* 0x00071c0001157983 */ /* 0x000ee80000300800 */
[----:B------:R-:W3:Y:S01]  /*118280*/  LDL.LU R22, [R1+0x700] ;  /* 0x0007000001167983 */ /* 0x000ee20000300800 */
[----:B------:R-:W-:-:S02]  /*118290*/  ISETP.LT.AND P3, PT, R6, UR59, !P0 ;  /* 0x0000003b06007c0c */ /* 0x000fc4000c761270 */
[----:B------:R-:W-:Y:S02]  /*1182a0*/  ISETP.LT.AND P2, PT, R4, UR58, !P0 ;  /* 0x0000003a04007c0c */ /* 0x000fe4000c741270 */
[----:B------:R-:W-:Y:S02]  /*1182b0*/  LOP3.LUT R59, R59, 0xffffffef, RZ, 0xc0, !PT ;  /* 0xffffffef3b3b7812 */ /* 0x000fe400078ec0ff */
[----:B------:R-:W-:Y:S01]  /*1182c0*/  ISETP.LT.AND P1, PT, R10, UR49, !P0 ;  /* 0x000000310a007c0c */ /* 0x000fe2000c721270 */
[----:B0-----:R-:W-:Y:S01]  /*1182d0*/  VIADD R2, R56, 0x65 ;  /* 0x0000006538027836 */ /* 0x001fe20000000000 */
[----:B------:R-:W-:Y:S02]  /*1182e0*/  SHF.R.U32.HI R12, RZ, 0x8, R42 ;  /* 0x00000008ff0c7819 */ /* 0x000fe4000001162a */
[----:B------:R-:W-:Y:S01]  /*1182f0*/  SHF.R.U32.HI R11, RZ, 0x8, R48 ;  /* 0x00000008ff0b7819 */ /* 0x000fe20000011630 */
[----:B------:R-:W-:Y:S01]  /*118300*/  VIADD R13, R14, UR34 ;  /* 0x000000220e0d7c36 */ /* 0x000fe20008000000 */
[----:B------:R-:W-:Y:S01]  /*118310*/  STL [R1+0x47c], R14 ;  /* 0x00047c0e01007387 */ /* 0x000fe20000100800 */
[----:B------:R-:W-:Y:S01]  /*118320*/  @P3 LOP3.LUT R59, R59, 0x10, RZ, 0xfc, !PT ;  /* 0x000000103b3b3812 */ /* 0x000fe200078efcff */
[----:B------:R-:W0:Y:S03]  /*118330*/  LDCU UR49, c[0x0][0x3b8] ;  /* 0x00007700ff3177ac */ /* 0x000e260008000800 */
[----:B------:R-:W-:Y:S01]  /*118340*/  LOP3.LUT R59, R59, 0xfffffff7, RZ, 0xc0, !PT ;  /* 0xfffffff73b3b7812 */ /* 0x000fe200078ec0ff */
[----:B------:R-:W0:Y:S03]  /*118350*/  LDCU UR34, c[0x0][0x3b8] ;  /* 0x00007700ff2277ac */ /* 0x000e260008000800 */
[----:B------:R-:W-:Y:S01]  /*118360*/  @P2 LOP3.LUT R59, R59, 0x8, RZ, 0xfc, !PT ;  /* 0x000000083b3b2812 */ /* 0x000fe200078efcff */
[----:B------:R-:W0:Y:S01]  /*118370*/  LDCU UR58, c[0x0][0x3b8] ;  /* 0x00007700ff3a77ac */ /* 0x000e220008000800 */
[----:B------:R-:W-:-:S02]  /*118380*/  ISETP.LT.AND P0, PT, R3, UR20, !P0 ;  /* 0x0000001403007c0c */ /* 0x000fc4000c701270 */
[----:B------:R-:W-:Y:S01]  /*118390*/  LOP3.LUT R59, R59, 0xfffffffb, RZ, 0xc0, !PT ;  /* 0xfffffffb3b3b7812 */ /* 0x000fe200078ec0ff */
[----:B------:R-:W0:Y:S03]  /*1183a0*/  LDCU UR59, c[0x0][0x3b8] ;  /* 0x00007700ff3b77ac */ /* 0x000e260008000800 */
[----:B------:R-:W-:Y:S02]  /*1183b0*/  @P1 LOP3.LUT R59, R59, 0x4, RZ, 0xfc, !PT ;  /* 0x000000043b3b1812 */ /* 0x000fe400078efcff */
[----:B------:R-:W-:Y:S02]  /*1183c0*/  LOP3.LUT R12, R12, 0xffff, RZ, 0xc0, !PT ;  /* 0x0000ffff0c0c7812 */ /* 0x000fe400078ec0ff */
[----:B------:R-:W-:Y:S01]  /*1183d0*/  LOP3.LUT R11, R11, 0xffff, RZ, 0xc0, !PT ;  /* 0x0000ffff0b0b7812 */ /* 0x000fe200078ec0ff */
[----:B------:R0:W-:Y:S01]  /*1183e0*/  STL [R1+0x494], R13 ;  /* 0x0004940d01007387 */ /* 0x0001e20000100800 */
[----:B------:R-:W-:Y:S01]  /*1183f0*/  LOP3.LUT R59, R59, 0xfffffffd, RZ, 0xc0, !PT ;  /* 0xfffffffd3b3b7812 */ /* 0x000fe200078ec0ff */
[----:B------:R-:W1:Y:S03]  /*118400*/  LDCU UR20, c[0x0][0x3b8] ;  /* 0x00007700ff1477ac */ /* 0x000e660008000800 */
[----:B------:R-:W-:-:S02]  /*118410*/  @P0 LOP3.LUT R59, R59, 0x2, RZ, 0xfc, !PT ;  /* 0x000000023b3b0812 */ /* 0x000fc400078efcff */
[----:B------:R-:W-:Y:S01]  /*118420*/  ISETP.GE.AND P0, PT, R2, UR29, PT ;  /* 0x0000001d02007c0c */ /* 0x000fe2000bf06270 */
[----:B------:R-:W1:Y:S01]  /*118430*/  LDCU UR29, c[0x0][0x3b8] ;  /* 0x00007700ff1d77ac */ /* 0x000e620008000800 */
[----:B------:R-:W-:-:S04]  /*118440*/  SHF.R.U32.HI R2, RZ, 0x8, R47 ;  /* 0x00000008ff027819 */ /* 0x000fc8000001162f */
[----:B------:R-:W-:Y:S01]  /*118450*/  LOP3.LUT R2, R2, 0xffff, RZ, 0xc0, !PT ;  /* 0x0000ffff02027812 */ /* 0x000fe200078ec0ff */
[----:B0-----:R-:W-:Y:S01]  /*118460*/  VIADD R13, R13, UR32 ;  /* 0x000000200d0d7c36 */ /* 0x001fe20008000000 */
[----:B------:R-:W-:Y:S01]  /*118470*/  ISETP.LT.AND P3, PT, R6, UR57, !P0 ;  /* 0x0000003906007c0c */ /* 0x000fe2000c761270 */
[----:B------:R-:W0:Y:S01]  /*118480*/  LDCU UR32, c[0x0][0x3b8] ;  /* 0x00007700ff2077ac */ /* 0x000e220008000800 */
[----:B------:R-:W-:Y:S02]  /*118490*/  PRMT R12, R2, 0x3340, R12 ;  /* 0x00003340020c7816 */ /* 0x000fe4000000000c */
[----:B------:R-:W-:Y:S01]  /*1184a0*/  PRMT R2, R11, 0x3340, R1 ;  /* 0x000033400b027816 */ /* 0x000fe20000000001 */
[----:B------:R-:W0:Y:S02]  /*1184b0*/  LDCU UR57, c[0x0][0x3b8] ;  /* 0x00007700ff3977ac */ /* 0x000e240008000800 */
[----:B------:R-:W-:Y:S04]  /*1184c0*/  STL [R1+0x174], R12 ;  /* 0x0001740c01007387 */ /* 0x000fe80000100800 */
[----:B------:R2:W-:Y:S04]  /*1184d0*/  STL [R1+0xd8], R2 ;  /* 0x0000d80201007387 */ /* 0x0005e80000100800 */
[----:B------:R0:W-:Y:S01]  /*1184e0*/  STL [R1+0x4a8], R13 ;  /* 0x0004a80d01007387 */ /* 0x0001e20000100800 */
[----:B--2---:R-:W-:-:S03]  /*1184f0*/  SHF.R.U32.HI R2, RZ, 0x8, R20 ;  /* 0x00000008ff027819 */ /* 0x004fc60000011614 */
[----:B------:R-:W2:Y:S01]  /*118500*/  LDL.LU R20, [R1+0x718] ;  /* 0x0007180001147983 */ /* 0x000ea20000300800 */
[----:B----4-:R-:W-:-:S03]  /*118510*/  SHF.R.U32.HI R12, RZ, 0x8, R36 ;  /* 0x00000008ff0c7819 */ /* 0x010fc60000011624 */
[----:B------:R-:W4:Y:S01]  /*118520*/  LDL.LU R36, [R1+0x714] ;  /* 0x0007140001247983 */ /* 0x000f220000300800 */
[----:B---3--:R-:W-:-:S03]  /*118530*/  SHF.R.U32.HI R11, RZ, 0x8, R23 ;  /* 0x00000008ff0b7819 */ /* 0x008fc60000011617 */
[----:B------:R-:W3:Y:S01]  /*118540*/  LDL.LU R23, [R1+0x108] ;  /* 0x0001080001177983 */ /* 0x000ee20000300800 */
[----:B0-----:R-:W-:Y:S01]  /*118550*/  VIADD R13, R13, UR39 ;  /* 0x000000270d0d7c36 */ /* 0x001fe20008000000 */
[----:B------:R-:W-:Y:S01]  /*118560*/  LOP3.LUT R12, R12, 0xffff, RZ, 0xc0, !PT ;  /* 0x0000ffff0c0c7812 */ /* 0x000fe200078ec0ff */
[----:B------:R-:W0:Y:S01]  /*118570*/  LDCU UR39, c[0x0][0x3b8] ;  /* 0x00007700ff2777ac */ /* 0x000e220008000800 */
[----:B------:R-:W-:Y:S02]  /*118580*/  LOP3.LUT R2, R2, 0xffff, RZ, 0xc0, !PT ;  /* 0x0000ffff02027812 */ /* 0x000fe400078ec0ff */
[----:B------:R1:W-:Y:S01]  /*118590*/  STL [R1+0x4d0], R13 ;  /* 0x0004d00d01007387 */ /* 0x0003e20000100800 */
[----:B------:R-:W-:Y:S02]  /*1185a0*/  LOP3.LUT R11, R11, 0xffff, RZ, 0xc0, !PT ;  /* 0x0000ffff0b0b7812 */ /* 0x000fe400078ec0ff */
[----:B------:R-:W-:Y:S02]  /*1185b0*/  PRMT R12, R12, 0x3340, R1 ;  /* 0x000033400c0c7816 */ /* 0x000fe40000000001 */
[----:B------:R-:W-:Y:S01]  /*1185c0*/  PRMT R2, R2, 0x3340, R11 ;  /* 0x0000334002027816 */ /* 0x000fe2000000000b */
[----:B-1----:R-:W-:Y:S01]  /*1185d0*/  VIADD R13, R13, UR50 ;  /* 0x000000320d0d7c36 */ /* 0x002fe20008000000 */
[----:B------:R-:W-:Y:S01]  /*1185e0*/  SHF.R.U32.HI R11, RZ, 0x8, R22 ;  /* 0x00000008ff0b7819 */ /* 0x000fe20000011616 */
[----:B------:R-:W1:Y:S03]  /*1185f0*/  LDCU UR50, c[0x0][0x3b8] ;  /* 0x00007700ff3277ac */ /* 0x000e660008000800 */
[----:B------:R0:W-:Y:S04]  /*118600*/  STL [R1+0x4ec], R13 ;  /* 0x0004ec0d01007387 */ /* 0x0001e80000100800 */
[----:B------:R1:W-:Y:S01]  /*118610*/  STL [R1+0xb8], R12 ;  /* 0x0000b80c01007387 */ /* 0x0003e20000100800 */
[----:B0-----:R-:W-:-:S03]  /*118620*/  VIADD R13, R13, UR43 ;  /* 0x0000002b0d0d7c36 */ /* 0x001fc60008000000 */
[----:B------:R0:W-:Y:S01]  /*118630*/  STL [R1+0x170], R2 ;  /* 0x0001700201007387 */ /* 0x0001e20000100800 */
[----:B------:R-:W-:Y:S01]  /*118640*/  LOP3.LUT R11, R11, 0xffff, RZ, 0xc0, !PT ;  /* 0x0000ffff0b0b7812 */ /* 0x000fe200078ec0ff */
[----:B------:R-:W2:Y:S01]  /*118650*/  LDCU UR43, c[0x0][0x3b8] ;  /* 0x00007700ff2b77ac */ /* 0x000ea20008000800 */
[----:B-1----:R-:W-:Y:S01]  /*118660*/  SHF.R.U32.HI R12, RZ, 0x8, R21 ;  /* 0x00000008ff0c7819 */ /* 0x002fe20000011615 */
[----:B------:R1:W-:Y:S01]  /*118670*/  STL [R1+0x4fc], R13 ;  /* 0x0004fc0d01007387 */ /* 0x0003e20000100800 */
[----:B0-----:R-:W-:-:S03]  /*118680*/  SHF.R.U32.HI R2, RZ, 0x8, R37 ;  /* 0x00000008ff027819 */ /* 0x001fc60000011625 */
[----:B------:R-:W2:Y:S04]  /*118690*/  LDL.LU R37, [R1+0x730] ;  /* 0x0007300001257983 */ /* 0x000ea80000300800 */
[----:B------:R-:W2:Y:S04]  /*1186a0*/  LDL.LU R21, [R1+0x72c] ;  /* 0x00072c0001157983 */ /* 0x000ea80000300800 */
[----:B------:R-:W2:Y:S01]  /*1186b0*/  LDL.LU R22, [R1+0x728] ;  /* 0x0007280001167983 */ /* 0x000ea20000300800 */
[----:B-1----:R-:W-:Y:S01]  /*1186c0*/  VIADD R13, R13, UR24 ;  /* 0x000000180d0d7c36 */ /* 0x002fe20008000000 */
[----:B------:R-:W-:Y:S01]  /*1186d0*/  LOP3.LUT R12, R12, 0xffff, RZ, 0xc0, !PT ;  /* 0x0000ffff0c0c7812 */ /* 0x000fe200078ec0ff */
[----:B------:R-:W0:Y:S01]  /*1186e0*/  LDCU UR24, c[0x0][0x3b8] ;  /* 0x00007700ff1877ac */ /* 0x000e220008000800 */
[----:B------:R-:W-:-:S02]  /*1186f0*/  LOP3.LUT R2, R2, 0xffff, RZ, 0xc0, !PT ;  /* 0x0000ffff02027812 */ /* 0x000fc400078ec0ff */
[----:B------:R1:W-:Y:S01]  /*118700*/  STL [R1+0x50c], R13 ;  /* 0x00050c0d01007387 */ /* 0x0003e20000100800 */
[----:B------:R-:W-:Y:S02]  /*118710*/  PRMT R12, R12, 0x3340, R1 ;  /* 0x000033400c0c7816 */ /* 0x000fe40000000001 */
[----:B------:R-:W-:Y:S01]  /*118720*/  PRMT R2, R2, 0x3340, R11 ;  /* 0x0000334002027816 */ /* 0x000fe2000000000b */
[----:B-1----:R-:W-:Y:S01]  /*118730*/  VIADD R13, R13, UR52 ;  /* 0x000000340d0d7c36 */ /* 0x002fe20008000000 */
[----:B------:R-:W-:Y:S01]  /*118740*/  ISETP.LT.AND P2, PT, R4, UR56, !P0 ;  /* 0x0000003804007c0c */ /* 0x000fe2000c741270 */
[----:B------:R-:W1:Y:S03]  /*118750*/  LDCU UR56, c[0x0][0x3b8] ;  /* 0x00007700ff3877ac */ /* 0x000e660008000800 */
[----:B------:R0:W-:Y:S01]  /*118760*/  STL [R1+0x514], R13 ;  /* 0x0005140d01007387 */ /* 0x0001e20000100800 */
[----:B------:R-:W-:Y:S01]  /*118770*/  ISETP.LT.AND P1, PT, R10, UR54, !P0 ;  /* 0x000000360a007c0c */ /* 0x000fe2000c721270 */
[----:B------:R-:W1:Y:S02]  /*118780*/  LDCU UR54, c[0x0][0x3b8] ;  /* 0x00007700ff3677ac */ /* 0x000e640008000800 */
[----:B------:R3:W-:Y:S01]  /*118790*/  STL [R1+0xcc], R12 ;  /* 0x0000cc0c01007387 */ /* 0x0007e20000100800 */
[----:B------:R-:W-:Y:S01]  /*1187a0*/  LOP3.LUT R45, R45, 0x7fffffff, RZ, 0xc0, !PT ;  /* 0x7fffffff2d2d7812 */ /* 0x000fe200078ec0ff */
[----:B------:R-:W1:Y:S01]  /*1187b0*/  LDCU UR52, c[0x0][0x3b8] ;  /* 0x00007700ff3477ac */ /* 0x000e620008000800 */
[----:B0-----:R-:W-:Y:S01]  /*1187c0*/  VIADD R13, R13, UR51 ;  /* 0x000000330d0d7c36 */ /* 0x001fe20008000000 */
[----:B------:R-:W-:Y:S01]  /*1187d0*/  STL [R1+0x16c], R2 ;  /* 0x00016c0201007387 */ /* 0x000fe20000100800 */
[----:B----4-:R-:W-:-:S03]  /*1187e0*/  SHF.R.U32.HI R11, RZ, 0x8, R36 ;  /* 0x00000008ff0b7819 */ /* 0x010fc60000011624 */
[----:B------:R0:W-:Y:S01]  /*1187f0*/  STL [R1+0x518], R13 ;  /* 0x0005180d01007387 */ /* 0x0001e20000100800 */
[----:B------:R-:W-:Y:S01]  /*118800*/  ISETP.LT.AND P0, PT, R3, UR26, !P0 ;  /* 0x0000001a03007c0c */ /* 0x000fe2000c701270 */
[----:B------:R-:W4:Y:S02]  /*118810*/  LDCU UR26, c[0x0][0x3b8] ;  /* 0x00007700ff1a77ac */ /* 0x000f240008000800 */
[----:B------:R-:W4:Y:S01]  /*118820*/  LDL.LU R40, [R1+0x724] ;  /* 0x0007240001287983 */ /* 0x000f220000300800 */
[----:B------:R-:W0:Y:S03]  /*118830*/  LDCU UR51, c[0x0][0x3b8] ;  /* 0x00007700ff3377ac */ /* 0x000e260008000800 */
[----:B------:R-:W4:Y:S01]  /*118840*/  LDL.LU R36, [R1+0x720] ;  /* 0x0007200001247983 */ /* 0x000f220000300800 */
[----:B---3--:R-:W-:-:S03]  /*118850*/  SHF.R.U32.HI R12, RZ, 0x8, R23 ;  /* 0x00000008ff0c7819 */ /* 0x008fc60000011617 */
[----:B------:R-:W3:Y:S01]  /*118860*/  LDL.LU R23, [R1+0x120] ;  /* 0x0001200001177983 */ /* 0x000ee20000300800 */
[----:B0-----:R-:W-:Y:S01]  /*118870*/  VIADD R13, R13, UR28 ;  /* 0x0000001c0d0d7c36 */ /* 0x001fe20008000000 */
[----:B--2---:R-:W-:Y:S01]  /*118880*/  SHF.R.U32.HI R2, RZ, 0x8, R20 ;  /* 0x00000008ff027819 */ /* 0x004fe20000011614 */
[----:B------:R-:W0:Y:S01]  /*118890*/  LDCU UR28, c[0x0][0x3b8] ;  /* 0x00007700ff1c77ac */ /* 0x000e220008000800 */
[----:B------:R-:W-:Y:S02]  /*1188a0*/  LOP3.LUT R12, R12, 0xffff, RZ, 0xc0, !PT ;  /* 0x0000ffff0c0c7812 */ /* 0x000fe400078ec0ff */
        /* <DEDUP_REMOVED lines=8> */
[----:B------:R1:W-:Y:S01]  /*118930*/  STL [R1+0xc8], R12 ;  /* 0x0000c80c01007387 */ /* 0x0003e20000100800 */
[----:B0-----:R-:W-:-:S03]  /*118940*/  VIADD R13, R13, UR35 ;  /* 0x000000230d0d7c36 */ /* 0x001fc60008000000 */
[----:B------:R0:W-:Y:S01]  /*118950*/  STL [R1+0x160], R2 ;  /* 0x0001600201007387 */ /* 0x0001e20000100800 */
[----:B------:R-:W2:Y:S03]  /*118960*/  LDCU UR35, c[0x0][0x3b8] ;  /* 0x00007700ff2377ac */ /* 0x000ea60008000800 */
[----:B------:R0:W-:Y:S04]  /*118970*/  STL [R1+0x530], R13 ;  /* 0x0005300d01007387 */ /* 0x0001e80000100800 */
[----:B------:R-:W2:Y:S01]  /*118980*/  LDL.LU R20, [R1+0x73c] ;  /* 0x00073c0001147983 */ /* 0x000ea20000300800 */
[----:B-1----:R-:W-:-:S03]  /*118990*/  SHF.R.U32.HI R12, RZ, 0x8, R21 ;  /* 0x00000008ff0c7819 */ /* 0x002fc60000011615 */
[----:B------:R-:W2:Y:S01]  /*1189a0*/  LDL.LU R21, [R1+0x740] ;  /* 0x0007400001157983 */ /* 0x000ea20000300800 */
[----:B0-----:R-:W-:Y:S02]  /*1189b0*/  SHF.R.U32.HI R2, RZ, 0x8, R37 ;  /* 0x00000008ff027819 */ /* 0x001fe40000011625 */
[----:B------:R-:W-:Y:S01]  /*1189c0*/  SHF.R.U32.HI R11, RZ, 0x8, R22 ;  /* 0x00000008ff0b7819 */ /* 0x000fe20000011616 */
[----:B------:R-:W2:Y:S04]  /*1189d0*/  LDL.LU R37, [R1+0x738] ;  /* 0x0007380001257983 */ /* 0x000ea80000300800 */
[----:B------:R-:W2:Y:S01]  /*1189e0*/  LDL.LU R22, [R1+0x734] ;  /* 0x0007340001167983 */ /* 0x000ea20000300800 */
[----:B------:R-:W-:Y:S01]  /*1189f0*/  VIADD R13, R13, UR30 ;  /* 0x0000001e0d0d7c36 */ /* 0x000fe20008000000 */
[----:B------:R-:W-:Y:S01]  /*118a00*/  LOP3.LUT R12, R12, 0xffff, RZ, 0xc0, !PT ;  /* 0x0000ffff0c0c7812 */ /* 0x000fe200078ec0ff */
[----:B------:R-:W0:Y:S01]  /*118a10*/  LDCU UR30, c[0x0][0x3b8] ;  /* 0x00007700ff1e77ac */ /* 0x000e220008000800 */
[----:B------:R-:W-:-:S02]  /*118a20*/  LOP3.LUT R2, R2, 0xffff, RZ, 0xc0, !PT ;  /* 0x0000ffff02027812 */ /* 0x000fc400078ec0ff */
[----:B------:R1:W-:Y:S01]  /*118a30*/  STL [R1+0x53c], R13 ;  /* 0x00053c0d01007387 */ /* 0x0003e20000100800 */
[----:B------:R-:W-:Y:S02]  /*118a40*/  LOP3.LUT R11, R11, 0xffff, RZ, 0xc0, !PT ;  /* 0x0000ffff0b0b7812 */ /* 0x000fe400078ec0ff */
[----:B------:R-:W-:Y:S02]  /*118a50*/  PRMT R12, R12, 0x3340, R1 ;  /* 0x000033400c0c7816 */ /* 0x000fe40000000001 */
[----:B------:R-:W-:Y:S01]  /*118a60*/  PRMT R2, R2, 0x3340, R11 ;  /* 0x0000334002027816 */ /* 0x000fe2000000000b */
[----:B-1----:R-:W-:Y:S01]  /*118a70*/  VIADD R13, R13, UR47 ;  /* 0x0000002f0d0d7c36 */ /* 0x002fe20008000000 */
[----:B------:R-:W1:Y:S04]  /*118a80*/  LDCU UR47, c[0x0][0x3b8] ;  /* 0x00007700ff2f77ac */ /* 0x000e680008000800 */
[----:B------:R0:W-:Y:S04]  /*118a90*/  STL [R1+0x544], R13 ;  /* 0x0005440d01007387 */ /* 0x0001e80000100800 */
[----:B------:R4:W-:Y:S01]  /*118aa0*/  STL [R1+0xc0], R12 ;  /* 0x0000c00c01007387 */ /* 0x0009e20000100800 */
[----:B0-----:R-:W-:-:S03]  /*118ab0*/  VIADD R13, R13, UR36 ;  /* 0x000000240d0d7c36 */ /* 0x001fc60008000000 */
[----:B------:R0:W-:Y:S01]  /*118ac0*/  STL [R1+0x1c4], R2 ;  /* 0x0001c40201007387 */ /* 0x0001e20000100800 */
[----:B------:R-:W0:Y:S03]  /*118ad0*/  LDCU UR36, c[0x0][0x3b8] ;  /* 0x00007700ff2477ac */ /* 0x000e260008000800 */
[----:B------:R0:W-:Y:S01]  /*118ae0*/  STL [R1+0x54c], R13 ;  /* 0x00054c0d01007387 */ /* 0x0001e20000100800 */
[----:B----4-:R-:W-:-:S03]  /*118af0*/  SHF.R.U32.HI R12, RZ, 0x8, R36 ;  /* 0x00000008ff0c7819 */ /* 0x010fc60000011624 */
[----:B------:R-:W4:Y:S01]  /*118b00*/  LDL.LU R36, [R1+0x74c] ;  /* 0x00074c0001247983 */ /* 0x000f220000300800 */
[----:B---3--:R-:W-:-:S03]  /*118b10*/  SHF.R.U32.HI R11, RZ, 0x8, R23 ;  /* 0x00000008ff0b7819 */ /* 0x008fc60000011617 */
[----:B------:R-:W3:Y:S01]  /*118b20*/  LDL.LU R23, [R1+0x754] ;  /* 0x0007540001177983 */ /* 0x000ee20000300800 */
[----:B0-----:R-:W-:Y:S01]  /*118b30*/  SHF.R.U32.HI R2, RZ, 0x8, R40 ;  /* 0x00000008ff027819 */ /* 0x001fe20000011628 */
[----:B------:R-:W-:Y:S01]  /*118b40*/  VIADD R13, R13, UR33 ;  /* 0x000000210d0d7c36 */ /* 0x000fe20008000000 */
[----:B------:R-:W-:Y:S01]  /*118b50*/  LOP3.LUT R12, R12, 0xffff, RZ, 0xc0, !PT ;  /* 0x0000ffff0c0c7812 */ /* 0x000fe200078ec0ff */
[----:B------:R-:W0:Y:S01]  /*118b60*/  LDCU UR33, c[0x0][0x3b8] ;  /* 0x00007700ff2177ac */ /* 0x000e220008000800 */
[----:B------:R-:W-:Y:S02]  /*118b70*/  LOP3.LUT R2, R2, 0xffff, RZ, 0xc0, !PT ;  /* 0x0000ffff02027812 */ /* 0x000fe400078ec0ff */
[----:B------:R1:W-:Y:S01]  /*118b80*/  STL [R1+0x554], R13 ;  /* 0x0005540d01007387 */ /* 0x0003e20000100800 */
[----:B------:R-:W-:Y:S02]  /*118b90*/  LOP3.LUT R11, R11, 0xffff, RZ, 0xc0, !PT ;  /* 0x0000ffff0b0b7812 */ /* 0x000fe400078ec0ff */
[----:B------:R-:W-:-:S02]  /*118ba0*/  PRMT R12, R2, 0x3340, R12 ;  /* 0x00003340020c7816 */ /* 0x000fc4000000000c */
[----:B------:R-:W-:Y:S01]  /*118bb0*/  PRMT R2, R11, 0x3340, R1 ;  /* 0x000033400b027816 */ /* 0x000fe20000000001 */
[----:B-1----:R-:W-:Y:S01]  /*118bc0*/  VIADD R13, R13, UR49 ;  /* 0x000000310d0d7c36 */ /* 0x002fe20008000000 */
[----:B------:R-:W1:Y:S03]  /*118bd0*/  LDCU UR49, c[0x0][0x3b8] ;  /* 0x00007700ff3177ac */ /* 0x000e660008000800 */
[----:B------:R-:W-:Y:S01]  /*118be0*/  VIADD R14, R13, UR25 ;  /* 0x000000190d0e7c36 */ /* 0x000fe20008000000 */
[----:B------:R2:W-:Y:S01]  /*118bf0*/  STL [R1+0x578], R13 ;  /* 0x0005780d01007387 */ /* 0x0005e20000100800 */
[----:B------:R-:W0:Y:S03]  /*118c00*/  LDCU UR25, c[0x0][0x3b8] ;  /* 0x00007700ff1977ac */ /* 0x000e260008000800 */
[----:B------:R-:W-:Y:S04]  /*118c10*/  STL [R1+0x158], R12 ;  /* 0x0001580c01007387 */ /* 0x000fe80000100800 */
[----:B------:R0:W-:Y:S04]  /*118c20*/  STL [R1+0xbc], R2 ;  /* 0x0000bc0201007387 */ /* 0x0001e80000100800 */
[----:B------:R0:W-:Y:S01]  /*118c30*/  STL [R1+0x57c], R14 ;  /* 0x00057c0e01007387 */ /* 0x0001e20000100800 */
[----:B--2---:R-:W-:-:S03]  /*118c40*/  SHF.R.U32.HI R13, RZ, 0x8, R21 ;  /* 0x00000008ff0d7819 */ /* 0x004fc60000011615 */
[----:B------:R-:W2:Y:S01]  /*118c50*/  LDL.LU R21, [R1+0x744] ;  /* 0x0007440001157983 */ /* 0x000ea20000300800 */
[----:B------:R-:W-:-:S03]  /*118c60*/  SHF.R.U32.HI R11, RZ, 0x8, R22 ;  /* 0x00000008ff0b7819 */ /* 0x000fc60000011616 */
[----:B------:R-:W2:Y:S01]  /*118c70*/  LDL.LU R22, [R1+0x398] ;  /* 0x0003980001167983 */ /* 0x000ea20000300800 */
[----:B0-----:R-:W-:Y:S02]  /*118c80*/  SHF.R.U32.HI R2, RZ, 0x8, R37 ;  /* 0x00000008ff027819 */ /* 0x001fe40000011625 */
[----:B------:R-:W-:Y:S01]  /*118c90*/  SHF.R.U32.HI R12, RZ, 0x8, R20 ;  /* 0x00000008ff0c7819 */ /* 0x000fe20000011614 */
[----:B------:R-:W2:Y:S01]  /*118ca0*/  LDL.LU R39, [R1+0x750] ;  /* 0x0007500001277983 */ /* 0x000ea20000300800 */
[----:B------:R-:W-:Y:S02]  /*118cb0*/  LOP3.LUT R13, R13, 0xffff, RZ, 0xc0, !PT ;  /* 0x0000ffff0d0d7812 */ /* 0x000fe400078ec0ff */
[----:B------:R-:W-:Y:S01]  /*118cc0*/  LOP3.LUT R2, R2, 0xffff, RZ, 0xc0, !PT ;  /* 0x0000ffff02027812 */ /* 0x000fe200078ec0ff */
[----:B------:R-:W2:Y:S01]  /*118cd0*/  LDL.LU R40, [R1+0x748] ;  /* 0x0007480001287983 */ /* 0x000ea20000300800 */
[----:B------:R-:W-:Y:S01]  /*118ce0*/  VIADD R14, R14, UR20 ;  /* 0x000000140e0e7c36 */ /* 0x000fe20008000000 */
[----:B------:R-:W-:Y:S01]  /*118cf0*/  LOP3.LUT R12, R12, 0xffff, RZ, 0xc0, !PT ;  /* 0x0000ffff0c0c7812 */ /* 0x000fe200078ec0ff */
[----:B------:R-:W0:Y:S01]  /*118d00*/  LDCU UR20, c[0x0][0x3b8] ;  /* 0x00007700ff1477ac */ /* 0x000e220008000800 */
[----:B------:R-:W-:-:S02]  /*118d10*/  LOP3.LUT R11, R11, 0xffff, RZ, 0xc0, !PT ;  /* 0x0000ffff0b0b7812 */ /* 0x000fc400078ec0ff */
[----:B------:R-:W-:Y:S01]  /*118d20*/  PRMT R13, R13, 0x3340, R2 ;  /* 0x000033400d0d7816 */ /* 0x000fe20000000002 */
[----:B------:R-:W-:Y:S01]  /*118d30*/  STL [R1+0x580], R14 ;  /* 0x0005800e01007387 */ /* 0x000fe20000100800 */
[----:B------:R-:W-:-:S03]  /*118d40*/  PRMT R2, R12, 0x3340, R11 ;  /* 0x000033400c027816 */ /* 0x000fc6000000000b */
[----:B------:R0:W-:Y:S04]  /*118d50*/  STL [R1+0x150], R13 ;  /* 0x0001500d01007387 */ /* 0x0001e80000100800 */
[----:B------:R3:W-:Y:S04]  /*118d60*/  STL [R1+0x148], R2 ;  /* 0x0001480201007387 */ /* 0x0007e80000100800 */
[----:B------:R-:W2:Y:S01]  /*118d70*/  LDL.LU R20, [R1+0x390] ;  /* 0x0003900001147983 */ /* 0x000ea20000300800 */
[----:B0-----:R-:W-:Y:S01]  /*118d80*/  VIADD R13, R14, UR26 ;  /* 0x0000001a0e0d7c36 */ /* 0x001fe20008000000 */
[----:B------:R-:W0:Y:S04]  /*118d90*/  LDCU UR26, c[0x0][0x3b8] ;  /* 0x00007700ff1a77ac */ /* 0x000e280008000800 */
[----:B------:R-:W-:Y:S04]  /*118da0*/  STL [R1+0x584], R13 ;  /* 0x0005840d01007387 */ /* 0x000fe80000100800 */
[----:B------:R-:W2:Y:S01]  /*118db0*/  LDL.LU R37, [R1+0x758] ;  /* 0x0007580001257983 */ /* 0x000ea20000300800 */
[----:B------:R-:W-:Y:S01]  /*118dc0*/  VIADD R12, R13, UR29 ;  /* 0x0000001d0d0c7c36 */ /* 0x000fe20008000000 */
[----:B------:R-:W0:Y:S01]  /*118dd0*/  LDCU UR29, c[0x0][0x3b8] ;  /* 0x00007700ff1d77ac */ /* 0x000e220008000800 */
[----:B---3--:R-:W-:-:S02]  /*118de0*/  SHF.R.U32.HI R2, RZ, 0x8, R23 ;  /* 0x00000008ff027819 */ /* 0x008fc40000011617 */
[----:B------:R-:W3:Y:S01]  /*118df0*/  LDL.LU R23, [R1+0x11c] ;  /* 0x00011c0001177983 */ /* 0x000ee20000300800 */
[----:B----4-:R-:W-:Y:S02]  /*118e00*/  SHF.R.U32.HI R11, RZ, 0x8, R36 ;  /* 0x00000008ff0b7819 */ /* 0x010fe40000011624 */
[----:B------:R-:W-:Y:S02]  /*118e10*/  LOP3.LUT R2, R2, 0xffff, RZ, 0xc0, !PT ;  /* 0x0000ffff02027812 */ /* 0x000fe400078ec0ff */
[----:B------:R-:W-:Y:S01]  /*118e20*/  LOP3.LUT R11, R11, 0xffff, RZ, 0xc0, !PT ;  /* 0x0000ffff0b0b7812 */ /* 0x000fe200078ec0ff */
[----:B------:R4:W-:Y:S01]  /*118e30*/  STL [R1+0x5a8], R12 ;  /* 0x0005a80c01007387 */ /* 0x0009e20000100800 */
[--C-:B------:R-:W-:Y:S02]  /*118e40*/  PRMT R2, R2, 0x3340, R1.reuse ;  /* 0x0000334002027816 */ /* 0x100fe40000000001 */
[----:B------:R-:W-:Y:S01]  /*118e50*/  PRMT R11, R11, 0x3340, R1 ;  /* 0x000033400b0b7816 */ /* 0x000fe20000000001 */
[----:B----4-:R-:W-:Y:S01]  /*118e60*/  VIADD R12, R12, UR34 ;  /* 0x000000220c0c7c36 */ /* 0x010fe20008000000 */
[----:B------:R-:W4:Y:S03]  /*118e70*/  LDCU UR34, c[0x0][0x3b8] ;  /* 0x00007700ff2277ac */ /* 0x000f260008000800 */
[----:B------:R-:W-:Y:S01]  /*118e80*/  VIADD R14, R12, UR32 ;  /* 0x000000200c0e7c36 */ /* 0x000fe20008000000 */
[----:B------:R2:W-:Y:S01]  /*118e90*/  STL [R1+0x5ac], R12 ;  /* 0x0005ac0c01007387 */ /* 0x0005e20000100800 */
[----:B------:R-:W0:Y:S03]  /*118ea0*/  LDCU UR32, c[0x0][0x3b8] ;  /* 0x00007700ff2077ac */ /* 0x000e260008000800 */
[----:B------:R-:W-:Y:S04]  /*118eb0*/  STL [R1+0xb0], R11 ;  /* 0x0000b00b01007387 */ /* 0x000fe80000100800 */
[----:B------:R0:W-:Y:S04]  /*118ec0*/  STL [R1+0xa8], R2 ;  /* 0x0000a80201007387 */ /* 0x0001e80000100800 */
[----:B------:R-:W4:Y:S04]  /*118ed0*/  LDL.LU R36, [R1+0x760] ;  /* 0x0007600001247983 */ /* 0x000f280000300800 */
[----:B------:R0:W-:Y:S01]  /*118ee0*/  STL [R1+0x5d0], R14 ;  /* 0x0005d00e01007387 */ /* 0x0001e20000100800 */
[----:B--2---:R-:W-:-:S03]  /*118ef0*/  SHF.R.U32.HI R12, RZ, 0x8, R21 ;  /* 0x00000008ff0c7819 */ /* 0x004fc60000011615 */
[----:B------:R-:W2:Y:S01]  /*118f00*/  LDL.LU R21, [R1+0x3a0] ;  /* 0x0003a00001157983 */ /* 0x000ea20000300800 */
[----:B------:R-:W-:-:S03]  /*118f10*/  SHF.R.U32.HI R13, RZ, 0x8, R22 ;  /* 0x00000008ff0d7819 */ /* 0x000fc60000011616 */
[----:B------:R-:W4:Y:S01]  /*118f20*/  LDL.LU R22, [R1+0x75c] ;  /* 0x00075c0001167983 */ /* 0x000f220000300800 */
[----:B------:R-:W-:Y:S02]  /*118f30*/  LOP3.LUT R12, R12, 0xffff, RZ, 0xc0, !PT ;  /* 0x0000ffff0c0c7812 */ /* 0x000fe400078ec0ff */
[----:B------:R-:W-:Y:S02]  /*118f40*/  LOP3.LUT R13, R13, 0xffff, RZ, 0xc0, !PT ;  /* 0x0000ffff0d0d7812 */ /* 0x000fe400078ec0ff */
[----:B0-----:R-:W-:Y:S02]  /*118f50*/  SHF.R.U32.HI R2, RZ, 0x8, R39 ;  /* 0x00000008ff027819 */ /* 0x001fe40000011627 */
[----:B------:R-:W-:Y:S01]  /*118f60*/  SHF.R.U32.HI R11, RZ, 0x8, R40 ;  /* 0x00000008ff0b7819 */ /* 0x000fe20000011628 */
[----:B------:R-:W-:Y:S01]  /*118f70*/  VIADD R14, R14, UR38 ;  /* 0x000000260e0e7c36 */ /* 0x000fe20008000000 */
[----:B------:R-:W-:Y:S01]  /*118f80*/  PRMT R12, R12, 0x3340, R13 ;  /* 0x000033400c0c7816 */ /* 0x000fe2000000000d */
[----:B------:R-:W0:Y:S01]  /*118f90*/  LDCU UR38, c[0x0][0x3b8] ;  /* 0x00007700ff2677ac */ /* 0x000e220008000800 */
[----:B------:R-:W-:-:S02]  /*118fa0*/  LOP3.LUT R2, R2, 0xffff, RZ, 0xc0, !PT ;  /* 0x0000ffff02027812 */ /* 0x000fc400078ec0ff */
[----:B------:R-:W-:Y:S01]  /*118fb0*/  LOP3.LUT R11, R11, 0xffff, RZ, 0xc0, !PT ;  /* 0x0000ffff0b0b7812 */ /* 0x000fe200078ec0ff */
[----:B------:R-:W-:Y:S03]  /*118fc0*/  STL [R1+0x5d4], R14 ;  /* 0x0005d40e01007387 */ /* 0x000fe60000100800 */
[----:B------:R-:W-:Y:S01]  /*118fd0*/  PRMT R2, R2, 0x3340, R11 ;  /* 0x0000334002027816 */ /* 0x000fe2000000000b */
[----:B------:R0:W-:Y:S04]  /*118fe0*/  STL [R1+0x19c], R12 ;  /* 0x00019c0c01007387 */ /* 0x0001e80000100800 */
[----:B------:R1:W-:Y:S01]  /*118ff0*/  STL [R1+0x140], R2 ;  /* 0x0001400201007387 */ /* 0x0003e20000100800 */
[----:B0-----:R-:W-:Y:S01]  /*119000*/  VIADD R12, R14, UR39 ;  /* 0x000000270e0c7c36 */ /* 0x001fe20008000000 */
[----:B------:R-:W0:Y:S04]  /*119010*/  LDCU UR39, c[0x0][0x3b8] ;  /* 0x00007700ff2777ac */ /* 0x000e280008000800 */
[----:B------:R0:W-:Y:S01]  /*119020*/  STL [R1+0x5f8], R12 ;  /* 0x0005f80c01007387 */ /* 0x0001e20000100800 */
[----:B-1----:R-:W-:-:S04]  /*119030*/  SHF.R.U32.HI R2, RZ, 0x8, R20 ;  /* 0x00000008ff027819 */ /* 0x002fc80000011614 */
[----:B------:R-:W-:Y:S01]  /*119040*/  LOP3.LUT R2, R2, 0xffff, RZ, 0xc0, !PT ;  /* 0x0000ffff02027812 */ /* 0x000fe200078ec0ff */
[----:B0-----:R-:W-:Y:S01]  /*119050*/  VIADD R12, R12, UR43 ;  /* 0x0000002b0c0c7c36 */ /* 0x001fe20008000000 */
[----:B------:R-:W-:Y:S01]  /*119060*/  SHF.R.U32.HI R38, RZ, 0x8, R37 ;  /* 0x00000008ff267819 */ /* 0x000fe20000011625 */
[----:B------:R-:W0:Y:S01]  /*119070*/  LDCU UR43, c[0x0][0x3b8] ;  /* 0x00007700ff2b77ac */ /* 0x000e220008000800 */
[----:B---3--:R-:W-:Y:S02]  /*119080*/  SHF.R.U32.HI R11, RZ, 0x8, R23 ;  /* 0x00000008ff0b7819 */ /* 0x008fe40000011617 */
[----:B------:R-:W3:Y:S02]  /*119090*/  LDL.LU R23, [R1+0x76c] ;  /* 0x00076c0001177983 */ /* 0x000ee40000300800 */
[----:B------:R-:W-:Y:S02]  /*1190a0*/  LOP3.LUT R11, R11, 0xffff, RZ, 0xc0, !PT ;  /* 0x0000ffff0b0b7812 */ /* 0x000fe400078ec0ff */
[----:B------:R1:W-:Y:S02]  /*1190b0*/  STL [R1+0x5fc], R12 ;  /* 0x0005fc0c01007387 */ /* 0x0003e40000100800 */
[----:B------:R-:W-:Y:S01]  /*1190c0*/  PRMT R2, R2, 0x3340, R11 ;  /* 0x0000334002027816 */ /* 0x000fe2000000000b */
[----:B-1----:R-:W-:Y:S01]  /*1190d0*/  VIADD R12, R12, UR24 ;  /* 0x000000180c0c7c36 */ /* 0x002fe20008000000 */
[----:B------:R-:W1:Y:S03]  /*1190e0*/  LDCU UR24, c[0x0][0x3b8] ;  /* 0x00007700ff1877ac */ /* 0x000e660008000800 */
[----:B------:R-:W-:Y:S01]  /*1190f0*/  VIADD R13, R12, UR50 ;  /* 0x000000320c0d7c36 */ /* 0x000fe20008000000 */
[----:B------:R2:W-:Y:S01]  /*119100*/  STL [R1+0x600], R12 ;  /* 0x0006000c01007387 */ /* 0x0005e20000100800 */
[----:B------:R-:W0:Y:S03]  /*119110*/  LDCU UR50, c[0x0][0x3b8] ;  /* 0x00007700ff3277ac */ /* 0x000e260008000800 */
[----:B------:R-:W-:Y:S04]  /*119120*/  STL [R1+0x13c], R2 ;  /* 0x00013c0201007387 */ /* 0x000fe80000100800 */
[----:B------:R0:W-:Y:S01]  /*119130*/  STL [R1+0x604], R13 ;  /* 0x0006040d01007387 */ /* 0x0001e20000100800 */
[----:B--2---:R-:W-:-:S03]  /*119140*/  SHF.R.U32.HI R12, RZ, 0x8, R21 ;  /* 0x00000008ff0c7819 */ /* 0x004fc60000011615 */
[----:B------:R-:W2:Y:S01]  /*119150*/  LDL.LU R21, [R1+0x764] ;  /* 0x0007640001157983 */ /* 0x000ea20000300800 */
[----:B----4-:R-:W-:-:S03]  /*119160*/  SHF.R.U32.HI R11, RZ, 0x8, R22 ;  /* 0x00000008ff0b7819 */ /* 0x010fc60000011616 */
[----:B------:R-:W4:Y:S01]  /*119170*/  LDL.LU R22, [R1+0x3a4] ;  /* 0x0003a40001167983 */ /* 0x000f220000300800 */
[----:B0-----:R-:W-:Y:S01]  /*119180*/  VIADD R13, R13, UR51 ;  /* 0x000000330d0d7c36 */ /* 0x001fe20008000000 */
[----:B------:R-:W-:Y:S01]  /*119190*/  SHF.R.U32.HI R2, RZ, 0x8, R36 ;  /* 0x00000008ff027819 */ /* 0x000fe20000011624 */
[----:B------:R-:W0:Y:S01]  /*1191a0*/  LDCU UR51, c[0x0][0x3b8] ;  /* 0x00007700ff3377ac */ /* 0x000e220008000800 */
[----:B------:R-:W4:Y:S01]  /*1191b0*/  LDL.LU R40, [R1+0x770] ;  /* 0x0007700001287983 */ /* 0x000f220000300800 */
[----:B------:R-:W-:-:S03]  /*1191c0*/  LOP3.LUT R12, R12, 0xffff, RZ, 0xc0, !PT ;  /* 0x0000ffff0c0c7812 */ /* 0x000fc600078ec0ff */
[----:B------:R-:W4:Y:S01]  /*1191d0*/  LDL.LU R37, [R1+0x768] ;  /* 0x0007680001257983 */ /* 0x000f220000300800 */
[----:B------:R-:W-:-:S03]  /*1191e0*/  LOP3.LUT R2, R2, 0xffff, RZ, 0xc0, !PT ;  /* 0x0000ffff02027812 */ /* 0x000fc600078ec0ff */
[----:B------:R0:W-:Y:S01]  /*1191f0*/  STL [R1+0x628], R13 ;  /* 0x0006280d01007387 */ /* 0x0001e20000100800 */
[----:B------:R-:W-:Y:S02]  /*119200*/  LOP3.LUT R11, R11, 0xffff, RZ, 0xc0, !PT ;  /* 0x0000ffff0b0b7812 */ /* 0x000fe400078ec0ff */
[----:B------:R-:W-:Y:S02]  /*119210*/  PRMT R12, R12, 0x3340, R1 ;  /* 0x000033400c0c7816 */ /* 0x000fe40000000001 */
[----:B------:R-:W-:Y:S01]  /*119220*/  PRMT R2, R2, 0x3340, R11 ;  /* 0x0000334002027816 */ /* 0x000fe2000000000b */
[----:B0-----:R-:W-:Y:S01]  /*119230*/  VIADD R13, R13, UR28 ;  /* 0x0000001c0d0d7c36 */ /* 0x001fe20008000000 */
[----:B------:R-:W-:Y:S01]  /*119240*/  SHF.R.U32.HI R11, RZ, 0x8, R51 ;  /* 0x00000008ff0b7819 */ /* 0x000fe20000011633 */
[----:B------:R-:W0:Y:S03]  /*119250*/  LDCU UR28, c[0x0][0x3b8] ;  /* 0x00007700ff1c77ac */ /* 0x000e260008000800 */
[----:B------:R1:W-:Y:S04]  /*119260*/  STL [R1+0x62c], R13 ;  /* 0x00062c0d01007387 */ /* 0x0003e80000100800 */
[----:B------:R-:W-:Y:S01]  /*119270*/  STL [R1+0x98], R12 ;  /* 0x0000980c01007387 */ /* 0x000fe20000100800 */
[----:B-1----:R-:W-:-:S03]  /*119280*/  VIADD R13, R13, UR45 ;  /* 0x0000002d0d0d7c36 */ /* 0x002fc60008000000 */
[----:B------:R1:W-:Y:S01]  /*119290*/  STL [R1+0x124], R2 ;  /* 0x0001240201007387 */ /* 0x0003e20000100800 */
[----:B------:R-:W-:Y:S01]  /*1192a0*/  LOP3.LUT R11, R11, 0xffff, RZ, 0xc0, !PT ;  /* 0x0000ffff0b0b7812 */ /* 0x000fe200078ec0ff */
[----:B------:R-:W0:Y:S02]  /*1192b0*/  LDCU UR45, c[0x0][0x3b8] ;  /* 0x00007700ff2d77ac */ /* 0x000e240008000800 */
[----:B------:R1:W-:Y:S04]  /*1192c0*/  STL [R1+0x678], R13 ;  /* 0x0006780d01007387 */ /* 0x0003e80000100800 */
[----:B------:R-:W4:Y:S01]  /*1192d0*/  LDL.LU R36, [R1+0x77c] ;  /* 0x00077c0001247983 */ /* 0x000f220000300800 */
[----:B-1----:R-:W-:Y:S01]  /*1192e0*/  SHF.R.U32.HI R2, RZ, 0x8, R55 ;  /* 0x00000008ff027819 */ /* 0x002fe20000011637 */
[----:B------:R-:W-:Y:S01]  /*1192f0*/  VIADD R13, R13, UR35 ;  /* 0x000000230d0d7c36 */ /* 0x000fe20008000000 */
[----:B---3--:R-:W-:Y:S01]  /*119300*/  SHF.R.U32.HI R12, RZ, 0x8, R23 ;  /* 0x00000008ff0c7819 */ /* 0x008fe20000011617 */
[----:B------:R-:W1:Y:S01]  /*119310*/  LDCU UR35, c[0x0][0x3b8] ;  /* 0x00007700ff2377ac */ /* 0x000e620008000800 */
[----:B------:R-:W3:Y:S01]  /*119320*/  LDL.LU R23, [R1+0x774] ;  /* 0x0007740001177983 */ /* 0x000ee20000300800 */
[----:B------:R-:W-:-:S02]  /*119330*/  LOP3.LUT R2, R2, 0xffff, RZ, 0xc0, !PT ;  /* 0x0000ffff02027812 */ /* 0x000fc400078ec0ff */
[----:B------:R-:W-:Y:S01]  /*119340*/  LOP3.LUT R12, R12, 0xffff, RZ, 0xc0, !PT ;  /* 0x0000ffff0c0c7812 */ /* 0x000fe200078ec0ff */
[----:B------:R0:W-:Y:S01]  /*119350*/  STL [R1+0x6f8], R13 ;  /* 0x0006f80d01007387 */ /* 0x0001e20000100800 */
[----:B------:R-:W-:Y:S02]  /*119360*/  PRMT R2, R2, 0x3340, R11 ;  /* 0x0000334002027816 */ /* 0x000fe4000000000b */
[----:B------:R-:W-:Y:S01]  /*119370*/  PRMT R12, R12, 0x3340, R1 ;  /* 0x000033400c0c7816 */ /* 0x000fe20000000001 */
[----:B0-----:R-:W-:Y:S01]  /*119380*/  VIADD R13, R13, UR30 ;  /* 0x0000001e0d0d7c36 */ /* 0x001fe20008000000 */
[----:B------:R-:W0:Y:S03]  /*119390*/  LDCU UR30, c[0x0][0x3b8] ;  /* 0x00007700ff1e77ac */ /* 0x000e260008000800 */
[----:B------:R-:W-:Y:S01]  /*1193a0*/  VIADD R14, R13, UR47 ;  /* 0x0000002f0d0e7c36 */ /* 0x000fe20008000000 */
[----:B------:R-:W-:Y:S01]  /*1193b0*/  STL [R1+0x778], R13 ;  /* 0x0007780d01007387 */ /* 0x000fe20000100800 */
[----:B------:R-:W0:Y:S03]  /*1193c0*/  LDCU UR47, c[0x0][0x3b8] ;  /* 0x00007700ff2f77ac */ /* 0x000e260008000800 */
[----:B------:R2:W-:Y:S04]  /*1193d0*/  STL [R1+0x94], R12 ;  /* 0x0000940c01007387 */ /* 0x0005e80000100800 */
[----:B------:R0:W-:Y:S04]  /*1193e0*/  STL [R1+0x178], R2 ;  /* 0x0001780201007387 */ /* 0x0001e80000100800 */
[----:B------:R-:W3:Y:S04]  /*1193f0*/  LDL.LU R20, [R1+0x1c] ;  /* 0x00001c0001147983 */ /* 0x000ee80000300800 */
[----:B------:R0:W-:Y:S01]  /*119400*/  STL [R1+0x7f8], R14 ;  /* 0x0007f80e01007387 */ /* 0x0001e20000100800 */
[----:B--2---:R-:W-:-:S03]  /*119410*/  SHF.R.U32.HI R12, RZ, 0x8, R21 ;  /* 0x00000008ff0c7819 */ /* 0x004fc60000011615 */
[----:B------:R-:W2:Y:S01]  /*119420*/  LDL.LU R21, [R1+0x4] ;  /* 0x0000040001157983 */ /* 0x000ea20000300800 */
[----:B----4-:R-:W-:-:S03]  /*119430*/  SHF.R.U32.HI R13, RZ, 0x8, R22 ;  /* 0x00000008ff0d7819 */ /* 0x010fc60000011616 */
[----:B------:R-:W4:Y:S01]  /*119440*/  LDL.LU R22, [R1+0xc] ;  /* 0x00000c0001167983 */ /* 0x000f220000300800 */
[----:B------:R-:W-:Y:S02]  /*119450*/  LOP3.LUT R12, R12, 0xffff, RZ, 0xc0, !PT ;  /* 0x0000ffff0c0c7812 */ /* 0x000fe400078ec0ff */
[----:B0-----:R-:W-:Y:S02]  /*119460*/  SHF.R.U32.HI R2, RZ, 0x8, R40 ;  /* 0x00000008ff027819 */ /* 0x001fe40000011628 */
[----:B------:R-:W-:Y:S02]  /*119470*/  LOP3.LUT R13, R13, 0xffff, RZ, 0xc0, !PT ;  /* 0x0000ffff0d0d7812 */ /* 0x000fe400078ec0ff */
[----:B------:R-:W-:Y:S01]  /*119480*/  SHF.R.U32.HI R11, RZ, 0x8, R37 ;  /* 0x00000008ff0b7819 */ /* 0x000fe20000011625 */
        /* <DEDUP_REMOVED lines=9> */
[----:B------:R-:W4:Y:S01]  /*119520*/  LDL.LU R40, [R1+0x780] ;  /* 0x0007800001287983 */ /* 0x000f220000300800 */
[----:B0-----:R-:W-:Y:S01]  /*119530*/  VIADD R12, R14, UR33 ;  /* 0x000000210e0c7c36 */ /* 0x001fe20008000000 */
[----:B------:R-:W0:Y:S04]  /*119540*/  LDCU UR33, c[0x0][0x3b8] ;  /* 0x00007700ff2177ac */ /* 0x000e280008000800 */
[----:B------:R-:W-:Y:S01]  /*119550*/  STL [R1+0x8f8], R12 ;  /* 0x0008f80c01007387 */ /* 0x000fe20000100800 */
[----:B-1----:R-:W-:-:S03]  /*119560*/  SHF.R.U32.HI R2, RZ, 0x8, R36 ;  /* 0x00000008ff027819 */ /* 0x002fc60000011624 */
[----:B------:R-:W4:Y:S01]  /*119570*/  LDL.LU R36, [R1+0x3ac] ;  /* 0x0003ac0001247983 */ /* 0x000f220000300800 */
[----:B------:R-:W-:Y:S01]  /*119580*/  VIADD R11, R12, UR49 ;  /* 0x000000310c0b7c36 */ /* 0x000fe20008000000 */
[----:B------:R-:W-:Y:S01]  /*119590*/  LOP3.LUT R2, R2, 0xffff, RZ, 0xc0, !PT ;  /* 0x0000ffff02027812 */ /* 0x000fe200078ec0ff */
[----:B------:R-:W1:Y:S01]  /*1195a0*/  LDCU UR49, c[0x0][0x3b8] ;  /* 0x00007700ff3177ac */ /* 0x000e620008000800 */
[----:B---3--:R-:W-:Y:S02]  /*1195b0*/  SHF.R.U32.HI R37, RZ, 0x8, R23 ;  /* 0x00000008ff257819 */ /* 0x008fe40000011617 */
[----:B------:R-:W3:Y:S04]  /*1195c0*/  LDL.LU R23, [R1+0x3b0] ;  /* 0x0003b00001177983 */ /* 0x000ee80000300800 */
[----:B------:R0:W-:Y:S01]  /*1195d0*/  STL [R1+0x978], R11 ;  /* 0x0009780b01007387 */ /* 0x0001e20000100800 */
[----:B------:R-:W-:Y:S01]  /*1195e0*/  PRMT R2, R2, 0x3340, R1 ;  /* 0x0000334002027816 */ /* 0x000fe20000000001 */
[----:B0-----:R-:W-:Y:S01]  /*1195f0*/  VIADD R11, R11, UR25 ;  /* 0x000000190b0b7c36 */ /* 0x001fe20008000000 */
[----:B------:R-:W0:Y:S03]  /*119600*/  LDCU UR25, c[0x0][0x3b8] ;  /* 0x00007700ff1977ac */ /* 0x000e260008000800 */
[----:B------:R-:W-:Y:S01]  /*119610*/  VIADD R13, R11, UR20 ;  /* 0x000000140b0d7c36 */ /* 0x000fe20008000000 */
[----:B------:R-:W-:Y:S01]  /*119620*/  STL [R1+0x9f8], R11 ;  /* 0x0009f80b01007387 */ /* 0x000fe20000100800 */
[----:B------:R-:W0:Y:S03]  /*119630*/  LDCU UR20, c[0x0][0x3b8] ;  /* 0x00007700ff1477ac */ /* 0x000e260008000800 */
[----:B------:R1:W-:Y:S04]  /*119640*/  STL [R1+0x8c], R2 ;  /* 0x00008c0201007387 */ /* 0x0003e80000100800 */
[----:B------:R0:W-:Y:S01]  /*119650*/  STL [R1+0xa78], R13 ;  /* 0x000a780d01007387 */ /* 0x0001e20000100800 */
[----:B-1----:R-:W-:-:S03]  /*119660*/  SHF.R.U32.HI R2, RZ, 0x8, R20 ;  /* 0x00000008ff027819 */ /* 0x002fc60000011614 */
[----:B------:R-:W3:Y:S01]  /*119670*/  LDL.LU R20, [R1+0x794] ;  /* 0x0007940001147983 */ /* 0x000ee20000300800 */
[----:B--2---:R-:W-:-:S03]  /*119680*/  SHF.R.U32.HI R12, RZ, 0x8, R21 ;  /* 0x00000008ff0c7819 */ /* 0x004fc60000011615 */
[----:B------:R-:W2:Y:S01]  /*119690*/  LDL.LU R21, [R1+0x790] ;  /* 0x0007900001157983 */ /* 0x000ea20000300800 */
[----:B----4-:R-:W-:-:S03]  /*1196a0*/  SHF.R.U32.HI R11, RZ, 0x8, R22 ;  /* 0x00000008ff0b7819 */ /* 0x010fc60000011616 */
[----:B------:R-:W4:Y:S01]  /*1196b0*/  LDL.LU R22, [R1+0x78c] ;  /* 0x00078c0001167983 */ /* 0x000f220000300800 */
        /* <DEDUP_REMOVED lines=9> */
[----:B------:R-:W1:Y:S04]  /*119750*/  LDCU UR29, c[0x0][0x3b8] ;  /* 0x00007700ff1d77ac */ /* 0x000e680008000800 */
[----:B------:R0:W-:Y:S04]  /*119760*/  STL [R1+0xb78], R13 ;  /* 0x000b780d01007387 */ /* 0x0001e80000100800 */
[----:B------:R-:W-:Y:S01]  /*119770*/  STL [R1+0x108], R12 ;  /* 0x0001080c01007387 */ /* 0x000fe20000100800 */
[----:B0-----:R-:W-:-:S03]  /*119780*/  VIADD R13, R13, UR34 ;  /* 0x000000220d0d7c36 */ /* 0x001fc60008000000 */
[----:B------:R0:W-:Y:S01]  /*119790*/  STL [R1+0x80], R2 ;  /* 0x0000800201007387 */ /* 0x0001e20000100800 */
[----:B------:R-:W1:Y:S03]  /*1197a0*/  LDCU UR34, c[0x0][0x3b8] ;  /* 0x00007700ff2277ac */ /* 0x000e660008000800 */
[----:B------:R1:W-:Y:S01]  /*1197b0*/  STL [R1+0xbf8], R13 ;  /* 0x000bf80d01007387 */ /* 0x0003e20000100800 */
[----:B0-----:R-:W-:Y:S02]  /*1197c0*/  SHF.R.U32.HI R2, RZ, 0x8, R40 ;  /* 0x00000008ff027819 */ /* 0x001fe40000011628 */
[----:B------:R-:W-:Y:S01]  /*1197d0*/  SHF.R.U32.HI R12, RZ, 0x8, R36 ;  /* 0x00000008ff0c7819 */ /* 0x000fe20000011624 */
[----:B------:R-:W4:Y:S04]  /*1197e0*/  LDL.LU R40, [R1+0x788] ;  /* 0x0007880001287983 */ /* 0x000f280000300800 */
[----:B------:R-:W4:Y:S01]  /*1197f0*/  LDL.LU R36, [R1+0x784] ;  /* 0x0007840001247983 */ /* 0x000f220000300800 */
[----:B-1----:R-:W-:Y:S01]  /*119800*/  VIADD R13, R13, UR32 ;  /* 0x000000200d0d7c36 */ /* 0x002fe20008000000 */
[----:B---3--:R-:W-:Y:S01]  /*119810*/  SHF.R.U32.HI R11, RZ, 0x8, R23 ;  /* 0x00000008ff0b7819 */ /* 0x008fe20000011617 */
[----:B------:R-:W0:Y:S01]  /*119820*/  LDCU UR32, c[0x0][0x3b8] ;  /* 0x00007700ff2077ac */ /* 0x000e220008000800 */
[----:B------:R-:W3:Y:S01]  /*119830*/  LDL.LU R23, [R1+0x3c0] ;  /* 0x0003c00001177983 */ /* 0x000ee20000300800 */
[----:B------:R-:W-:-:S03]  /*119840*/  LOP3.LUT R2, R2, 0xffff, RZ, 0xc0, !PT ;  /* 0x0000ffff02027812 */ /* 0x000fc600078ec0ff */
[----:B------:R1:W-:Y:S01]  /*119850*/  STL [R1+0xc78], R13 ;  /* 0x000c780d01007387 */ /* 0x0003e20000100800 */
[----:B------:R-:W-:-:S04]  /*119860*/  LOP3.LUT R12, R12, 0xffff, RZ, 0xc0, !PT ;  /* 0x0000ffff0c0c7812 */ /* 0x000fc800078ec0ff */
[----:B------:R-:W-:Y:S01]  /*119870*/  PRMT R2, R2, 0x3340, R12 ;  /* 0x0000334002027816 */ /* 0x000fe2000000000c */
[----:B-1----:R-:W-:Y:S01]  /*119880*/  VIADD R13, R13, UR38 ;  /* 0x000000260d0d7c36 */ /* 0x002fe20008000000 */
[----:B------:R-:W-:Y:S01]  /*119890*/  LOP3.LUT R11, R11, 0xffff, RZ, 0xc0, !PT ;  /* 0x0000ffff0b0b7812 */ /* 0x000fe200078ec0ff */
[----:B------:R-:W1:Y:S03]  /*1198a0*/  LDCU UR38, c[0x0][0x3b8] ;  /* 0x00007700ff2677ac */ /* 0x000e660008000800 */
[----:B------:R0:W-:Y:S04]  /*1198b0*/  STL [R1+0xcf8], R13 ;  /* 0x000cf80d01007387 */ /* 0x0001e80000100800 */
[----:B------:R1:W-:Y:S01]  /*1198c0*/  STL [R1+0x104], R2 ;  /* 0x0001040201007387 */ /* 0x0003e20000100800 */
[----:B0-----:R-:W-:Y:S01]  /*1198d0*/  VIADD R13, R13, UR39 ;  /* 0x000000270d0d7c36 */ /* 0x001fe20008000000 */
[----:B------:R-:W-:Y:S01]  /*1198e0*/  PRMT R55, R11, 0x3340, R1 ;  /* 0x000033400b377816 */ /* 0x000fe20000000001 */
[----:B------:R-:W0:Y:S01]  /*1198f0*/  LDCU UR39, c[0x0][0x3b8] ;  /* 0x00007700ff2777ac */ /* 0x000e220008000800 */
[----:B-1----:R-:W-:-:S02]  /*119900*/  SHF.R.U32.HI R2, RZ, 0x8, R20 ;  /* 0x00000008ff027819 */ /* 0x002fc40000011614 */
[----:B------:R1:W-:Y:S04]  /*119910*/  STL [R1+0xd78], R13 ;  /* 0x000d780d01007387 */ /* 0x0003e80000100800 */
[----:B------:R-:W3:Y:S01]  /*119920*/  LDL.LU R20, [R1+0x7cc] ;  /* 0x0007cc0001147983 */ /* 0x000ee20000300800 */
[----:B--2---:R-:W-:-:S03]  /*119930*/  SHF.R.U32.HI R12, RZ, 0x8, R21 ;  /* 0x00000008ff0c7819 */ /* 0x004fc60000011615 */
[----:B------:R-:W2:Y:S01]  /*119940*/  LDL.LU R21, [R1+0x7c0] ;  /* 0x0007c00001157983 */ /* 0x000ea20000300800 */
[----:B----4-:R-:W-:-:S03]  /*119950*/  SHF.R.U32.HI R11, RZ, 0x8, R22 ;  /* 0x00000008ff0b7819 */ /* 0x010fc60000011616 */
[----:B------:R-:W4:Y:S01]  /*119960*/  LDL.LU R22, [R1+0x7b4] ;  /* 0x0007b40001167983 */ /* 0x000f220000300800 */
[----:B-1----:R-:W-:Y:S01]  /*119970*/  VIADD R13, R13, UR43 ;  /* 0x0000002b0d0d7c36 */ /* 0x002fe20008000000 */
[----:B------:R-:W-:Y:S01]  /*119980*/  LOP3.LUT R2, R2, 0xffff, RZ, 0xc0, !PT ;  /* 0x0000ffff02027812 */ /* 0x000fe200078ec0ff */
[----:B------:R-:W1:Y:S01]  /*119990*/  LDCU UR43, c[0x0][0x3b8] ;  /* 0x00007700ff2b77ac */ /* 0x000e620008000800 */
[----:B------:R-:W-:Y:S02]  /*1199a0*/  LOP3.LUT R12, R12, 0xffff, RZ, 0xc0, !PT ;  /* 0x0000ffff0c0c7812 */ /* 0x000fe400078ec0ff */
[----:B------:R0:W-:Y:S02]  /*1199b0*/  STL [R1+0xdf8], R13 ;  /* 0x000df80d01007387 */ /* 0x0001e40000100800 */
[----:B------:R-:W-:Y:S01]  /*1199c0*/  PRMT R2, R2, 0x3340, R12 ;  /* 0x0000334002027816 */ /* 0x000fe2000000000c */
[----:B0-----:R-:W-:Y:S01]  /*1199d0*/  VIADD R13, R13, UR24 ;  /* 0x000000180d0d7c36 */ /* 0x001fe20008000000 */
[----:B------:R-:W-:Y:S01]  /*1199e0*/  LOP3.LUT R11, R11, 0xffff, RZ, 0xc0, !PT ;  /* 0x0000ffff0b0b7812 */ /* 0x000fe200078ec0ff */
[----:B------:R-:W0:Y:S03]  /*1199f0*/  LDCU UR24, c[0x0][0x3b8] ;  /* 0x00007700ff1877ac */ /* 0x000e260008000800 */
[----:B------:R1:W-:Y:S04]  /*119a00*/  STL [R1+0xe78], R13 ;  /* 0x000e780d01007387 */ /* 0x0003e80000100800 */
[----:B------:R0:W-:Y:S01]  /*119a10*/  STL [R1+0xfc], R2 ;  /* 0x0000fc0201007387 */ /* 0x0001e20000100800 */
[----:B-1----:R-:W-:Y:S01]  /*119a20*/  VIADD R13, R13, UR50 ;  /* 0x000000320d0d7c36 */ /* 0x002fe20008000000 */
[----:B------:R-:W-:Y:S01]  /*119a30*/  PRMT R34, R11, 0x3340, R1 ;  /* 0x000033400b227816 */ /* 0x000fe20000000001 */
[----:B------:R-:W1:Y:S03]  /*119a40*/  LDCU UR50, c[0x0][0x3b8] ;  /* 0x00007700ff3277ac */ /* 0x000e660008000800 */
[----:B------:R0:W-:Y:S04]  /*119a50*/  STL [R1+0xef8], R13 ;  /* 0x000ef80d01007387 */ /* 0x0001e80000100800 */
[----:B------:R-:W4:Y:S01]  /*119a60*/  LDL.LU R46, [R1+0x7ac] ;  /* 0x0007ac00012e7983 */ /* 0x000f220000300800 */
[----:B0-----:R-:W-:-:S03]  /*119a70*/  SHF.R.U32.HI R2, RZ, 0x8, R40 ;  /* 0x00000008ff027819 */ /* 0x001fc60000011628 */
[----:B------:R-:W4:Y:S01]  /*119a80*/  LDL.LU R39, [R1+0x7a0] ;  /* 0x0007a00001277983 */ /* 0x000f220000300800 */
[----:B------:R-:W-:Y:S01]  /*119a90*/  VIADD R13, R13, UR51 ;  /* 0x000000330d0d7c36 */ /* 0x000fe20008000000 */
[----:B------:R-:W-:Y:S02]  /*119aa0*/  SHF.R.U32.HI R12, RZ, 0x8, R36 ;  /* 0x00000008ff0c7819 */ /* 0x000fe40000011624 */
[----:B------:R-:W4:Y:S01]  /*119ab0*/  LDL.LU R40, [R1+0x7bc] ;  /* 0x0007bc0001287983 */ /* 0x000f220000300800 */
[----:B------:R-:W-:Y:S01]  /*119ac0*/  LOP3.LUT R2, R2, 0xffff, RZ, 0xc0, !PT ;  /* 0x0000ffff02027812 */ /* 0x000fe200078ec0ff */
[----:B------:R-:W0:Y:S02]  /*119ad0*/  LDCU UR51, c[0x0][0x3b8] ;  /* 0x00007700ff3377ac */ /* 0x000e240008000800 */
[----:B------:R0:W-:Y:S01]  /*119ae0*/  STL [R1+0xf78], R13 ;  /* 0x000f780d01007387 */ /* 0x0001e20000100800 */
[----:B---3--:R-:W-:-:S03]  /*119af0*/  SHF.R.U32.HI R11, RZ, 0x8, R23 ;  /* 0x00000008ff0b7819 */ /* 0x008fc60000011617 */
[----:B------:R-:W3:Y:S01]  /*119b00*/  LDL.LU R23, [R1+0x7b0] ;  /* 0x0007b00001177983 */ /* 0x000ee20000300800 */
[----:B0-----:R-:W-:Y:S01]  /*119b10*/  VIADD R13, R13, UR28 ;  /* 0x0000001c0d0d7c36 */ /* 0x001fe20008000000 */
[----:B------:R-:W-:Y:S01]  /*119b20*/  LOP3.LUT R12, R12, 0xffff, RZ, 0xc0, !PT ;  /* 0x0000ffff0c0c7812 */ /* 0x000fe200078ec0ff */
[----:B------:R-:W0:Y:S03]  /*119b30*/  LDCU UR28, c[0x0][0x3b8] ;  /* 0x00007700ff1c77ac */ /* 0x000e260008000800 */
[----:B------:R-:W-:Y:S01]  /*119b40*/  PRMT R2, R2, 0x3340, R12 ;  /* 0x0000334002027816 */ /* 0x000fe2000000000c */
[----:B------:R1:W-:Y:S04]  /*119b50*/  STL [R1+0xfd0], R13 ;  /* 0x000fd00d01007387 */ /* 0x0003e80000100800 */
[----:B------:R0:W-:Y:S01]  /*119b60*/  STL [R1+0xf4], R2 ;  /* 0x0000f40201007387 */ /* 0x0001e20000100800 */
[----:B-1----:R-:W-:Y:S01]  /*119b70*/  VIADD R13, R13, UR45 ;  /* 0x0000002d0d0d7c36 */ /* 0x002fe20008000000 */
[----:B------:R-:W-:Y:S01]  /*119b80*/  LOP3.LUT R11, R11, 0xffff, RZ, 0xc0, !PT ;  /* 0x0000ffff0b0b7812 */ /* 0x000fe200078ec0ff */
[----:B------:R-:W1:Y:S03]  /*119b90*/  LDCU UR45, c[0x0][0x3b8] ;  /* 0x00007700ff2d77ac */ /* 0x000e660008000800 */
[----:B------:R0:W-:Y:S02]  /*119ba0*/  STL [R1+0xff0], R13 ;  /* 0x000ff00d01007387 */ /* 0x0001e40000100800 */
[----:B0-----:R-:W-:-:S02]  /*119bb0*/  SHF.R.U32.HI R2, RZ, 0x8, R20 ;  /* 0x00000008ff027819 */ /* 0x001fc40000011614 */
[----:B------:R-:W3:Y:S01]  /*119bc0*/  LDL.LU R20, [R1+0x7a4] ;  /* 0x0007a40001147983 */ /* 0x000ee20000300800 */
[----:B--2---:R-:W-:-:S03]  /*119bd0*/  SHF.R.U32.HI R12, RZ, 0x8, R21 ;  /* 0x00000008ff0c7819 */ /* 0x004fc60000011615 */
[----:B------:R-:W2:Y:S01]  /*119be0*/  LDL.LU R21, [R1+0x7c8] ;  /* 0x0007c80001157983 */ /* 0x000ea20000300800 */
[----:B------:R-:W-:Y:S02]  /*119bf0*/  PRMT R36, R11, 0x3340, R1 ;  /* 0x000033400b247816 */ /* 0x000fe40000000001 */
[----:B----4-:R-:W-:Y:S02]  /*119c00*/  SHF.R.U32.HI R11, RZ, 0x8, R22 ;  /* 0x00000008ff0b7819 */ /* 0x010fe40000011616 */
[----:B------:R-:W4:Y:S01]  /*119c10*/  LDL.LU R22, [R1+0x79c] ;  /* 0x00079c0001167983 */ /* 0x000f220000300800 */
[----:B------:R-:W-:Y:S01]  /*119c20*/  VIADD R13, R13, UR35 ;  /* 0x000000230d0d7c36 */ /* 0x000fe20008000000 */
[----:B------:R-:W-:Y:S01]  /*119c30*/  LOP3.LUT R2, R2, 0xffff, RZ, 0xc0, !PT ;  /* 0x0000ffff02027812 */ /* 0x000fe200078ec0ff */
[----:B------:R-:W0:Y:S01]  /*119c40*/  LDCU UR35, c[0x0][0x3b8] ;  /* 0x00007700ff2377ac */ /* 0x000e220008000800 */
[----:B------:R-:W-:Y:S02]  /*119c50*/  LOP3.LUT R12, R12, 0xffff, RZ, 0xc0, !PT ;  /* 0x0000ffff0c0c7812 */ /* 0x000fe400078ec0ff */
[----:B------:R1:W-:Y:S01]  /*119c60*/  STL [R1+0x1010], R13 ;  /* 0x0010100d01007387 */ /* 0x0003e20000100800 */
[----:B------:R-:W-:-:S02]  /*119c70*/  LOP3.LUT R11, R11, 0xffff, RZ, 0xc0, !PT ;  /* 0x0000ffff0b0b7812 */ /* 0x000fc400078ec0ff */
[----:B------:R-:W-:Y:S02]  /*119c80*/  PRMT R12, R2, 0x3340, R12 ;  /* 0x00003340020c7816 */ /* 0x000fe4000000000c */
        /* <DEDUP_REMOVED lines=8> */
[----:B------:R0:W-:Y:S02]  /*119d10*/  STL [R1+0x1050], R14 ;  /* 0x0010500e01007387 */ /* 0x0001e40000100800 */
[----:B0-----:R-:W-:-:S02]  /*119d20*/  SHF.R.U32.HI R13, RZ, 0x8, R39 ;  /* 0x00000008ff0d7819 */ /* 0x001fc40000011627 */
[----:B------:R-:W4:Y:S01]  /*119d30*/  LDL.LU R39, [R1+0x7c4] ;  /* 0x0007c40001277983 */ /* 0x000f220000300800 */
[----:B------:R-:W-:-:S03]  /*119d40*/  SHF.R.U32.HI R2, RZ, 0x8, R40 ;  /* 0x00000008ff027819 */ /* 0x000fc60000011628 */
[----:B------:R-:W4:Y:S01]  /*119d50*/  LDL.LU R40, [R1+0x7b8] ;  /* 0x0007b80001287983 */ /* 0x000f220000300800 */
[----:B------:R-:W-:Y:S02]  /*119d60*/  SHF.R.U32.HI R12, RZ, 0x8, R46 ;  /* 0x00000008ff0c7819 */ /* 0x000fe4000001162e */
[----:B------:R-:W-:Y:S02]  /*119d70*/  LOP3.LUT R13, R13, 0xffff, RZ, 0xc0, !PT ;  /* 0x0000ffff0d0d7812 */ /* 0x000fe400078ec0ff */
[----:B------:R-:W-:Y:S02]  /*119d80*/  LOP3.LUT R12, R12, 0xffff, RZ, 0xc0, !PT ;  /* 0x0000ffff0c0c7812 */ /* 0x000fe400078ec0ff */
[----:B---3--:R-:W-:Y:S02]  /*119d90*/  SHF.R.U32.HI R11, RZ, 0x8, R23 ;  /* 0x00000008ff0b7819 */ /* 0x008fe40000011617 */
[----:B------:R-:W3:Y:S01]  /*119da0*/  LDL.LU R23, [R1+0x78] ;  /* 0x0000780001177983 */ /* 0x000ee20000300800 */
        /* <DEDUP_REMOVED lines=11> */
[----:B------:R0:W-:Y:S04]  /*119e60*/  STL [R1+0x1090], R12 ;  /* 0x0010900c01007387 */ /* 0x0001e80000100800 */
[----:B------:R-:W3:Y:S01]  /*119e70*/  LDL.LU R46, [R1+0x7e0] ;  /* 0x0007e000012e7983 */ /* 0x000ee20000300800 */
[----:B-1----:R-:W-:-:S02]  /*119e80*/  SHF.R.U32.HI R2, RZ, 0x8, R20 ;  /* 0x00000008ff027819 */ /* 0x002fc40000011614 */
[----:B--2---:R-:W-:Y:S02]  /*119e90*/  SHF.R.U32.HI R20, RZ, 0x8, R21 ;  /* 0x00000008ff147819 */ /* 0x004fe40000011615 */
[----:B------:R-:W2:Y:S01]  /*119ea0*/  LDL.LU R21, [R1+0x7dc] ;  /* 0x0007dc0001157983 */ /* 0x000ea20000300800 */
[----:B----4-:R-:W-:-:S03]  /*119eb0*/  SHF.R.U32.HI R11, RZ, 0x8, R22 ;  /* 0x00000008ff0b7819 */ /* 0x010fc60000011616 */
[----:B------:R-:W4:Y:S01]  /*119ec0*/  LDL.LU R22, [R1+0x7d8] ;  /* 0x0007d80001167983 */ /* 0x000f220000300800 */
[----:B0-----:R-:W-:Y:S01]  /*119ed0*/  VIADD R12, R12, UR49 ;  /* 0x000000310c0c7c36 */ /* 0x001fe20008000000 */
[----:B------:R-:W-:Y:S01]  /*119ee0*/  LOP3.LUT R2, R2, 0xffff, RZ, 0xc0, !PT ;  /* 0x0000ffff02027812 */ /* 0x000fe200078ec0ff */
[----:B------:R-:W0:Y:S01]  /*119ef0*/  LDCU UR49, c[0x0][0x3b8] ;  /* 0x00007700ff3177ac */ /* 0x000e220008000800 */
[----:B------:R-:W-:Y:S02]  /*119f00*/  LOP3.LUT R11, R11, 0xffff, RZ, 0xc0, !PT ;  /* 0x0000ffff0b0b7812 */ /* 0x000fe400078ec0ff */
[----:B------:R1:W-:Y:S02]  /*119f10*/  STL [R1+0x10b0], R12 ;  /* 0x0010b00c01007387 */ /* 0x0003e40000100800 */
[----:B------:R-:W-:Y:S01]  /*119f20*/  PRMT R2, R2, 0x3340, R11 ;  /* 0x0000334002027816 */ /* 0x000fe2000000000b */
[----:B-1----:R-:W-:Y:S01]  /*119f30*/  VIADD R12, R12, UR25 ;  /* 0x000000190c0c7c36 */ /* 0x002fe20008000000 */
[----:B------:R-:W1:Y:S03]  /*119f40*/  LDCU UR25, c[0x0][0x3b8] ;  /* 0x00007700ff1977ac */ /* 0x000e660008000800 */
[----:B------:R-:W-:Y:S01]  /*119f50*/  VIADD R13, R12, UR20 ;  /* 0x000000140c0d7c36 */ /* 0x000fe20008000000 */
[----:B------:R-:W-:Y:S01]  /*119f60*/  STL [R1+0x10d0], R12 ;  /* 0x0010d00c01007387 */ /* 0x000fe20000100800 */
[----:B------:R-:W0:Y:S03]  /*119f70*/  LDCU UR20, c[0x0][0x3b8] ;  /* 0x00007700ff1477ac */ /* 0x000e260008000800 */
[----:B------:R0:W-:Y:S04]  /*119f80*/  STL [R1+0xd0], R2 ;  /* 0x0000d00201007387 */ /* 0x0001e80000100800 */
[----:B------:R0:W-:Y:S02]  /*119f90*/  STL [R1+0x10f0], R13 ;  /* 0x0010f00d01007387 */ /* 0x0001e40000100800 */
[----:B0-----:R-:W-:-:S02]  /*119fa0*/  SHF.R.U32.HI R2, RZ, 0x8, R39 ;  /* 0x00000008ff027819 */ /* 0x001fc40000011627 */
[----:B------:R-:W4:Y:S01]  /*119fb0*/  LDL.LU R39, [R1+0x7d4] ;  /* 0x0007d40001277983 */ /* 0x000f220000300800 */
[----:B------:R-:W-:-:S03]  /*119fc0*/  SHF.R.U32.HI R12, RZ, 0x8, R40 ;  /* 0x00000008ff0c7819 */ /* 0x000fc60000011628 */
[----:B------:R-:W4:Y:S01]  /*119fd0*/  LDL.LU R40, [R1+0x74] ;  /* 0x0000740001287983 */ /* 0x000f220000300800 */
[----:B------:R-:W-:Y:S01]  /*119fe0*/  VIADD R13, R13, UR26 ;  /* 0x0000001a0d0d7c36 */ /* 0x000fe20008000000 */
[----:B------:R-:W-:Y:S01]  /*119ff0*/  LOP3.LUT R2, R2, 0xffff, RZ, 0xc0, !PT ;  /* 0x0000ffff02027812 */ /* 0x000fe200078ec0ff */
[----:B------:R-:W0:Y:S01]  /*11a000*/  LDCU UR26, c[0x0][0x3b8] ;  /* 0x00007700ff1a77ac */ /* 0x000e220008000800 */
[----:B---3--:R-:W-:Y:S02]  /*11a010*/  SHF.R.U32.HI R11, RZ, 0x8, R23 ;  /* 0x00000008ff0b7819 */ /* 0x008fe40000011617 */
[----:B------:R-:W3:Y:S01]  /*11a020*/  LDL.LU R23, [R1+0x7d0] ;  /* 0x0007d00001177983 */ /* 0x000ee20000300800 */
[----:B------:R-:W-:-:S03]  /*11a030*/  LOP3.LUT R12, R12, 0xffff, RZ, 0xc0, !PT ;  /* 0x0000ffff0c0c7812 */ /* 0x000fc600078ec0ff */
[----:B------:R0:W-:Y:S01]  /*11a040*/  STL [R1+0x1110], R13 ;  /* 0x0011100d01007387 */ /* 0x0001e20000100800 */
        /* <DEDUP_REMOVED lines=8> */
[----:B------:R-:W1:Y:S01]  /*11a0d0*/  LDCU UR34, c[0x0][0x3b8] ;  /* 0x00007700ff2277ac */ /* 0x000e620008000800 */
[----:B0-----:R-:W-:-:S02]  /*11a0e0*/  SHF.R.U32.HI R2, RZ, 0x8, R46 ;  /* 0x00000008ff027819 */ /* 0x001fc4000001162e */
[----:B------:R-:W-:Y:S04]  /*11a0f0*/  STL [R1+0x1150], R13 ;  /* 0x0011500d01007387 */ /* 0x000fe80000100800 */
[----:B------:R-:W3:Y:S01]  /*11a100*/  LDL.LU R46, [R1+0x800] ;  /* 0x00080000012e7983 */ /* 0x000ee20000300800 */
[----:B--2---:R-:W-:-:S03]  /*11a110*/  SHF.R.U32.HI R19, RZ, 0x8, R21 ;  /* 0x00000008ff137819 */ /* 0x004fc60000011615 */
[----:B------:R-:W2:Y:S01]  /*11a120*/  LDL.LU R21, [R1+0x7fc] ;  /* 0x0007fc0001157983 */ /* 0x000ea20000300800 */
[----:B----4-:R-:W-:-:S03]  /*11a130*/  SHF.R.U32.HI R11, RZ, 0x8, R22 ;  /* 0x00000008ff0b7819 */ /* 0x010fc60000011616 */
[----:B------:R-:W4:Y:S01]  /*11a140*/  LDL.LU R22, [R1+0x7f4] ;  /* 0x0007f40001167983 */ /* 0x000f220000300800 */
[----:B------:R-:W-:Y:S01]  /*11a150*/  VIADD R12, R13, UR32 ;  /* 0x000000200d0c7c36 */ /* 0x000fe20008000000 */
        /* <DEDUP_REMOVED lines=32> */
[----:B------:R1:W-:Y:S01]  /*11a360*/  STL [R1+0x11f4], R13 ;  /* 0x0011f40d01007387 */ /* 0x0003e20000100800 */
[----:B0-----:R-:W-:-:S03]  /*11a370*/  SHF.R.U32.HI R2, RZ, 0x8, R46 ;  /* 0x00000008ff027819 */ /* 0x001fc6000001162e */
[----:B------:R-:W3:Y:S04]  /*11a380*/  LDL.LU R49, [R1+0x38] ;  /* 0x0000380001317983 */ /* 0x000ee80000300800 */
[----:B------:R-:W3:Y:S01]  /*11a390*/  LDL.LU R46, [R1+0x20] ;  /* 0x00002000012e7983 */ /* 0x000ee20000300800 */
[----:B--2---:R-:W-:-:S03]  /*11a3a0*/  SHF.R.U32.HI R12, RZ, 0x8, R21 ;  /* 0x00000008ff0c7819 */ /* 0x004fc60000011615 */
[----:B------:R-:W2:Y:S01]  /*11a3b0*/  LDL.LU R21, [R1+0x818] ;  /* 0x0008180001157983 */ /* 0x000ea20000300800 */
[----:B-1----:R-:W-:Y:S01]  /*11a3c0*/  VIADD R13, R13, UR51 ;  /* 0x000000330d0d7c36 */ /* 0x002fe20008000000 */
[----:B----4-:R-:W-:-:S04]  /*11a3d0*/  SHF.R.U32.HI R11, RZ, 0x8, R22 ;  /* 0x00000008ff0b7819 */ /* 0x010fc80000011616 */
[----:B------:R0:W-:Y:S01]  /*11a3e0*/  STL [R1+0x1238], R13 ;  /* 0x0012380d01007387 */ /* 0x0001e20000100800 */
[----:B------:R-:W-:Y:S01]  /*11a3f0*/  LOP3.LUT R2, R2, 0xffff, RZ, 0xc0, !PT ;  /* 0x0000ffff02027812 */ /* 0x000fe200078ec0ff */
[----:B------:R-:W1:Y:S02]  /*11a400*/  LDCU UR51, c[0x0][0x3b8] ;  /* 0x00007700ff3377ac */ /* 0x000e640008000800 */
[----:B------:R-:W4:Y:S01]  /*11a410*/  LDL.LU R22, [R1+0x810] ;  /* 0x0008100001167983 */ /* 0x000f220000300800 */
[----:B------:R-:W-:Y:S01]  /*11a420*/  LOP3.LUT R12, R12, 0xffff, RZ, 0xc0, !PT ;  /* 0x0000ffff0c0c7812 */ /* 0x000fe200078ec0ff */
[----:B0-----:R-:W-:-:S03]  /*11a430*/  VIADD R13, R13, UR28 ;  /* 0x0000001c0d0d7c36 */ /* 0x001fc60008000000 */
[----:B------:R-:W-:Y:S01]  /*11a440*/  PRMT R2, R2, 0x3340, R12 ;  /* 0x0000334002027816 */ /* 0x000fe2000000000c */
[----:B------:R-:W0:Y:S01]  /*11a450*/  LDCU UR28, c[0x0][0x3b8] ;  /* 0x00007700ff1c77ac */ /* 0x000e220008000800 */
[----:B------:R1:W-:Y:S01]  /*11a460*/  STL [R1+0x1248], R13 ;  /* 0x0012480d01007387 */ /* 0x0003e20000100800 */
[----:B------:R-:W-:-:S03]  /*11a470*/  LOP3.LUT R11, R11, 0xffff, RZ, 0xc0, !PT ;  /* 0x0000ffff0b0b7812 */ /* 0x000fc600078ec0ff */
        /* <DEDUP_REMOVED lines=9> */
[----:B------:R-:W-:Y:S01]  /*11a510*/  SHF.R.U32.HI R12, RZ, 0x8, R40 ;  /* 0x00000008ff0c7819 */ /* 0x000fe20000011628 */
[----:B------:R-:W0:Y:S01]  /*11a520*/  LDCU UR35, c[0x0][0x3b8] ;  /* 0x00007700ff2377ac */ /* 0x000e220008000800 */
[----:B------:R-:W-:Y:S02]  /*11a530*/  LOP3.LUT R2, R2, 0xffff, RZ, 0xc0, !PT ;  /* 0x0000ffff02027812 */ /* 0x000fe400078ec0ff */
[----:B------:R-:W-:Y:S02]  /*11a540*/  LOP3.LUT R12, R12, 0xffff, RZ, 0xc0, !PT ;  /* 0x0000ffff0c0c7812 */ /* 0x000fe400078ec0ff */
[----:B---3--:R-:W-:Y:S02]  /*11a550*/  SHF.R.U32.HI R11, RZ, 0x8, R23 ;  /* 0x00000008ff0b7819 */ /* 0x008fe40000011617 */
[----:B------:R-:W3:Y:S04]  /*11a560*/  LDL.LU R23, [R1+0x80c] ;  /* 0x00080c0001177983 */ /* 0x000ee80000300800 */
[----:B------:R0:W-:Y:S01]  /*11a570*/  STL [R1+0x1290], R13 ;  /* 0x0012900d01007387 */ /* 0x0001e20000100800 */
[----:B------:R-:W-:Y:S01]  /*11a580*/  PRMT R2, R2, 0x3340, R12 ;  /* 0x0000334002027816 */ /* 0x000fe2000000000c */
[----:B0-----:R-:W-:Y:S01]  /*11a590*/  VIADD R13, R13, UR30 ;  /* 0x0000001e0d0d7c36 */ /* 0x001fe20008000000 */
[----:B------:R-:W-:Y:S01]  /*11a5a0*/  LOP3.LUT R11, R11, 0xffff, RZ, 0xc0, !PT ;  /* 0x0000ffff0b0b7812 */ /* 0x000fe200078ec0ff */
[----:B------:R-:W0:Y:S02]  /*11a5b0*/  LDCU UR30, c[0x0][0x3b8] ;  /* 0x00007700ff1e77ac */ /* 0x000e240008000800 */
[----:B------:R-:W-:Y:S01]  /*11a5c0*/  VIADD R14, R13, UR47 ;  /* 0x0000002f0d0e7c36 */ /* 0x000fe20008000000 */
[----:B------:R0:W-:Y:S01]  /*11a5d0*/  STL [R1+0x1294], R13 ;  /* 0x0012940d01007387 */ /* 0x0001e20000100800 */
[----:B------:R-:W-:Y:S01]  /*11a5e0*/  PRMT R40, R11, 0x3340, R1 ;  /* 0x000033400b287816 */ /* 0x000fe20000000001 */
[----:B------:R-:W0:Y:S02]  /*11a5f0*/  LDCU UR47, c[0x0][0x3b8] ;  /* 0x00007700ff2f77ac */ /* 0x000e240008000800 */
[----:B------:R2:W-:Y:S04]  /*11a600*/  STL [R1+0xa4], R2 ;  /* 0x0000a40201007387 */ /* 0x0005e80000100800 */
[----:B------:R0:W-:Y:S02]  /*11a610*/  STL [R1+0x12e8], R14 ;  /* 0x0012e80e01007387 */ /* 0x0001e40000100800 */
[----:B0-----:R-:W-:-:S02]  /*11a620*/  SHF.R.U32.HI R13, RZ, 0x8, R46 ;  /* 0x00000008ff0d7819 */ /* 0x001fc4000001162e */
[----:B------:R-:W3:Y:S01]  /*11a630*/  LDL.LU R46, [R1+0x828] ;  /* 0x00082800012e7983 */ /* 0x000ee20000300800 */
[----:B--2---:R-:W-:-:S03]  /*11a640*/  SHF.R.U32.HI R2, RZ, 0x8, R21 ;  /* 0x00000008ff027819 */ /* 0x004fc60000011615 */
[----:B------:R-:W2:Y:S01]  /*11a650*/  LDL.LU R21, [R1+0x820] ;  /* 0x0008200001157983 */ /* 0x000ea20000300800 */
[----:B----4-:R-:W-:-:S03]  /*11a660*/  SHF.R.U32.HI R11, RZ, 0x8, R22 ;  /* 0x00000008ff0b7819 */ /* 0x010fc60000011616 */
[----:B------:R-:W4:Y:S01]  /*11a670*/  LDL.LU R22, [R1+0x81c] ;  /* 0x00081c0001167983 */ /* 0x000f220000300800 */
[----:B------:R-:W-:Y:S02]  /*11a680*/  SHF.R.U32.HI R12, RZ, 0x8, R49 ;  /* 0x00000008ff0c7819 */ /* 0x000fe40000011631 */
[----:B------:R-:W-:Y:S02]  /*11a690*/  LOP3.LUT R13, R13, 0xffff, RZ, 0xc0, !PT ;  /* 0x0000ffff0d0d7812 */ /* 0x000fe400078ec0ff */
[----:B------:R-:W-:Y:S01]  /*11a6a0*/  LOP3.LUT R12, R12, 0xffff, RZ, 0xc0, !PT ;  /* 0x0000ffff0c0c7812 */ /* 0x000fe200078ec0ff */
[----:B------:R-:W-:Y:S01]  /*11a6b0*/  VIADD R14, R14, UR36 ;  /* 0x000000240e0e7c36 */ /* 0x000fe20008000000 */
[----:B------:R-:W-:Y:S01]  /*11a6c0*/  LOP3.LUT R2, R2, 0xffff, RZ, 0xc0, !PT ;  /* 0x0000ffff02027812 */ /* 0x000fe200078ec0ff */
[----:B------:R-:W0:Y:S01]  /*11a6d0*/  LDCU UR36, c[0x0][0x3b8] ;  /* 0x00007700ff2477ac */ /* 0x000e220008000800 */
[----:B------:R-:W-:Y:S02]  /*11a6e0*/  PRMT R12, R12, 0x3340, R13 ;  /* 0x000033400c0c7816 */ /* 0x000fe4000000000d */
[----:B------:R-:W-:Y:S01]  /*11a6f0*/  LOP3.LUT R11, R11, 0xffff, RZ, 0xc0, !PT ;  /* 0x0000ffff0b0b7812 */ /* 0x000fe200078ec0ff */
[----:B------:R-:W-:Y:S03]  /*11a700*/  STL [R1+0x1300], R14 ;  /* 0x0013000e01007387 */ /* 0x000fe60000100800 */
[----:B------:R-:W-:Y:S01]  /*11a710*/  PRMT R2, R2, 0x3340, R11 ;  /* 0x0000334002027816 */ /* 0x000fe2000000000b */
[----:B------:R0:W-:Y:S04]  /*11a720*/  STL [R1+0xd4], R12 ;  /* 0x0000d40c01007387 */ /* 0x0001e80000100800 */
[----:B------:R1:W-:Y:S01]  /*11a730*/  STL [R1+0xa0], R2 ;  /* 0x0000a00201007387 */ /* 0x0003e20000100800 */
[----:B0-----:R-:W-:Y:S01]  /*11a740*/  VIADD R12, R14, UR33 ;  /* 0x000000210e0c7c36 */ /* 0x001fe20008000000 */
[----:B------:R-:W0:Y:S01]  /*11a750*/  LDCU UR33, c[0x0][0x3b8] ;  /* 0x00007700ff2177ac */ /* 0x000e220008000800 */
[----:B-1----:R-:W-:-:S03]  /*11a760*/  SHF.R.U32.HI R2, RZ, 0x8, R43 ;  /* 0x00000008ff027819 */ /* 0x002fc6000001162b */
[----:B------:R1:W-:Y:S04]  /*11a770*/  STL [R1+0x1304], R12 ;  /* 0x0013040c01007387 */ /* 0x0003e80000100800 */
[----:B------:R-:W4:Y:S04]  /*11a780*/  LDL.LU R49, [R1+0x58] ;  /* 0x0000580001317983 */ /* 0x000f280000300800 */
[----:B------:R-:W4:Y:S01]  /*11a790*/  LDL.LU R43, [R1+0x830] ;  /* 0x00083000012b7983 */ /* 0x000f220000300800 */
[----:B-1----:R-:W-:Y:S01]  /*11a7a0*/  VIADD R12, R12, UR49 ;  /* 0x000000310c0c7c36 */ /* 0x002fe20008000000 */
[----:B------:R-:W-:Y:S01]  /*11a7b0*/  LOP3.LUT R2, R2, 0xffff, RZ, 0xc0, !PT ;  /* 0x0000ffff02027812 */ /* 0x000fe200078ec0ff */
[----:B------:R-:W1:Y:S01]  /*11a7c0*/  LDCU UR49, c[0x0][0x3b8] ;  /* 0x00007700ff3177ac */ /* 0x000e620008000800 */
[----:B---3--:R-:W-:-:S02]  /*11a7d0*/  SHF.R.U32.HI R11, RZ, 0x8, R23 ;  /* 0x00000008ff0b7819 */ /* 0x008fc40000011617 */
[----:B------:R-:W3:Y:S02]  /*11a7e0*/  LDL.LU R23, [R1+0x48] ;  /* 0x0000480001177983 */ /* 0x000ee40000300800 */
[----:B------:R-:W-:Y:S02]  /*11a7f0*/  LOP3.LUT R11, R11, 0xffff, RZ, 0xc0, !PT ;  /* 0x0000ffff0b0b7812 */ /* 0x000fe400078ec0ff */
[----:B------:R0:W-:Y:S02]  /*11a800*/  STL [R1+0x1348], R12 ;  /* 0x0013480c01007387 */ /* 0x0001e40000100800 */
[----:B------:R-:W-:Y:S01]  /*11a810*/  PRMT R2, R2, 0x3340, R11 ;  /* 0x0000334002027816 */ /* 0x000fe2000000000b */
[----:B0-----:R-:W-:Y:S01]  /*11a820*/  VIADD R12, R12, UR25 ;  /* 0x000000190c0c7c36 */ /* 0x001fe20008000000 */
[----:B------:R-:W0:Y:S04]  /*11a830*/  LDCU UR25, c[0x0][0x3b8] ;  /* 0x00007700ff1977ac */ /* 0x000e280008000800 */
[----:B------:R1:W-:Y:S04]  /*11a840*/  STL [R1+0x134c], R12 ;  /* 0x00134c0c01007387 */ /* 0x0003e80000100800 */
[----:B------:R0:W-:Y:S01]  /*11a850*/  STL [R1+0x9c], R2 ;  /* 0x00009c0201007387 */ /* 0x0001e20000100800 */
[----:B-1----:R-:W-:Y:S01]  /*11a860*/  VIADD R12, R12, UR20 ;  /* 0x000000140c0c7c36 */ /* 0x002fe20008000000 */
[----:B------:R-:W1:Y:S04]  /*11a870*/  LDCU UR20, c[0x0][0x3b8] ;  /* 0x00007700ff1477ac */ /* 0x000e680008000800 */
[----:B------:R1:W-:Y:S01]  /*11a880*/  STL [R1+0x1398], R12 ;  /* 0x0013980c01007387 */ /* 0x0003e20000100800 */
[----:B0-----:R-:W-:-:S03]  /*11a890*/  SHF.R.U32.HI R2, RZ, 0x8, R46 ;  /* 0x00000008ff027819 */ /* 0x001fc6000001162e */
[----:B------:R-:W3:Y:S01]  /*11a8a0*/  LDL.LU R46, [R1+0x834] ;  /* 0x00083400012e7983 */ /* 0x000ee20000300800 */
[----:B--2---:R-:W-:-:S03]  /*11a8b0*/  SHF.R.U32.HI R42, RZ, 0x8, R21 ;  /* 0x00000008ff2a7819 */ /* 0x004fc60000011615 */
[----:B------:R-:W2:Y:S01]  /*11a8c0*/  LDL.LU R21, [R1+0x5c] ;  /* 0x00005c0001157983 */ /* 0x000ea20000300800 */
[----:B----4-:R-:W-:-:S03]  /*11a8d0*/  SHF.R.U32.HI R11, RZ, 0x8, R22 ;  /* 0x00000008ff0b7819 */ /* 0x010fc60000011616 */
[----:B------:R-:W4:Y:S01]  /*11a8e0*/  LDL.LU R22, [R1+0x82c] ;  /* 0x00082c0001167983 */ /* 0x000f220000300800 */
[----:B-1----:R-:W-:Y:S01]  /*11a8f0*/  VIADD R12, R12, UR26 ;  /* 0x0000001a0c0c7c36 */ /* 0x002fe20008000000 */
[----:B------:R-:W-:Y:S01]  /*11a900*/  LOP3.LUT R2, R2, 0xffff, RZ, 0xc0, !PT ;  /* 0x0000ffff02027812 */ /* 0x000fe200078ec0ff */
[----:B------:R-:W0:Y:S01]  /*11a910*/  LDCU UR26, c[0x0][0x3b8] ;  /* 0x00007700ff1a77ac */ /* 0x000e220008000800 */
[----:B------:R-:W-:Y:S02]  /*11a920*/  LOP3.LUT R11, R11, 0xffff, RZ, 0xc0, !PT ;  /* 0x0000ffff0b0b7812 */ /* 0x000fe400078ec0ff */
[----:B------:R1:W-:Y:S02]  /*11a930*/  STL [R1+0x13a8], R12 ;  /* 0x0013a80c01007387 */ /* 0x0003e40000100800 */
[----:B------:R-:W-:Y:S01]  /*11a940*/  PRMT R2, R2, 0x3340, R11 ;  /* 0x0000334002027816 */ /* 0x000fe2000000000b */
[----:B-1----:R-:W-:Y:S01]  /*11a950*/  VIADD R12, R12, UR29 ;  /* 0x0000001d0c0c7c36 */ /* 0x002fe20008000000 */
[----:B------:R-:W1:Y:S04]  /*11a960*/  LDCU UR29, c[0x0][0x3b8] ;  /* 0x00007700ff1d77ac */ /* 0x000e680008000800 */
[----:B------:R0:W-:Y:S04]  /*11a970*/  STL [R1+0x13ac], R12 ;  /* 0x0013ac0c01007387 */ /* 0x0001e80000100800 */
[----:B------:R-:W-:Y:S01]  /*11a980*/  STL [R1+0x90], R2 ;  /* 0x0000900201007387 */ /* 0x000fe20000100800 */
[----:B0-----:R-:W-:Y:S01]  /*11a990*/  VIADD R12, R12, UR34 ;  /* 0x000000220c0c7c36 */ /* 0x001fe20008000000 */
[----:B------:R-:W0:Y:S04]  /*11a9a0*/  LDCU UR34, c[0x0][0x3b8] ;  /* 0x00007700ff2277ac */ /* 0x000e280008000800 */
[----:B------:R1:W-:Y:S01]  /*11a9b0*/  STL [R1+0x1428], R12 ;  /* 0x0014280c01007387 */ /* 0x0003e20000100800 */
[----:B------:R-:W-:-:S03]  /*11a9c0*/  SHF.R.U32.HI R41, RZ, 0x8, R43 ;  /* 0x00000008ff297819 */ /* 0x000fc6000001162b */
[----:B------:R-:W4:Y:S04]  /*11a9d0*/  LDL.LU R50, [R1+0x858] ;  /* 0x0008580001327983 */ /* 0x000f280000300800 */
[----:B------:R-:W4:Y:S01]  /*11a9e0*/  LDL.LU R43, [R1+0x854] ;  /* 0x00085400012b7983 */ /* 0x000f220000300800 */
[----:B-1----:R-:W-:Y:S01]  /*11a9f0*/  VIADD R12, R12, UR32 ;  /* 0x000000200c0c7c36 */ /* 0x002fe20008000000 */
[----:B------:R-:W-:Y:S01]  /*11aa00*/  SHF.R.U32.HI R2, RZ, 0x8, R49 ;  /* 0x00000008ff027819 */ /* 0x000fe20000011631 */
[----:B------:R-:W1:Y:S01]  /*11aa10*/  LDCU UR32, c[0x0][0x3b8] ;  /* 0x00007700ff2077ac */ /* 0x000e620008000800 */
[----:B---3--:R-:W-:Y:S02]  /*11aa20*/  SHF.R.U32.HI R11, RZ, 0x8, R23 ;  /* 0x00000008ff0b7819 */ /* 0x008fe40000011617 */
[----:B------:R-:W3:Y:S01]  /*11aa30*/  LDL.LU R23, [R1+0x848] ;  /* 0x0008480001177983 */ /* 0x000ee20000300800 */
[----:B------:R-:W-:-:S03]  /*11aa40*/  LOP3.LUT R2, R2, 0xffff, RZ, 0xc0, !PT ;  /* 0x0000ffff02027812 */ /* 0x000fc600078ec0ff */
[----:B------:R0:W-:Y:S01]  /*11aa50*/  STL [R1+0x142c], R12 ;  /* 0x00142c0c01007387 */ /* 0x0001e20000100800 */
[----:B------:R-:W-:-:S04]  /*11aa60*/  LOP3.LUT R11, R11, 0xffff, RZ, 0xc0, !PT ;  /* 0x0000ffff0b0b7812 */ /* 0x000fc800078ec0ff */
[----:B------:R-:W-:Y:S01]  /*11aa70*/  PRMT R2, R2, 0x3340, R11 ;  /* 0x0000334002027816 */ /* 0x000fe2000000000b */
[----:B0-----:R-:W-:Y:S01]  /*11aa80*/  VIADD R12, R12, UR38 ;  /* 0x000000260c0c7c36 */ /* 0x001fe20008000000 */
[----:B------:R-:W-:Y:S01]  /*11aa90*/  @P2 LOP3.LUT R45, R45, 0x80000000, RZ, 0xfc, !PT ;  /* 0x800000002d2d2812 */ /* 0x000fe200078efcff */
[----:B------:R-:W0:Y:S03]  /*11aaa0*/  LDCU UR38, c[0x0][0x3b8] ;  /* 0x00007700ff2677ac */ /* 0x000e260008000800 */
[----:B------:R1:W-:Y:S04]  /*11aab0*/  STL [R1+0x1490], R12 ;  /* 0x0014900c01007387 */ /* 0x0003e80000100800 */
[----:B------:R0:W-:Y:S01]  /*11aac0*/  STL [R1+0x84], R2 ;  /* 0x0000840201007387 */ /* 0x0001e20000100800 */
[----:B-1----:R-:W-:Y:S01]  /*11aad0*/  VIADD R12, R12, UR39 ;  /* 0x000000270c0c7c36 */ /* 0x002fe20008000000 */
[----:B------:R-:W1:Y:S04]  /*11aae0*/  LDCU UR39, c[0x0][0x3b8] ;  /* 0x00007700ff2777ac */ /* 0x000e680008000800 */
[----:B------:R1:W-:Y:S04]  /*11aaf0*/  STL [R1+0x14b8], R12 ;  /* 0x0014b80c01007387 */ /* 0x0003e80000100800 */
[----:B------:R-:W3:Y:S01]  /*11ab00*/  LDL.LU R49, [R1+0x850] ;  /* 0x0008500001317983 */ /* 0x000ee20000300800 */
[----:B0-----:R-:W-:-:S02]  /*11ab10*/  SHF.R.U32.HI R2, RZ, 0x8, R46 ;  /* 0x00000008ff027819 */ /* 0x001fc4000001162e */
[----:B--2---:R-:W-:Y:S02]  /*11ab20*/  SHF.R.U32.HI R46, RZ, 0x8, R21 ;  /* 0x00000008ff2e7819 */ /* 0x004fe40000011615 */
        /* <DEDUP_REMOVED lines=12> */
[----:B------:R1:W-:Y:S01]  /*11abf0*/  STL [R1+0x68], R2 ;  /* 0x0000680201007387 */ /* 0x0003e20000100800 */
[----:B0-----:R-:W-:Y:S01]  /*11ac00*/  VIADD R12, R12, UR50 ;  /* 0x000000320c0c7c36 */ /* 0x001fe20008000000 */
[----:B------:R-:W-:Y:S01]  /*11ac10*/  LOP3.LUT R45, R45, 0xbfffffff, RZ, 0xc0, !PT ;  /* 0xbfffffff2d2d7812 */ /* 0x000fe200078ec0ff */
[----:B------:R-:W0:Y:S03]  /*11ac20*/  LDCU UR50, c[0x0][0x3b8] ;  /* 0x00007700ff3277ac */ /* 0x000e260008000800 */
[----:B------:R0:W-:Y:S01]  /*11ac30*/  STL [R1+0x1558], R12 ;  /* 0x0015580c01007387 */ /* 0x0001e20000100800 */
[----:B-1----:R-:W-:-:S03]  /*11ac40*/  SHF.R.U32.HI R2, RZ, 0x8, R50 ;  /* 0x00000008ff027819 */ /* 0x002fc60000011632 */
[----:B------:R-:W4:Y:S04]  /*11ac50*/  LDL.LU R16, [R1+0x870] ;  /* 0x0008700001107983 */ /* 0x000f280000300800 */
[----:B------:R-:W4:Y:S01]  /*11ac60*/  LDL.LU R50, [R1+0x8a0] ;  /* 0x0008a00001327983 */ /* 0x000f220000300800 */
[----:B0-----:R-:W-:Y:S01]  /*11ac70*/  VIADD R12, R12, UR51 ;  /* 0x000000330c0c7c36 */ /* 0x001fe20008000000 */
[----:B------:R-:W-:Y:S01]  /*11ac80*/  LOP3.LUT R2, R2, 0xffff, RZ, 0xc0, !PT ;  /* 0x0000ffff02027812 */ /* 0x000fe200078ec0ff */
[----:B------:R-:W0:Y:S01]  /*11ac90*/  LDCU UR51, c[0x0][0x3b8] ;  /* 0x00007700ff3377ac */ /* 0x000e220008000800 */
[----:B---3--:R-:W-:Y:S02]  /*11aca0*/  SHF.R.U32.HI R11, RZ, 0x8, R23 ;  /* 0x00000008ff0b7819 */ /* 0x008fe40000011617 */
[----:B------:R-:W3:Y:S02]  /*11acb0*/  LDL.LU R23, [R1+0x868] ;  /* 0x0008680001177983 */ /* 0x000ee40000300800 */
[----:B------:R-:W-:-:S02]  /*11acc0*/  LOP3.LUT R11, R11, 0xffff, RZ, 0xc0, !PT ;  /* 0x0000ffff0b0b7812 */ /* 0x000fc400078ec0ff */
[----:B------:R1:W-:Y:S02]  /*11acd0*/  STL [R1+0x1568], R12 ;  /* 0x0015680c01007387 */ /* 0x0003e40000100800 */
[----:B------:R-:W-:Y:S01]  /*11ace0*/  PRMT R2, R2, 0x3340, R11 ;  /* 0x0000334002027816 */ /* 0x000fe2000000000b */
[----:B-1----:R-:W-:Y:S01]  /*11acf0*/  VIADD R12, R12, UR28 ;  /* 0x0000001c0c0c7c36 */ /* 0x002fe20008000000 */
[----:B------:R-:W1:Y:S03]  /*11ad00*/  LDCU UR28, c[0x0][0x3b8] ;  /* 0x00007700ff1c77ac */ /* 0x000e660008000800 */
[----:B------:R-:W-:Y:S01]  /*11ad10*/  VIADD R13, R12, UR45 ;  /* 0x0000002d0c0d7c36 */ /* 0x000fe20008000000 */
[----:B------:R-:W-:Y:S01]  /*11ad20*/  STL [R1+0x156c], R12 ;  /* 0x00156c0c01007387 */ /* 0x000fe20000100800 */
[----:B------:R-:W-:Y:S01]  /*11ad30*/  @P1 LOP3.LUT R45, R45, 0x40000000, RZ, 0xfc, !PT ;  /* 0x400000002d2d1812 */ /* 0x000fe200078efcff */
[----:B------:R-:W0:Y:S02]  /*11ad40*/  LDCU UR45, c[0x0][0x3b8] ;  /* 0x00007700ff2d77ac */ /* 0x000e240008000800 */
        /* <DEDUP_REMOVED lines=15> */
[----:B------:R-:W-:Y:S01]  /*11ae40*/  LOP3.LUT R11, R11, 0xffff, RZ, 0xc0, !PT ;  /* 0x0000ffff0b0b7812 */ /* 0x000fe200078ec0ff */
[----:B------:R-:W1:Y:S03]  /*11ae50*/  LDCU UR30, c[0x0][0x3b8] ;  /* 0x00007700ff1e77ac */ /* 0x000e660008000800 */
[----:B------:R0:W-:Y:S01]  /*11ae60*/  STL [R1+0x1638], R13 ;  /* 0x0016380d01007387 */ /* 0x0001e20000100800 */
[----:B------:R-:W-:-:S03]  /*11ae70*/  PRMT R48, R11, 0x3340, R1 ;  /* 0x000033400b307816 */ /* 0x000fc60000000001 */
[----:B------:R1:W-:Y:S01]  /*11ae80*/  STL [R1+0x6c], R2 ;  /* 0x00006c0201007387 */ /* 0x0003e20000100800 */
[----:B0-----:R-:W-:Y:S01]  /*11ae90*/  VIADD R13, R13, UR47 ;  /* 0x0000002f0d0d7c36 */ /* 0x001fe20008000000 */
[----:B------:R-:W-:-:S04]  /*11aea0*/  SHF.R.U32.HI R47, RZ, 0x8, R50 ;  /* 0x00000008ff2f7819 */ /* 0x000fc80000011632 */
[----:B------:R-:W-:Y:S01]  /*11aeb0*/  STL [R1+0x163c], R13 ;  /* 0x00163c0d01007387 */ /* 0x000fe20000100800 */
[----:B-1----:R-:W-:Y:S01]  /*11aec0*/  SHF.R.U32.HI R2, RZ, 0x8, R16 ;  /* 0x00000008ff027819 */ /* 0x002fe20000011610 */
[----:B------:R-:W0:Y:S02]  /*11aed0*/  LDCU UR47, c[0x0][0x3b8] ;  /* 0x00007700ff2f77ac */ /* 0x000e240008000800 */
[----:B------:R-:W2:Y:S04]  /*11aee0*/  LDL.LU R15, [R1+0x898] ;  /* 0x00089800010f7983 */ /* 0x000ea80000300800 */
[----:B------:R-:W2:Y:S01]  /*11aef0*/  LDL.LU R50, [R1+0x884] ;  /* 0x0008840001327983 */ /* 0x000ea20000300800 */
[----:B------:R-:W-:Y:S01]  /*11af00*/  VIADD R12, R13, UR36 ;  /* 0x000000240d0c7c36 */ /* 0x000fe20008000000 */
[----:B---3--:R-:W-:Y:S01]  /*11af10*/  SHF.R.U32.HI R11, RZ, 0x8, R23 ;  /* 0x00000008ff0b7819 */ /* 0x008fe20000011617 */
[----:B------:R-:W1:Y:S01]  /*11af20*/  LDCU UR36, c[0x0][0x3b8] ;  /* 0x00007700ff2477ac */ /* 0x000e620008000800 */
[----:B------:R-:W3:Y:S01]  /*11af30*/  LDL.LU R23, [R1+0x894] ;  /* 0x0008940001177983 */ /* 0x000ee20000300800 */
[----:B------:R-:W-:-:S02]  /*11af40*/  LOP3.LUT R2, R2, 0xffff, RZ, 0xc0, !PT ;  /* 0x0000ffff02027812 */ /* 0x000fc400078ec0ff */
[----:B------:R-:W-:Y:S01]  /*11af50*/  LOP3.LUT R11, R11, 0xffff, RZ, 0xc0, !PT ;  /* 0x0000ffff0b0b7812 */ /* 0x000fe200078ec0ff */
[----:B------:R0:W-:Y:S03]  /*11af60*/  STL [R1+0x16d0], R12 ;  /* 0x0016d00c01007387 */ /* 0x0001e60000100800 */
[----:B------:R-:W-:Y:S01]  /*11af70*/  PRMT R2, R2, 0x3340, R11 ;  /* 0x0000334002027816 */ /* 0x000fe2000000000b */
[----:B0-----:R-:W-:Y:S01]  /*11af80*/  VIADD R12, R12, UR33 ;  /* 0x000000210c0c7c36 */ /* 0x001fe20008000000 */
[----:B------:R-:W-:Y:S01]  /*11af90*/  LOP3.LUT R45, R45, 0xdfffffff, RZ, 0xc0, !PT ;  /* 0xdfffffff2d2d7812 */ /* 0x000fe200078ec0ff */
[----:B------:R-:W0:Y:S02]  /*11afa0*/  LDCU UR33, c[0x0][0x3b8] ;  /* 0x00007700ff2177ac */ /* 0x000e240008000800 */
[----:B------:R-:W-:Y:S01]  /*11afb0*/  VIADD R13, R12, UR49 ;  /* 0x000000310c0d7c36 */ /* 0x000fe20008000000 */
[----:B------:R2:W-:Y:S01]  /*11afc0*/  STL [R1+0x16d4], R12 ;  /* 0x0016d40c01007387 */ /* 0x0005e20000100800 */
[----:B----4-:R-:W-:-:S03]  /*11afd0*/  SHF.R.U32.HI R11, RZ, 0x8, R22 ;  /* 0x00000008ff0b7819 */ /* 0x010fc60000011616 */
[----:B------:R-:W-:Y:S01]  /*11afe0*/  STL [R1+0x88], R2 ;  /* 0x0000880201007387 */ /* 0x000fe20000100800 */
[----:B--2---:R-:W-:Y:S01]  /*11aff0*/  SHF.R.U32.HI R12, RZ, 0x8, R21 ;  /* 0x00000008ff0c7819 */ /* 0x004fe20000011615 */
[----:B------:R-:W2:Y:S02]  /*11b000*/  LDCU UR49, c[0x0][0x3b8] ;  /* 0x00007700ff3177ac */ /* 0x000ea40008000800 */
[----:B------:R4:W-:Y:S04]  /*11b010*/  STL [R1+0x1758], R13 ;  /* 0x0017580d01007387 */ /* 0x0009e80000100800 */
[----:B------:R-:W2:Y:S04]  /*11b020*/  LDL.LU R16, [R1+0x890] ;  /* 0x0008900001107983 */ /* 0x000ea80000300800 */
[----:B------:R-:W2:Y:S04]  /*11b030*/  LDL.LU R21, [R1+0x880] ;  /* 0x0008800001157983 */ /* 0x000ea80000300800 */
[----:B------:R-:W2:Y:S01]  /*11b040*/  LDL.LU R22, [R1+0x88c] ;  /* 0x00088c0001167983 */ /* 0x000ea20000300800 */
[----:B----4-:R-:W-:Y:S01]  /*11b050*/  VIADD R13, R13, UR25 ;  /* 0x000000190d0d7c36 */ /* 0x010fe20008000000 */
[----:B------:R-:W-:-:S02]  /*11b060*/  SHF.R.U32.HI R2, RZ, 0x8, R49 ;  /* 0x00000008ff027819 */ /* 0x000fc40000011631 */
[----:B------:R-:W-:Y:S02]  /*11b070*/  LOP3.LUT R12, R12, 0xffff, RZ, 0xc0, !PT ;  /* 0x0000ffff0c0c7812 */ /* 0x000fe400078ec0ff */
[----:B------:R4:W-:Y:S01]  /*11b080*/  STL [R1+0x1780], R13 ;  /* 0x0017800d01007387 */ /* 0x0009e20000100800 */
[----:B------:R-:W-:Y:S02]  /*11b090*/  LOP3.LUT R2, R2, 0xffff, RZ, 0xc0, !PT ;  /* 0x0000ffff02027812 */ /* 0x000fe400078ec0ff */
[----:B------:R-:W-:Y:S02]  /*11b0a0*/  LOP3.LUT R11, R11, 0xffff, RZ, 0xc0, !PT ;  /* 0x0000ffff0b0b7812 */ /* 0x000fe400078ec0ff */
[----:B------:R-:W-:Y:S01]  /*11b0b0*/  PRMT R2, R2, 0x3340, R12 ;  /* 0x0000334002027816 */ /* 0x000fe2000000000c */
[----:B----4-:R-:W-:Y:S01]  /*11b0c0*/  VIADD R13, R13, UR20 ;  /* 0x000000140d0d7c36 */ /* 0x010fe20008000000 */
[----:B------:R-:W-:Y:S01]  /*11b0d0*/  PRMT R49, R11, 0x3340, R1 ;  /* 0x000033400b317816 */ /* 0x000fe20000000001 */
[----:B------:R-:W4:Y:S03]  /*11b0e0*/  LDCU UR20, c[0x0][0x3b8] ;  /* 0x00007700ff1477ac */ /* 0x000f260008000800 */
[----:B------:R0:W-:Y:S04]  /*11b0f0*/  STL [R1+0x17a0], R13 ;  /* 0x0017a00d01007387 */ /* 0x0001e80000100800 */
[----:B------:R1:W-:Y:S01]  /*11b100*/  STL [R1+0x54], R2 ;  /* 0x0000540201007387 */ /* 0x0003e20000100800 */
[----:B0-----:R-:W-:Y:S01]  /*11b110*/  VIADD R13, R13, UR26 ;  /* 0x0000001a0d0d7c36 */ /* 0x001fe20008000000 */
[----:B------:R-:W-:Y:S01]  /*11b120*/  LOP3.LUT R59, R59, 0xfffffffe, RZ, 0xc0, !PT ;  /* 0xfffffffe3b3b7812 */ /* 0x000fe200078ec0ff */
[----:B------:R-:W0:Y:S03]  /*11b130*/  LDCU UR26, c[0x0][0x3b8] ;  /* 0x00007700ff1a77ac */ /* 0x000e260008000800 */
[----:B------:R0:W-:Y:S01]  /*11b140*/  STL [R1+0x17d8], R13 ;  /* 0x0017d80d01007387 */ /* 0x0001e20000100800 */
[----:B-1----:R-:W-:-:S02]  /*11b150*/  SHF.R.U32.HI R2, RZ, 0x8, R15 ;  /* 0x00000008ff027819 */ /* 0x002fc4000001160f */
[----:B---3--:R-:W-:Y:S02]  /*11b160*/  SHF.R.U32.HI R11, RZ, 0x8, R23 ;  /* 0x00000008ff0b7819 */ /* 0x008fe40000011617 */
[----:B------:R-:W3:Y:S01]  /*11b170*/  LDL.LU R23, [R1+0x8b8] ;  /* 0x0008b80001177983 */ /* 0x000ee20000300800 */
[----:B0-----:R-:W-:Y:S01]  /*11b180*/  VIADD R13, R13, UR29 ;  /* 0x0000001d0d0d7c36 */ /* 0x001fe20008000000 */
[----:B------:R-:W-:Y:S01]  /*11b190*/  SHF.R.U32.HI R12, RZ, 0x8, R50 ;  /* 0x00000008ff0c7819 */ /* 0x000fe20000011632 */
[----:B------:R-:W0:Y:S01]  /*11b1a0*/  LDCU UR29, c[0x0][0x398] ;  /* 0x00007300ff1d77ac */ /* 0x000e220008000800 */
[----:B------:R-:W4:Y:S01]  /*11b1b0*/  LDL.LU R24, [R1+0x8a4] ;  /* 0x0008a40001187983 */ /* 0x000f220000300800 */
[----:B------:R-:W-:-:S03]  /*11b1c0*/  LOP3.LUT R2, R2, 0xffff, RZ, 0xc0, !PT ;  /* 0x0000ffff02027812 */ /* 0x000fc600078ec0ff */
[----:B------:R-:W4:Y:S01]  /*11b1d0*/  LDL.LU R17, [R1+0x89c] ;  /* 0x00089c0001117983 */ /* 0x000f220000300800 */
[----:B------:R-:W-:-:S03]  /*11b1e0*/  LOP3.LUT R12, R12, 0xffff, RZ, 0xc0, !PT ;  /* 0x0000ffff0c0c7812 */ /* 0x000fc600078ec0ff */
[----:B------:R1:W-:Y:S04]  /*11b1f0*/  STL [R1+0x17f8], R13 ;  /* 0x0017f80d01007387 */ /* 0x0003e80000100800 */
[----:B------:R-:W4:Y:S01]  /*11b200*/  LDL.LU R61, [R1+0x888] ;  /* 0x00088800013d7983 */ /* 0x000f220000300800 */
[----:B------:R-:W-:Y:S01]  /*11b210*/  PRMT R2, R2, 0x3340, R12 ;  /* 0x0000334002027816 */ /* 0x000fe2000000000c */
[----:B-1----:R-:W-:Y:S01]  /*11b220*/  VIADD R13, R13, UR34 ;  /* 0x000000220d0d7c36 */ /* 0x002fe20008000000 */
[----:B------:R-:W-:Y:S01]  /*11b230*/  LOP3.LUT R11, R11, 0xffff, RZ, 0xc0, !PT ;  /* 0x0000ffff0b0b7812 */ /* 0x000fe200078ec0ff */
[----:B------:R-:W1:Y:S03]  /*11b240*/  LDCU UR34, c[0x0][0x398] ;  /* 0x00007300ff2277ac */ /* 0x000e660008000800 */
[----:B------:R0:W-:Y:S04]  /*11b250*/  STL [R1+0x17fc], R13 ;  /* 0x0017fc0d01007387 */ /* 0x0001e80000100800 */
[----:B------:R-:W-:Y:S01]  /*11b260*/  STL [R1+0x58], R2 ;  /* 0x0000580201007387 */ /* 0x000fe20000100800 */
[----:B0-----:R-:W-:Y:S01]  /*11b270*/  VIADD R13, R13, UR53 ;  /* 0x000000350d0d7c36 */ /* 0x001fe20008000000 */
[----:B------:R-:W-:Y:S01]  /*11b280*/  PRMT R50, R11, 0x3340, R1 ;  /* 0x000033400b327816 */ /* 0x000fe20000000001 */
[----:B------:R-:W0:Y:S03]  /*11b290*/  LDCU UR53, c[0x0][0x398] ;  /* 0x00007300ff3577ac */ /* 0x000e260008000800 */
[----:B------:R1:W-:Y:S04]  /*11b2a0*/  STL [R1+0x1868], R13 ;  /* 0x0018680d01007387 */ /* 0x0003e80000100800 */
[----:B------:R-:W4:Y:S04]  /*11b2b0*/  LDL.LU R53, [R1+0x8bc] ;  /* 0x0008bc0001357983 */ /* 0x000f280000300800 */
[----:B------:R-:W4:Y:S01]  /*11b2c0*/  LDL.LU R15, [R1+0x8b4] ;  /* 0x0008b400010f7983 */ /* 0x000f220000300800 */
[----:B-1----:R-:W-:Y:S01]  /*11b2d0*/  VIADD R13, R13, UR54 ;  /* 0x000000360d0d7c36 */ /* 0x002fe20008000000 */
[----:B------:R-:W-:Y:S01]  /*11b2e0*/  @P0 LOP3.LUT R45, R45, 0x20000000, RZ, 0xfc, !PT ;  /* 0x200000002d2d0812 */ /* 0x000fe200078efcff */
[----:B------:R-:W1:Y:S01]  /*11b2f0*/  LDCU UR54, c[0x0][0x398] ;  /* 0x00007300ff3677ac */ /* 0x000e620008000800 */
[----:B--2---:R-:W-:-:S02]  /*11b300*/  SHF.R.U32.HI R2, RZ, 0x8, R16 ;  /* 0x00000008ff027819 */ /* 0x004fc40000011610 */
[----:B------:R-:W2:Y:S01]  /*11b310*/  LDL.LU R16, [R1+0x8ac] ;  /* 0x0008ac0001107983 */ /* 0x000ea20000300800 */
[----:B------:R-:W-:Y:S02]  /*11b320*/  SHF.R.U32.HI R12, RZ, 0x8, R21 ;  /* 0x00000008ff0c7819 */ /* 0x000fe40000011615 */
[----:B------:R-:W-:Y:S02]  /*11b330*/  LOP3.LUT R2, R2, 0xffff, RZ, 0xc0, !PT ;  /* 0x0000ffff02027812 */ /* 0x000fe400078ec0ff */
[----:B------:R-:W-:Y:S01]  /*11b340*/  LOP3.LUT R12, R12, 0xffff, RZ, 0xc0, !PT ;  /* 0x0000ffff0c0c7812 */ /* 0x000fe200078ec0ff */
[----:B------:R0:W-:Y:S03]  /*11b350*/  STL [R1+0x18a0], R13 ;  /* 0x0018a00d01007387 */ /* 0x0001e60000100800 */
[----:B------:R-:W-:Y:S01]  /*11b360*/  PRMT R2, R2, 0x3340, R12 ;  /* 0x0000334002027816 */ /* 0x000fe2000000000c */
[----:B0-----:R-:W-:Y:S01]  /*11b370*/  VIADD R13, R13, UR39 ;  /* 0x000000270d0d7c36 */ /* 0x001fe20008000000 */
[----:B------:R-:W-:Y:S01]  /*11b380*/  SHF.R.U32.HI R11, RZ, 0x8, R22 ;  /* 0x00000008ff0b7819 */ /* 0x000fe20000011616 */
[----:B------:R-:W0:Y:S03]  /*11b390*/  LDCU UR39, c[0x0][0x398] ;  /* 0x00007300ff2777ac */ /* 0x000e260008000800 */
[----:B------:R4:W-:Y:S04]  /*11b3a0*/  STL [R1+0x18a4], R13 ;  /* 0x0018a40d01007387 */ /* 0x0009e80000100800 */
[----:B------:R0:W-:Y:S04]  /*11b3b0*/  STL [R1+0x5c], R2 ;  /* 0x00005c0201007387 */ /* 0x0001e80000100800 */
[----:B------:R-:W2:Y:S04]  /*11b3c0*/  LDL.LU R21, [R1+0x8b0] ;  /* 0x0008b00001157983 */ /* 0x000ea80000300800 */
[----:B------:R-:W2:Y:S01]  /*11b3d0*/  LDL.LU R22, [R1+0x8a8] ;  /* 0x0008a80001167983 */ /* 0x000ea20000300800 */
[----:B------:R-:W-:Y:S01]  /*11b3e0*/  VIADD R14, R13, UR56 ;  /* 0x000000380d0e7c36 */ /* 0x000fe20008000000 */
[----:B------:R-:W-:Y:S01]  /*11b3f0*/  LOP3.LUT R11, R11, 0xffff, RZ, 0xc0, !PT ;  /* 0x0000ffff0b0b7812 */ /* 0x000fe200078ec0ff */
[----:B------:R-:W0:Y:S03]  /*11b400*/  LDCU UR56, c[0x0][0x398] ;  /* 0x00007300ff3877ac */ /* 0x000e260008000800 */
[----:B------:R0:W-:Y:S01]  /*11b410*/  STL [R1+0x1908], R14 ;  /* 0x0019080e01007387 */ /* 0x0001e20000100800 */
[----:B------:R-:W-:-:S02]  /*11b420*/  PRMT R51, R11, 0x3340, R1 ;  /* 0x000033400b337816 */ /* 0x000fc40000000001 */
[----:B---3--:R-:W-:Y:S02]  /*11b430*/  SHF.R.U32.HI R12, RZ, 0x8, R23 ;  /* 0x00000008ff0c7819 */ /* 0x008fe40000011617 */
[----:B------:R-:W3:Y:S01]  /*11b440*/  LDL.LU R23, [R1+0x8d0] ;  /* 0x0008d00001177983 */ /* 0x000ee20000300800 */
[----:B----4-:R-:W-:Y:S02]  /*11b450*/  SHF.R.U32.HI R13, RZ, 0x8, R24 ;  /* 0x00000008ff0d7819 */ /* 0x010fe40000011618 */
[----:B------:R-:W-:Y:S02]  /*11b460*/  LOP3.LUT R12, R12, 0xffff, RZ, 0xc0, !PT ;  /* 0x0000ffff0c0c7812 */ /* 0x000fe400078ec0ff */
[----:B------:R-:W-:Y:S02]  /*11b470*/  LOP3.LUT R13, R13, 0xffff, RZ, 0xc0, !PT ;  /* 0x0000ffff0d0d7812 */ /* 0x000fe400078ec0ff */
[----:B0-----:R-:W-:Y:S01]  /*11b480*/  SHF.R.U32.HI R2, RZ, 0x8, R17 ;  /* 0x00000008ff027819 */ /* 0x001fe20000011611 */
[----:B------:R-:W-:Y:S01]  /*11b490*/  VIADD R14, R14, UR24 ;  /* 0x000000180e0e7c36 */ /* 0x000fe20008000000 */
[----:B------:R-:W-:Y:S01]  /*11b4a0*/  PRMT R12, R12, 0x3340, R13 ;  /* 0x000033400c0c7816 */ /* 0x000fe2000000000d */
[----:B------:R-:W0:Y:S01]  /*11b4b0*/  LDCU.64 UR24, c[0x0][0x398] ;  /* 0x00007300ff1877ac */ /* 0x000e220008000a00 */
[----:B------:R-:W-:-:S02]  /*11b4c0*/  SHF.R.U32.HI R11, RZ, 0x8, R61 ;  /* 0x00000008ff0b7819 */ /* 0x000fc4000001163d */
[----:B------:R-:W-:Y:S02]  /*11b4d0*/  LOP3.LUT R2, R2, 0xffff, RZ, 0xc0, !PT ;  /* 0x0000ffff02027812 */ /* 0x000fe400078ec0ff */
[----:B------:R-:W-:Y:S01]  /*11b4e0*/  LOP3.LUT R11, R11, 0xffff, RZ, 0xc0, !PT ;  /* 0x0000ffff0b0b7812 */ /* 0x000fe200078ec0ff */
[----:B------:R-:W-:Y:S03]  /*11b4f0*/  STL [R1+0x1930], R14 ;  /* 0x0019300e01007387 */ /* 0x000fe60000100800 */
[----:B------:R-:W-:Y:S01]  /*11b500*/  PRMT R2, R2, 0x3340, R11 ;  /* 0x0000334002027816 */ /* 0x000fe2000000000b */
[----:B------:R4:W-:Y:S04]  /*11b510*/  STL [R1+0x78], R12 ;  /* 0x0000780c01007387 */ /* 0x0009e80000100800 */
[----:B------:R0:W-:Y:S01]  /*11b520*/  STL [R1+0x70], R2 ;  /* 0x0000700201007387 */ /* 0x0001e20000100800 */
[----:B----4-:R-:W-:Y:S01]  /*11b530*/  VIADD R12, R14, UR57 ;  /* 0x000000390e0c7c36 */ /* 0x010fe20008000000 */
[----:B------:R-:W-:-:S02]  /*11b540*/  @P3 LOP3.LUT R59, R59, 0x1, RZ, 0xfc, !PT ;  /* 0x000000013b3b3812 */ /* 0x000fc400078efcff */
[----:B0-----:R-:W-:Y:S02]  /*11b550*/  SHF.R.U32.HI R2, RZ, 0x8, R53 ;  /* 0x00000008ff027819 */ /* 0x001fe40000011635 */
[----:B------:R0:W-:Y:S01]  /*11b560*/  STL [R1+0x1968], R12 ;  /* 0x0019680c01007387 */ /* 0x0001e20000100800 */
[----:B--2---:R-:W-:Y:S01]  /*11b570*/  SHF.R.U32.HI R11, RZ, 0x8, R16 ;  /* 0x00000008ff0b7819 */ /* 0x004fe20000011610 */
[----:B0-----:R-:W-:Y:S01]  /*11b580*/  VIADD R12, R12, UR58 ;  /* 0x0000003a0c0c7c36 */ /* 0x001fe20008000000 */
[----:B------:R-:W-:Y:S02]  /*11b590*/  LOP3.LUT R2, R2, 0xffff, RZ, 0xc0, !PT ;  /* 0x0000ffff02027812 */ /* 0x000fe400078ec0ff */
[----:B------:R-:W-:Y:S01]  /*11b5a0*/  LOP3.LUT R45, R45, 0xefffffff, RZ, 0xc0, !PT ;  /* 0xefffffff2d2d7812 */ /* 0x000fe200078ec0ff */
[----:B------:R-:W-:Y:S01]  /*11b5b0*/  VIADD R14, R56, 0x5e ;  /* 0x0000005e380e7836 */ /* 0x000fe20000000000 */
[----:B------:R-:W-:Y:S01]  /*11b5c0*/  LOP3.LUT R11, R11, 0xffff, RZ, 0xc0, !PT ;  /* 0x0000ffff0b0b7812 */ /* 0x000fe200078ec0ff */
[----:B------:R0:W-:Y:S01]  /*11b5d0*/  STL [R1+0x1978], R12 ;  /* 0x0019780c01007387 */ /* 0x0001e20000100800 */
[----:B------:R-:W-:Y:S01]  /*11b5e0*/  SHF.R.U32.HI R53, RZ, 0x8, R15 ;  /* 0x00000008ff357819 */ /* 0x000fe2000001160f */
[----:B------:R-:W2:Y:S01]  /*11b5f0*/  LDCU UR58, c[0x0][0x398] ;  /* 0x00007300ff3a77ac */ /* 0x000ea20008000800 */
[----:B------:R-:W-:Y:S01]  /*11b600*/  PRMT R2, R2, 0x3340, R11 ;  /* 0x0000334002027816 */ /* 0x000fe2000000000b */
[----:B------:R-:W4:Y:S01]  /*11b610*/  LDCU UR57, c[0x0][0x398] ;  /* 0x00007300ff3977ac */ /* 0x000f220008000800 */
[----:B0-----:R-:W-:-:S05]  /*11b620*/  VIADD R12, R12, UR28 ;  /* 0x0000001c0c0c7c36 */ /* 0x001fca0008000000 */
[----:B------:R-:W-:Y:S04]  /*11b630*/  STL [R1+0x19f0], R12 ;  /* 0x0019f00c01007387 */ /* 0x000fe80000100800 */
[----:B------:R0:W-:Y:S01]  /*11b640*/  STL [R1+0x50], R2 ;  /* 0x0000500201007387 */ /* 0x0001e20000100800 */
[----:B------:R-:W-:Y:S02]  /*11b650*/  SHF.R.U32.HI R11, RZ, 0x8, R22 ;  /* 0x00000008ff0b7819 */ /* 0x000fe40000011616 */
[----:B0-----:R-:W-:Y:S02]  /*11b660*/  SHF.R.U32.HI R2, RZ, 0x8, R21 ;  /* 0x00000008ff027819 */ /* 0x001fe40000011615 */
[----:B------:R-:W-:Y:S02]  /*11b670*/  LOP3.LUT R11, R11, 0xffff, RZ, 0xc0, !PT ;  /* 0x0000ffff0b0b7812 */ /* 0x000fe400078ec0ff */
[----:B------:R-:W-:-:S04]  /*11b680*/  LOP3.LUT R2, R2, 0xffff, RZ, 0xc0, !PT ;  /* 0x0000ffff02027812 */ /* 0x000fc800078ec0ff */
[----:B------:R-:W-:Y:S01]  /*11b690*/  PRMT R2, R2, 0x3340, R11 ;  /* 0x0000334002027816 */ /* 0x000fe2000000000b */
[----:B------:R-:W-:-:S05]  /*11b6a0*/  VIADD R11, R56, 0x64 ;  /* 0x00000064380b7836 */ /* 0x000fca0000000000 */
[----:B------:R-:W-:-:S04]  /*11b6b0*/  ISETP.GE.AND P0, PT, R11, UR31, PT ;  /* 0x0000001f0b007c0c */ /* 0x000fc8000bf06270 */
[----:B------:R-:W-:Y:S02]  /*11b6c0*/  ISETP.LT.AND P3, PT, R6, UR34, !P0 ;  /* 0x0000002206007c0c */ /* 0x000fe4000c761270 */
[----:B------:R-:W-:Y:S01]  /*11b6d0*/  ISETP.LT.AND P2, PT, R4, UR29, !P0 ;  /* 0x0000001d04007c0c */ /* 0x000fe2000c741270 */
[----:B------:R-:W-:Y:S01]  /*11b6e0*/  VIADD R12, R12, UR59 ;  /* 0x0000003b0c0c7c36 */ /* 0x000fe20008000000 */
[----:B------:R-:W-:Y:S01]  /*11b6f0*/  ISETP.LT.AND P1, PT, R10, UR55, !P0 ;  /* 0x000000370a007c0c */ /* 0x000fe2000c721270 */
[----:B------:R-:W-:-:S08]  /*11b700*/  VIADD R15, R56, 0x63 ;  /* 0x00000063380f7836 */ /* 0x000fd00000000000 */
[----:B------:R-:W-:Y:S01]  /*11b710*/  @P3 LOP3.LUT R45, R45, 0x10000000, RZ, 0xfc, !PT ;  /* 0x100000002d2d3812 */ /* 0x000fe200078efcff */
[----:B------:R-:W0:Y:S03]  /*11b720*/  LDCU.64 UR28, c[0x0][0x398] ;  /* 0x00007300ff1c77ac */ /* 0x000e260008000a00 */
[----:B------:R-:W-:-:S04]  /*11b730*/  LOP3.LUT R45, R45, 0xf7ffffff, RZ, 0xc0, !PT ;  /* 0xf7ffffff2d2d7812 */ /* 0x000fc800078ec0ff */
[----:B------:R-:W-:Y:S02]  /*11b740*/  @P2 LOP3.LUT R45, R45, 0x8000000, RZ, 0xfc, !PT ;  /* 0x080000002d2d2812 */ /* 0x000fe400078efcff */
[----:B------:R-:W-:Y:S01]  /*11b750*/  ISETP.LT.AND P0, PT, R3, UR24, !P0 ;  /* 0x0000001803007c0c */ /* 0x000fe2000c701270 */
[----:B------:R0:W-:Y:S01]  /*11b760*/  STL [R1+0x19dc], R12 ;  /* 0x0019dc0c01007387 */ /* 0x0001e20000100800 */
[----:B------:R-:W-:Y:S01]  /*11b770*/  LOP3.LUT R45, R45, 0xfbffffff, RZ, 0xc0, !PT ;  /* 0xfbffffff2d2d7812 */ /* 0x000fe200078ec0ff */
[----:B------:R-:W-:Y:S01]  /*11b780*/  VIADD R22, R56, 0x62 ;  /* 0x0000006238167836 */ /* 0x000fe20000000000 */
[----:B------:R-:W1:Y:S02]  /*11b790*/  LDCU UR24, c[0x0][0x398] ;  /* 0x00007300ff1877ac */ /* 0x000e640008000800 */
[----:B------:R-:W-:Y:S01]  /*11b7a0*/  @P1 LOP3.LUT R45, R45, 0x4000000, RZ, 0xfc, !PT ;  /* 0x040000002d2d1812 */ /* 0x000fe200078efcff */
[----:B0-----:R-:W-:-:S03]  /*11b7b0*/  VIADD R12, R12, UR35 ;  /* 0x000000230c0c7c36 */ /* 0x001fc60008000000 */
[----:B------:R-:W-:Y:S01]  /*11b7c0*/  LOP3.LUT R45, R45, 0xfdffffff, RZ, 0xc0, !PT ;  /* 0xfdffffff2d2d7812 */ /* 0x000fe200078ec0ff */
[----:B------:R-:W-:Y:S01]  /*11b7d0*/  VIADD R11, R56, 0x61 ;  /* 0x00000061380b7836 */ /* 0x000fe20000000000 */
[----:B------:R-:W0:Y:S01]  /*11b7e0*/  LDCU.64 UR34, c[0x0][0x398] ;  /* 0x00007300ff2277ac */ /* 0x000e220008000a00 */
[----:B------:R1:W-:Y:S01]  /*11b7f0*/  STL [R1+0x19e8], R12 ;  /* 0x0019e80c01007387 */ /* 0x0003e20000100800 */
[----:B------:R-:W-:Y:S02]  /*11b800*/  @P0 LOP3.LUT R45, R45, 0x2000000, RZ, 0xfc, !PT ;  /* 0x020000002d2d0812 */ /* 0x000fe400078efcff */
[----:B------:R-:W-:Y:S01]  /*11b810*/  ISETP.GE.AND P0, PT, R15, UR37, PT ;  /* 0x000000250f007c0c */ /* 0x000fe2000bf06270 */
[----:B-1----:R-:W-:-:S03]  /*11b820*/  VIADD R12, R12, UR60 ;  /* 0x0000003c0c0c7c36 */ /* 0x002fc60008000000 */
[----:B------:R-:W-:Y:S02]  /*11b830*/  ISETP.LT.AND P3, PT, R6, UR39, !P0 ;  /* 0x0000002706007c0c */ /* 0x000fe4000c761270 */
[----:B------:R1:W-:Y:S01]  /*11b840*/  STL [R1+0x19d4], R12 ;  /* 0x0019d40c01007387 */ /* 0x0003e20000100800 */
[----:B------:R-:W-:Y:S02]  /*11b850*/  ISETP.LT.AND P2, PT, R4, UR54, !P0 ;  /* 0x0000003604007c0c */ /* 0x000fe4000c741270 */
[----:B------:R-:W-:Y:S01]  /*11b860*/  LOP3.LUT R45, R45, 0xfeffffff, RZ, 0xc0, !PT ;  /* 0xfeffffff2d2d7812 */ /* 0x000fe200078ec0ff */
[----:B-1----:R-:W-:Y:S01]  /*11b870*/  VIADD R12, R12, UR61 ;  /* 0x0000003d0c0c7c36 */ /* 0x002fe20008000000 */
[----:B------:R1:W-:Y:S06]  /*11b880*/  STL [R1+0x40], R2 ;  /* 0x0000400201007387 */ /* 0x0003ec0000100800 */
[----:B------:R-:W-:Y:S01]  /*11b890*/  @P3 LOP3.LUT R45, R45, 0x1000000, RZ, 0xfc, !PT ;  /* 0x010000002d2d3812 */ /* 0x000fe200078efcff */
[----:B------:R-:W-:Y:S01]  /*11b8a0*/  VIADD R15, R56, 0x5d ;  /* 0x0000005d380f7836 */ /* 0x000fe20000000000 */
[----:B------:R-:W-:Y:S01]  /*11b8b0*/  ISETP.LT.AND P1, PT, R10, UR53, !P0 ;  /* 0x000000350a007c0c */ /* 0x000fe2000c721270 */
[----:B------:R-:W-:Y:S01]  /*11b8c0*/  VIADD R13, R12, UR30 ;  /* 0x0000001e0c0d7c36 */ /* 0x000fe20008000000 */
[----:B------:R-:W-:Y:S01]  /*11b8d0*/  STL [R1+0x19c4], R12 ;  /* 0x0019c40c01007387 */ /* 0x000fe20000100800 */
[----:B------:R-:W-:Y:S01]  /*11b8e0*/  LOP3.LUT R45, R45, 0xff7fffff, RZ, 0xc0, !PT ;  /* 0xff7fffff2d2d7812 */ /* 0x000fe200078ec0ff */
[C---:B------:R-:W-:Y:S01]  /*11b8f0*/  VIADD R21, R56.reuse, 0x5a ;  /* 0x0000005a38157836 */ /* 0x040fe20000000000 */
[----:B------:R-:W-:Y:S01]  /*11b900*/  ISETP.LT.AND P0, PT, R3, UR28, !P0 ;  /* 0x0000001c03007c0c */ /* 0x000fe2000c701270 */
[----:B------:R-:W-:Y:S01]  /*11b910*/  VIADD R16, R13, UR33 ;  /* 0x000000210d107c36 */ /* 0x000fe20008000000 */
[----:B------:R-:W-:Y:S01]  /*11b920*/  STL [R1+0x19c0], R13 ;  /* 0x0019c00d01007387 */ /* 0x000fe20000100800 */
[----:B------:R-:W-:Y:S01]  /*11b930*/  @P2 LOP3.LUT R45, R45, 0x800000, RZ, 0xfc, !PT ;  /* 0x008000002d2d2812 */ /* 0x000fe200078efcff */
[----:B-1----:R-:W-:Y:S01]  /*11b940*/  VIADD R2, R56, 0xac ;  /* 0x000000ac38027836 */ /* 0x002fe20000000000 */
[----:B------:R-:W1:Y:S01]  /*11b950*/  LDCU UR28, c[0x0][0x398] ;  /* 0x00007300ff1c77ac */ /* 0x000e620008000800 */
[----:B------:R0:W-:Y:S01]  /*11b960*/  STL [R1+0x19c8], R16 ;  /* 0x0019c81001007387 */ /* 0x0001e20000100800 */
[----:B------:R-:W1:Y:S01]  /*11b970*/  LDCU.64 UR54, c[0x0][0x398] ;  /* 0x00007300ff3677ac */ /* 0x000e620008000a00 */
[----:B------:R-:W1:Y:S01]  /*11b980*/  LDCU.64 UR60, c[0x0][0x398] ;  /* 0x00007300ff3c77ac */ /* 0x000e620008000a00 */
[----:B0-----:R-:W-:Y:S01]  /*11b990*/  VIADD R16, R16, UR32 ;  /* 0x0000002010107c36 */ /* 0x001fe20008000000 */
[----:B------:R-:W-:Y:S01]  /*11b9a0*/  LOP3.LUT R45, R45, 0xffbfffff, RZ, 0xc0, !PT ;  /* 0xffbfffff2d2d7812 */ /* 0x000fe200078ec0ff */
[----:B------:R-:W-:Y:S01]  /*11b9b0*/  VIADD R12, R56, 0x60 ;  /* 0x00000060380c7836 */ /* 0x000fe20000000000 */
[----:B------:R-:W0:Y:S01]  /*11b9c0*/  LDCU.64 UR32, c[0x0][0x398] ;  /* 0x00007300ff2077ac */ /* 0x000e220008000a00 */
[----:B------:R-:W-:Y:S01]  /*11b9d0*/  VIADD R17, R16, UR36 ;  /* 0x0000002410117c36 */ /* 0x000fe20008000000 */
[----:B------:R1:W-:Y:S01]  /*11b9e0*/  STL [R1+0x19d0], R16 ;  /* 0x0019d01001007387 */ /* 0x0003e20000100800 */
[----:B------:R-:W-:Y:S01]  /*11b9f0*/  @P1 LOP3.LUT R45, R45, 0x400000, RZ, 0xfc, !PT ;  /* 0x004000002d2d1812 */ /* 0x000fe200078efcff */
[C---:B------:R-:W-:Y:S01]  /*11ba00*/  VIADD R13, R56.reuse, 0x5f ;  /* 0x0000005f380d7836 */ /* 0x040fe20000000000 */
[----:B------:R-:W0:Y:S01]  /*11ba10*/  LDCU.64 UR36, c[0x0][0x398] ;  /* 0x00007300ff2477ac */ /* 0x000e220008000a00 */
[----:B------:R0:W-:Y:S01]  /*11ba20*/  STL [R1+0x19cc], R17 ;  /* 0x0019cc1101007387 */ /* 0x0001e20000100800 */
[----:B------:R-:W-:Y:S01]  /*11ba30*/  LOP3.LUT R45, R45, 0xffdfffff, RZ, 0xc0, !PT ;  /* 0xffdfffff2d2d7812 */ /* 0x000fe200078ec0ff */
[----:B------:R-:W0:Y:S03]  /*11ba40*/  LDCU.64 UR30, c[0x0][0x398] ;  /* 0x00007300ff1e77ac */ /* 0x000e260008000a00 */
[----:B------:R-:W-:Y:S01]  /*11ba50*/  @P0 LOP3.LUT R45, R45, 0x200000, RZ, 0xfc, !PT ;  /* 0x002000002d2d0812 */ /* 0x000fe200078efcff */
[----:B-1----:R-:W-:Y:S01]  /*11ba60*/  VIADD R16, R56, 0x5c ;  /* 0x0000005c38107836 */ /* 0x002fe20000000000 */
[----:B------:R-:W-:Y:S01]  /*11ba70*/  ISETP.GE.AND P0, PT, R22, UR21, PT ;  /* 0x0000001516007c0c */ /* 0x000fe2000bf06270 */
[----:B------:R-:W-:Y:S01]  /*11ba80*/  VIADD R22, R56, 0x59 ;  /* 0x0000005938167836 */ /* 0x000fe20000000000 */
[----:B---3--:R-:W-:Y:S01]  /*11ba90*/  SHF.R.U32.HI R61, RZ, 0x8, R23 ;  /* 0x00000008ff3d7819 */ /* 0x008fe20000011617 */
[----:B------:R-:W-:Y:S01]  /*11baa0*/  VIADD R23, R17, UR38 ;  /* 0x0000002611177c36 */ /* 0x000fe20008000000 */
[----:B--2---:R-:W-:Y:S01]  /*11bab0*/  ISETP.LT.AND P3, PT, R6, UR58, !P0 ;  /* 0x0000003a06007c0c */ /* 0x004fe2000c761270 */
[----:B0-----:R-:W-:Y:S01]  /*11bac0*/  VIADD R17, R56, 0x5b ;  /* 0x0000005b38117836 */ /* 0x001fe20000000000 */
[----:B----4-:R-:W-:Y:S01]  /*11bad0*/  ISETP.LT.AND P2, PT, R4, UR57, !P0 ;  /* 0x0000003904007c0c */ /* 0x010fe2000c741270 */
[----:B------:R-:W0:Y:S01]  /*11bae0*/  LDCU.64 UR38, c[0x0][0x398] ;  /* 0x00007300ff2677ac */ /* 0x000e220008000a00 */
[----:B------:R1:W-:Y:S01]  /*11baf0*/  STL [R1+0x19d8], R23 ;  /* 0x0019d81701007387 */ /* 0x0003e20000100800 */
[----:B------:R-:W-:-:S02]  /*11bb00*/  LOP3.LUT R45, R45, 0xffefffff, RZ, 0xc0, !PT ;  /* 0xffefffff2d2d7812 */ /* 0x000fc400078ec0ff */
[----:B------:R-:W-:Y:S01]  /*11bb10*/  ISETP.LT.AND P1, PT, R10, UR56, !P0 ;  /* 0x000000380a007c0c */ /* 0x000fe2000c721270 */
[----:B------:R-:W2:Y:S01]  /*11bb20*/  LDCU.64 UR56, c[0x0][0x398] ;  /* 0x00007300ff3877ac */ /* 0x000ea20008000a00 */
[----:B------:R-:W3:Y:S01]  /*11bb30*/  LDCU.64 UR58, c[0x0][0x398] ;  /* 0x00007300ff3a77ac */ /* 0x000ee20008000a00 */
[----:B-1----:R-:W-:-:S03]  /*11bb40*/  VIADD R23, R23, UR52 ;  /* 0x0000003417177c36 */ /* 0x002fc60008000000 */
[----:B------:R-:W-:Y:S01]  /*11bb50*/  @P3 LOP3.LUT R45, R45, 0x100000, RZ, 0xfc, !PT ;  /* 0x001000002d2d3812 */ /* 0x000fe200078efcff */
[----:B------:R-:W1:Y:S01]  /*11bb60*/  LDCU.64 UR52, c[0x0][0x398] ;  /* 0x00007300ff3477ac */ /* 0x000e620008000a00 */
[----:B------:R-:W-:Y:S01]  /*11bb70*/  VIADD R24, R23, UR51 ;  /* 0x0000003317187c36 */ /* 0x000fe20008000000 */
[----:B------:R4:W-:Y:S03]  /*11bb80*/  STL [R1+0x19e4], R23 ;  /* 0x0019e41701007387 */ /* 0x0009e60000100800 */
[----:B------:R-:W-:Y:S01]  /*11bb90*/  VIADD R26, R24, UR50 ;  /* 0x00000032181a7c36 */ /* 0x000fe20008000000 */
[----:B------:R0:W-:Y:S01]  /*11bba0*/  STL [R1+0x19e0], R24 ;  /* 0x0019e01801007387 */ /* 0x0001e20000100800 */
[----:B------:R-:W-:Y:S01]  /*11bbb0*/  LOP3.LUT R45, R45, 0xfff7ffff, RZ, 0xc0, !PT ;  /* 0xfff7ffff2d2d7812 */ /* 0x000fe200078ec0ff */
[----:B------:R-:W1:Y:S01]  /*11bbc0*/  LDCU.64 UR50, c[0x0][0x398] ;  /* 0x00007300ff3277ac */ /* 0x000e620008000a00 */
[----:B----4-:R-:W-:-:S02]  /*11bbd0*/  VIADD R23, R56, 0x58 ;  /* 0x0000005838177836 */ /* 0x010fc40000000000 */
[----:B0-----:R-:W-:Y:S02]  /*11bbe0*/  VIADD R24, R56, 0x57 ;  /* 0x0000005738187836 */ /* 0x001fe40000000000 */
[----:B------:R-:W4:Y:S01]  /*11bbf0*/  LDL.LU R56, [R1+0x5760] ;  /* 0x0057600001387983 */ /* 0x000f220000300800 */
        /* <DEDUP_REMOVED lines=8> */
[----:B0-----:R-:W-:Y:S01]  /*11bc80*/  ISETP.LT.AND P3, PT, R6, UR32, !P0 ;  /* 0x0000002006007c0c */ /* 0x001fe2000c761270 */
        /* <DEDUP_REMOVED lines=14> */
[----:B------:R-:W-:-:S04]  /*11bd70*/  ISETP.GE.AND P0, PT, R12, UR25, PT ;  /* 0x000000190c007c0c */ /* 0x000fc8000bf06270 */
[----:B0-----:R-:W-:Y:S02]  /*11bd80*/  ISETP.LT.AND P3, PT, R6, UR32, !P0 ;  /* 0x0000002006007c0c */ /* 0x001fe4000c761270 */
[----:B------:R-:W-:Y:S01]  /*11bd90*/  ISETP.LT.AND P2, PT, R4, UR28, !P0 ;  /* 0x0000001c04007c0c */ /* 0x000fe2000c741270 */
[----:B------:R-:W0:Y:S01]  /*11bda0*/  LDCU UR28, c[0x0][0x398] ;  /* 0x00007300ff1c77ac */ /* 0x000e220008000800 */
[----:B------:R-:W-:Y:S02]  /*11bdb0*/  LOP3.LUT R45, R45, 0xffffefff, RZ, 0xc0, !PT ;  /* 0xffffefff2d2d7812 */ /* 0x000fe400078ec0ff */
[----:B------:R-:W-:Y:S01]  /*11bdc0*/  ISETP.LT.AND P1, PT, R10, UR24, !P0 ;  /* 0x000000180a007c0c */ /* 0x000fe2000c721270 */
[----:B------:R-:W0:Y:S06]  /*11bdd0*/  LDCU UR24, c[0x0][0x398] ;  /* 0x00007300ff1877ac */ /* 0x000e2c0008000800 */
[----:B------:R-:W-:-:S04]  /*11bde0*/  @P3 LOP3.LUT R45, R45, 0x1000, RZ, 0xfc, !PT ;  /* 0x000010002d2d3812 */ /* 0x000fc800078efcff */
        /* <DEDUP_REMOVED lines=9> */
[----:B------:R-:W-:Y:S02]  /*11be80*/  ISETP.LT.AND P3, PT, R4, UR24, !P0 ;  /* 0x0000001804007c0c */ /* 0x000fe4000c761270 */
[----:B------:R-:W-:Y:S02]  /*11be90*/  LOP3.LUT R45, R45, 0xfffffeff, RZ, 0xc0, !PT ;  /* 0xfffffeff2d2d7812 */ /* 0x000fe400078ec0ff */
[----:B------:R-:W-:-:S07]  /*11bea0*/  ISETP.LT.AND P2, PT, R10, UR77, !P0 ;  /* 0x0000004d0a007c0c */ /* 0x000fce000c741270 */
[----:B------:R-:W-:-:S04]  /*11beb0*/  @P1 LOP3.LUT R45, R45, 0x100, RZ, 0xfc, !PT ;  /* 0x000001002d2d1812 */ /* 0x000fc800078efcff */
[----:B------:R-:W-:-:S04]  /*11bec0*/  LOP3.LUT R45, R45, 0xffffff7f, RZ, 0xc0, !PT ;  /* 0xffffff7f2d2d7812 */ /* 0x000fc800078ec0ff */
[----:B------:R-:W-:Y:S02]  /*11bed0*/  @P3 LOP3.LUT R45, R45, 0x80, RZ, 0xfc, !PT ;  /* 0x000000802d2d3812 */ /* 0x000fe400078efcff */
[----:B------:R-:W-:Y:S02]  /*11bee0*/  ISETP.LT.AND P1, PT, R3, UR38, !P0 ;  /* 0x0000002603007c0c */ /* 0x000fe4000c721270 */
[----:B------:R-:W-:-:S04]  /*11bef0*/  LOP3.LUT R45, R45, 0xffffffbf, RZ, 0xc0, !PT ;  /* 0xffffffbf2d2d7812 */ /* 0x000fc800078ec0ff */
[----:B------:R-:W-:Y:S02]  /*11bf00*/  @P2 LOP3.LUT R45, R45, 0x40, RZ, 0xfc, !PT ;  /* 0x000000402d2d2812 */ /* 0x000fe400078efcff */
[----:B------:R-:W-:Y:S02]  /*11bf10*/  ISETP.GE.AND P0, PT, R14, UR33, PT ;  /* 0x000000210e007c0c */ /* 0x000fe4000bf06270 */
[----:B------:R-:W-:-:S04]  /*11bf20*/  LOP3.LUT R45, R45, 0xffffffdf, RZ, 0xc0, !PT ;  /* 0xffffffdf2d2d7812 */ /* 0x000fc800078ec0ff */
[----:B------:R-:W-:Y:S02]  /*11bf30*/  @P1 LOP3.LUT R45, R45, 0x20, RZ, 0xfc, !PT ;  /* 0x000000202d2d1812 */ /* 0x000fe400078efcff */
[----:B------:R-:W-:Y:S02]  /*11bf40*/  ISETP.LT.AND P1, PT, R6, UR76, !P0 ;  /* 0x0000004c06007c0c */ /* 0x000fe4000c721270 */
[----:B------:R-:W-:Y:S02]  /*11bf50*/  ISETP.LT.AND P3, PT, R4, UR75, !P0 ;  /* 0x0000004b04007c0c */ /* 0x000fe4000c761270 */
[----:B------:R-:W-:Y:S02]  /*11bf60*/  LOP3.LUT R45, R45, 0xffffffef, RZ, 0xc0, !PT ;  /* 0xffffffef2d2d7812 */ /* 0x000fe400078ec0ff */
[----:B------:R-:W-:-:S07]  /*11bf70*/  ISETP.LT.AND P2, PT, R10, UR74, !P0 ;  /* 0x0000004a0a007c0c */ /* 0x000fce000c741270 */
[----:B------:R-:W-:-:S04]  /*11bf80*/  @P1 LOP3.LUT R45, R45, 0x10, RZ, 0xfc, !PT ;  /* 0x000000102d2d1812 */ /* 0x000fc800078efcff */
[----:B------:R-:W-:-:S04]  /*11bf90*/  LOP3.LUT R45, R45, 0xfffffff7, RZ, 0xc0, !PT ;  /* 0xfffffff72d2d7812 */ /* 0x000fc800078ec0ff */
[----:B------:R-:W-:Y:S02]  /*11bfa0*/  @P3 LOP3.LUT R45, R45, 0x8, RZ, 0xfc, !PT ;  /* 0x000000082d2d3812 */ /* 0x000fe400078efcff */
[----:B-1----:R-:W-:Y:S02]  /*11bfb0*/  ISETP.LT.AND P1, PT, R3, UR52, !P0 ;  /* 0x0000003403007c0c */ /* 0x002fe4000c721270 */
[----:B------:R-:W-:-:S04]  /*11bfc0*/  LOP3.LUT R45, R45, 0xfffffffb, RZ, 0xc0, !PT ;  /* 0xfffffffb2d2d7812 */ /* 0x000fc800078ec0ff */
[----:B------:R-:W-:Y:S02]  /*11bfd0*/  @P2 LOP3.LUT R45, R45, 0x4, RZ, 0xfc, !PT ;  /* 0x000000042d2d2812 */ /* 0x000fe400078efcff */
[----:B------:R-:W-:Y:S02]  /*11bfe0*/  ISETP.GE.AND P0, PT, R15, UR35, PT ;  /* 0x000000230f007c0c */ /* 0x000fe4000bf06270 */
[----:B------:R-:W-:Y:S02]  /*11bff0*/  LOP3.LUT R45, R45, 0xfffffffd, RZ, 0xc0, !PT ;  /* 0xfffffffd2d2d7812 */ /* 0x000fe400078ec0ff */
[----:B------:R-:W-:Y:S02]  /*11c000*/  ISETP.LT.AND P3, PT, R4, UR71, !P0 ;  /* 0x0000004704007c0c */ /* 0x000fe4000c761270 */
[----:B------:R-:W-:Y:S02]  /*11c010*/  @P1 LOP3.LUT R45, R45, 0x2, RZ, 0xfc, !PT ;  /* 0x000000022d2d1812 */ /* 0x000fe400078efcff */
[----:B------:R-:W-:-:S02]  /*11c020*/  ISETP.LT.AND P1, PT, R6, UR72, !P0 ;  /* 0x0000004806007c0c */ /* 0x000fc4000c721270 */
[----:B------:R-:W-:Y:S02]  /*11c030*/  ISETP.LT.AND P2, PT, R10, UR70, !P0 ;  /* 0x000000460a007c0c */ /* 0x000fe4000c741270 */
[----:B------:R-:W-:-:S09]  /*11c040*/  LOP3.LUT R45, R45, 0xfffffffe, RZ, 0xc0, !PT ;  /* 0xfffffffe2d2d7812 */ /* 0x000fd200078ec0ff */
[----:B------:R-:W-:Y:S02]  /*11c050*/  @P1 LOP3.LUT R45, R45, 0x1, RZ, 0xfc, !PT ;  /* 0x000000012d2d1812 */ /* 0x000fe400078efcff */
[----:B------:R-:W-:Y:S02]  /*11c060*/  ISETP.LT.AND P1, PT, R3, UR54, !P0 ;  /* 0x0000003603007c0c */ /* 0x000fe4000c721270 */
[----:B------:R-:W-:Y:S02]  /*11c070*/  ISETP.GE.AND P0, PT, R16, UR37, PT ;  /* 0x0000002510007c0c */ /* 0x000fe4000bf06270 */
[----:B----4-:R-:W-:-:S04]  /*11c080*/  LOP3.LUT R56, R56, 0x7fffffff, RZ, 0xc0, !PT ;  /* 0x7fffffff38387812 */ /* 0x010fc800078ec0ff */
[----:B------:R-:W-:-:S04]  /*11c090*/  @P3 LOP3.LUT R56, R56, 0x80000000, RZ, 0xfc, !PT ;  /* 0x8000000038383812 */ /* 0x000fc800078efcff */
[----:B------:R-:W-:-:S04]  /*11c0a0*/  LOP3.LUT R56, R56, 0xbfffffff, RZ, 0xc0, !PT ;  /* 0xbfffffff38387812 */ /* 0x000fc800078ec0ff */
[----:B------:R-:W-:-:S04]  /*11c0b0*/  @P2 LOP3.LUT R56, R56, 0x40000000, RZ, 0xfc, !PT ;  /* 0x4000000038382812 */ /* 0x000fc800078efcff */
        /* <DEDUP_REMOVED lines=15> */
[----:B--2---:R-:W-:Y:S02]  /*11c1b0*/  ISETP.LT.AND P1, PT, R6, UR56, !P0 ;  /* 0x0000003806007c0c */ /* 0x004fe4000c721270 */
        /* <DEDUP_REMOVED lines=12> */
[----:B---3--:R-:W-:Y:S02]  /*11c280*/  ISETP.LT.AND P1, PT, R6, UR58, !P0 ;  /* 0x0000003a06007c0c */ /* 0x008fe4000c721270 */
        /* <DEDUP_REMOVED lines=14> */
[----:B------:R-:W-:Y:S01]  /*11c370*/  LOP3.LUT R56, R56, 0xfffeffff, RZ, 0xc0, !PT ;  /* 0xfffeffff38387812 */ /* 0x000fe200078ec0ff */
[----:B------:R0:W-:Y:S01]  /*11c380*/  STL [R1+0x19ec], R26 ;  /* 0x0019ec1a01007387 */ /* 0x0001e20000100800 */
[----:B------:R-:W-:-:S07]  /*11c390*/  ISETP.LT.AND P2, PT, R10, UR18, !P0 ;  /* 0x000000120a007c0c */ /* 0x000fce000c741270 */
[----:B------:R-:W-:Y:S01]  /*11c3a0*/  @P1 LOP3.LUT R56, R56, 0x10000, RZ, 0xfc, !PT ;  /* 0x0001000038381812 */ /* 0x000fe200078efcff */
[----:B0-----:R-:W-:Y:S01]  /*11c3b0*/  VIADD R26, R26, UR20 ;  /* 0x000000141a1a7c36 */ /* 0x001fe20008000000 */
[----:B------:R-:W0:Y:S02]  /*11c3c0*/  LDCU.64 UR20, c[0x0][0x398] ;  /* 0x00007300ff1477ac */ /* 0x000e240008000a00 */
[----:B------:R-:W-:-:S04]  /*11c3d0*/  LOP3.LUT R56, R56, 0xffff7fff, RZ, 0xc0, !PT ;  /* 0xffff7fff38387812 */ /* 0x000fc800078ec0ff */
[----:B------:R-:W-:Y:S02]  /*11c3e0*/  @P3 LOP3.LUT R56, R56, 0x8000, RZ, 0xfc, !PT ;  /* 0x0000800038383812 */ /* 0x000fe400078efcff */
[----:B------:R-:W-:Y:S02]  /*11c3f0*/  ISETP.LT.AND P1, PT, R3, UR11, !P0 ;  /* 0x0000000b03007c0c */ /* 0x000fe4000c721270 */
[----:B------:R-:W-:Y:S02]  /*11c400*/  LOP3.LUT R56, R56, 0xffffbfff, RZ, 0xc0, !PT ;  /* 0xffffbfff38387812 */ /* 0x000fe400078ec0ff */
[----:B------:R-:W-:Y:S02]  /*11c410*/  ISETP.GE.AND P0, PT, R23, UR57, PT ;  /* 0x0000003917007c0c */ /* 0x000fe4000bf06270 */
[----:B------:R-:W-:-:S04]  /*11c420*/  @P2 LOP3.LUT R56, R56, 0x4000, RZ, 0xfc, !PT ;  /* 0x0000400038382812 */ /* 0x000fc800078efcff */
[----:B------:R-:W-:Y:S02]  /*11c430*/  LOP3.LUT R56, R56, 0xffffdfff, RZ, 0xc0, !PT ;  /* 0xffffdfff38387812 */ /* 0x000fe400078ec0ff */
[----:B0-----:R-:W-:Y:S02]  /*11c440*/  ISETP.LT.AND P3, PT, R6, UR20, !P0 ;  /* 0x0000001406007c0c */ /* 0x001fe4000c761270 */
[----:B------:R-:W-:Y:S02]  /*11c450*/  @P1 LOP3.LUT R56, R56, 0x2000, RZ, 0xfc, !PT ;  /* 0x0000200038381812 */ /* 0x000fe400078efcff */
[----:B------:R-:W-:Y:S02]  /*11c460*/  ISETP.LT.AND P2, PT, R4, UR22, !P0 ;  /* 0x0000001604007c0c */ /* 0x000fe4000c741270 */
[----:B------:R-:W-:Y:S02]  /*11c470*/  LOP3.LUT R56, R56, 0xffffefff, RZ, 0xc0, !PT ;  /* 0xffffefff38387812 */ /* 0x000fe400078ec0ff */
[----:B------:R-:W-:-:S05]  /*11c480*/  ISETP.LT.AND P1, PT, R10, UR17, !P0 ;  /* 0x000000110a007c0c */ /* 0x000fca000c721270 */
[----:B------:R-:W-:-:S04]  /*11c490*/  @P3 LOP3.LUT R56, R56, 0x1000, RZ, 0xfc, !PT ;  /* 0x0000100038383812 */ /* 0x000fc800078efcff */
[----:B------:R-:W-:-:S04]  /*11c4a0*/  LOP3.LUT R56, R56, 0xfffffdff, RZ, 0xc0, !PT ;  /* 0xfffffdff38387812 */ /* 0x000fc800078ec0ff */
[----:B------:R-:W-:Y:S01]  /*11c4b0*/  @P2 LOP3.LUT R56, R56, 0x200, RZ, 0xfc, !PT ;  /* 0x0000020038382812 */ /* 0x000fe200078efcff */
[----:B------:R0:W-:Y:S01]  /*11c4c0*/  STL [R1+0x1a10], R26 ;  /* 0x001a101a01007387 */ /* 0x0001e20000100800 */
[----:B------:R-:W-:Y:S02]  /*11c4d0*/  ISETP.LT.AND P0, PT, R3, UR13, !P0 ;  /* 0x0000000d03007c0c */ /* 0x000fe4000c701270 */
[----:B------:R-:W-:-:S04]  /*11c4e0*/  LOP3.LUT R56, R56, 0xfffffeff, RZ, 0xc0, !PT ;  /* 0xfffffeff38387812 */ /* 0x000fc800078ec0ff */
[----:B------:R-:W-:Y:S01]  /*11c4f0*/  @P1 LOP3.LUT R56, R56, 0x100, RZ, 0xfc, !PT ;  /* 0x0000010038381812 */ /* 0x000fe200078efcff */
[----:B0-----:R-:W-:-:S03]  /*11c500*/  VIADD R26, R26, UR26 ;  /* 0x0000001a1a1a7c36 */ /* 0x001fc60008000000 */
[----:B------:R-:W-:Y:S01]  /*11c510*/  LOP3.LUT R56, R56, 0xffffff7f, RZ, 0xc0, !PT ;  /* 0xffffff7f38387812 */ /* 0x000fe200078ec0ff */
[----:B------:R-:W-:Y:S01]  /*11c520*/  VIADD R11, R26, UR43 ;  /* 0x0000002b1a0b7c36 */ /* 0x000fe20008000000 */
[----:B------:R-:W-:Y:S02]  /*11c530*/  STL [R1+0x1a0c], R26 ;  /* 0x001a0c1a01007387 */ /* 0x000fe40000100800 */
[----:B------:R-:W-:Y:S02]  /*11c540*/  @P0 LOP3.LUT R56, R56, 0x80, RZ, 0xfc, !PT ;  /* 0x0000008038380812 */ /* 0x000fe400078efcff */
[----:B------:R0:W-:Y:S01]  /*11c550*/  STL [R1+0x1a08], R11 ;  /* 0x001a080b01007387 */ /* 0x0001e20000100800 */
[----:B------:R-:W-:Y:S01]  /*11c560*/  ISETP.GE.AND P0, PT, R24, UR59, PT ;  /* 0x0000003b18007c0c */ /* 0x000fe2000bf06270 */
[----:B0-----:R-:W-:-:S03]  /*11c570*/  VIADD R11, R11, UR45 ;  /* 0x0000002d0b0b7c36 */ /* 0x001fc60008000000 */
[----:B------:R-:W-:Y:S02]  /*11c580*/  ISETP.LT.AND P3, PT, R6, UR50, !P0 ;  /* 0x0000003206007c0c */ /* 0x000fe4000c761270 */
[----:B------:R0:W-:Y:S01]  /*11c590*/  STL [R1+0x1a04], R11 ;  /* 0x001a040b01007387 */ /* 0x0001e20000100800 */
[----:B------:R-:W-:Y:S01]  /*11c5a0*/  ISETP.LT.AND P2, PT, R4, UR19, !P0 ;  /* 0x0000001304007c0c */ /* 0x000fe2000c741270 */
[----:B0-----:R-:W-:Y:S01]  /*11c5b0*/  VIADD R11, R11, UR47 ;  /* 0x0000002f0b0b7c36 */ /* 0x001fe20008000000 */
[----:B------:R-:W-:-:S04]  /*11c5c0*/  LOP3.LUT R56, R56, 0xffffffbf, RZ, 0xc0, !PT ;  /* 0xffffffbf38387812 */ /* 0x000fc800078ec0ff */
[----:B------:R0:W-:Y:S04]  /*11c5d0*/  STL [R1+0x1a00], R11 ;  /* 0x001a000b01007387 */ /* 0x0001e80000100800 */
[----:B------:R-:W-:Y:S01]  /*11c5e0*/  @P3 LOP3.LUT R56, R56, 0x40, RZ, 0xfc, !PT ;  /* 0x0000004038383812 */ /* 0x000fe200078efcff */
[----:B0-----:R-:W-:-:S05]  /*11c5f0*/  VIADD R11, R11, UR49 ;  /* 0x000000310b0b7c36 */ /* 0x001fca0008000000 */
[----:B------:R0:W-:Y:S01]  /*11c600*/  STL [R1+0x19fc], R11 ;  /* 0x0019fc0b01007387 */ /* 0x0001e20000100800 */
[----:B------:R-:W-:Y:S02]  /*11c610*/  ISETP.LT.AND P1, PT, R10, UR15, !P0 ;  /* 0x0000000f0a007c0c */ /* 0x000fe4000c721270 */
[----:B------:R-:W-:Y:S01]  /*11c620*/  LOP3.LUT R56, R56, 0xffffffdf, RZ, 0xc0, !PT ;  /* 0xffffffdf38387812 */ /* 0x000fe200078ec0ff */
[----:B0-----:R-:W-:-:S03]  /*11c630*/  VIADD R11, R11, UR62 ;  /* 0x0000003e0b0b7c36 */ /* 0x001fc60008000000 */
[----:B------:R-:W-:Y:S02]  /*11c640*/  @P2 LOP3.LUT R56, R56, 0x20, RZ, 0xfc, !PT ;  /* 0x0000002038382812 */ /* 0x000fe400078efcff */
[----:B------:R0:W-:Y:S02]  /*11c650*/  STL [R1+0x19f8], R11 ;  /* 0x0019f80b01007387 */ /* 0x0001e40000100800 */
[----:B------:R-:W-:Y:S02]  /*11c660*/  LOP3.LUT R56, R56, 0xffffffef, RZ, 0xc0, !PT ;  /* 0xffffffef38387812 */ /* 0x000fe400078ec0ff */
[----:B------:R-:W2:Y:S01]  /*11c670*/  LDL.LU R26, [R1+0x8f0] ;  /* 0x0008f000011a7983 */ /* 0x000ea20000300800 */
[----:B0-----:R-:W-:Y:S01]  /*11c680*/  VIADD R11, R11, UR63 ;  /* 0x0000003f0b0b7c36 */ /* 0x001fe20008000000 */
[----:B------:R-:W-:-:S04]  /*11c690*/  ISETP.LT.AND P0, PT, R3, UR23, !P0 ;  /* 0x0000001703007c0c */ /* 0x000fc8000c701270 */
[----:B------:R0:W-:Y:S01]  /*11c6a0*/  STL [R1+0x19f4], R11 ;  /* 0x0019f40b01007387 */ /* 0x0001e20000100800 */
[----:B------:R-:W-:Y:S02]  /*11c6b0*/  @P1 LOP3.LUT R56, R56, 0x10, RZ, 0xfc, !PT ;  /* 0x0000001038381812 */ /* 0x000fe400078efcff */
[----:B------:R-:W-:Y:S01]  /*11c6c0*/  ISETP.GE.AND P1, PT, R2, UR31, PT ;  /* 0x0000001f02007c0c */ /* 0x000fe2000bf26270 */
[----:B0-----:R-:W-:-:S04]  /*11c6d0*/  VIADD R11, R11, UR64 ;  /* 0x000000400b0b7c36 */ /* 0x001fc80008000000 */
[----:B------:R-:W-:Y:S01]  /*11c6e0*/  VIADD R12, R11, UR65 ;  /* 0x000000410b0c7c36 */ /* 0x000fe20008000000 */
[----:B------:R-:W-:Y:S01]  /*11c6f0*/  STL [R1+0x1a14], R11 ;  /* 0x001a140b01007387 */ /* 0x000fe20000100800 */
[----:B------:R-:W-:-:S03]  /*11c700*/  ISETP.LT.AND P4, PT, R10, UR44, !P1 ;  /* 0x0000002c0a007c0c */ /* 0x000fc6000cf81270 */
[----:B------:R0:W-:Y:S01]  /*11c710*/  STL [R1+0x1a98], R12 ;  /* 0x001a980c01007387 */ /* 0x0001e20000100800 */
[----:B------:R-:W-:-:S04]  /*11c720*/  LOP3.LUT R56, R56, 0xfffffff7, RZ, 0xc0, !PT ;  /* 0xfffffff738387812 */ /* 0x000fc800078ec0ff */
[----:B------:R-:W-:Y:S01]  /*11c730*/  @P0 LOP3.LUT R56, R56, 0x8, RZ, 0xfc, !PT ;  /* 0x0000000838380812 */ /* 0x000fe200078efcff */
[----:B0-----:R-:W-:-:S03]  /*11c740*/  VIADD R12, R12, UR66 ;  /* 0x000000420c0c7c36 */ /* 0x001fc60008000000 */
[----:B------:R-:W-:Y:S02]  /*11c750*/  LOP3.LUT R56, R56, 0xfffff7ff, RZ, 0xc0, !PT ;  /* 0xfffff7ff38387812 */ /* 0x000fe400078ec0ff */
[----:B------:R0:W-:Y:S01]  /*11c760*/  STL [R1+0x1a9c], R12 ;  /* 0x001a9c0c01007387 */ /* 0x0001e20000100800 */
[----:B------:R-:W-:Y:S02]  /*11c770*/  ISETP.GE.AND P3, PT, R4, UR46, PT ;  /* 0x0000002e04007c0c */ /* 0x000fe4000bf66270 */
[----:B------:R-:W-:Y:S01]  /*11c780*/  ISETP.GE.AND P2, PT, R10, UR30, PT ;  /* 0x0000001e0a007c0c */ /* 0x000fe2000bf46270 */
[----:B0-----:R-:W-:Y:S01]  /*11c790*/  VIADD R12, R12, UR67 ;  /* 0x000000430c0c7c36 */ /* 0x001fe20008000000 */
[C---:B------:R-:W-:Y:S02]  /*11c7a0*/  ISETP.GE.AND P6, PT, R3.reuse, UR48, PT ;  /* 0x0000003003007c0c */ /* 0x040fe4000bfc6270 */
[----:B------:R-:W-:Y:S02]  /*11c7b0*/  ISETP.LT.AND P5, PT, R3, UR42, !P1 ;  /* 0x0000002a03007c0c */ /* 0x000fe4000cfa1270 */
[----:B------:R0:W-:Y:S01]  /*11c7c0*/  STL [R1+0x1ec8], R12 ;  /* 0x001ec80c01007387 */ /* 0x0001e20000100800 */
[----:B------:R-:W-:-:S03]  /*11c7d0*/  @P4 LOP3.LUT R56, R56, 0x800, RZ, 0xfc, !PT ;  /* 0x0000080038384812 */ /* 0x000fc600078efcff */
[----:B------:R-:W3:Y:S01]  /*11c7e0*/  LDL.LU R4, [R1+0x575c] ;  /* 0x00575c0001047983 */ /* 0x000ee20000300800 */
[----:B------:R-:W-:-:S03]  /*11c7f0*/  ISETP.GE.AND P4, PT, R6, UR73, PT ;  /* 0x0000004906007c0c */ /* 0x000fc6000bf86270 */
[----:B------:R-:W4:Y:S04]  /*11c800*/  LDL.LU R10, [R1+0x5758] ;  /* 0x00575800010a7983 */ /* 0x000f280000300800 */
[----:B------:R-:W3:Y:S04]  /*11c810*/  LDL.LU R3, [R1+0x5754] ;  /* 0x0057540001037983 */ /* 0x000ee80000300800 */
[----:B------:R-:W3:Y:S01]  /*11c820*/  LDL.LU R6, [R1+0x5750] ;  /* 0x0057500001067983 */ /* 0x000ee20000300800 */
[----:B------:R-:W-:Y:S02]  /*11c830*/  SHF.R.U32.HI R39, RZ, 0x8, R39 ;  /* 0x00000008ff277819 */ /* 0x000fe40000011627 */
[----:B------:R-:W-:-:S02]  /*11c840*/  SHF.R.U32.HI R43, RZ, 0x8, R43 ;  /* 0x00000008ff2b7819 */ /* 0x000fc4000001162b */
[----:B------:R-:W-:Y:S02]  /*11c850*/  LOP3.LUT R38, R38, 0xffff, RZ, 0xc0, !PT ;  /* 0x0000ffff26267812 */ /* 0x000fe400078ec0ff */
[----:B------:R-:W-:Y:S02]  /*11c860*/  LOP3.LUT R37, R37, 0xffff, RZ, 0xc0, !PT ;  /* 0x0000ffff25257812 */ /* 0x000fe400078ec0ff */
[----:B------:R-:W-:Y:S02]  /*11c870*/  LOP3.LUT R20, R20, 0xffff, RZ, 0xc0, !PT ;  /* 0x0000ffff14147812 */ /* 0x000fe400078ec0ff */
[----:B------:R-:W-:Y:S02]  /*11c880*/  LOP3.LUT R19, R19, 0xffff, RZ, 0xc0, !PT ;  /* 0x0000ffff13137812 */ /* 0x000fe400078ec0ff */
[----:B------:R-:W-:Y:S02]  /*11c890*/  LOP3.LUT R39, R39, 0xffff, RZ, 0xc0, !PT ;  /* 0x0000ffff27277812 */ /* 0x000fe400078ec0ff */
[----:B------:R-:W-:-:S02]  /*11c8a0*/  LOP3.LUT R42, R42, 0xffff, RZ, 0xc0, !PT ;  /* 0x0000ffff2a2a7812 */ /* 0x000fc400078ec0ff */
[----:B------:R-:W-:Y:S02]  /*11c8b0*/  LOP3.LUT R41, R41, 0xffff, RZ, 0xc0, !PT ;  /* 0x0000ffff29297812 */ /* 0x000fe400078ec0ff */
[----:B------:R-:W-:Y:S02]  /*11c8c0*/  LOP3.LUT R46, R46, 0xffff, RZ, 0xc0, !PT ;  /* 0x0000ffff2e2e7812 */ /* 0x000fe400078ec0ff */
[----:B------:R-:W-:Y:S02]  /*11c8d0*/  LOP3.LUT R43, R43, 0xffff, RZ, 0xc0, !PT ;  /* 0x0000ffff2b2b7812 */ /* 0x000fe400078ec0ff */
[----:B------:R-:W-:Y:S02]  /*11c8e0*/  LOP3.LUT R47, R47, 0xffff, RZ, 0xc0, !PT ;  /* 0x0000ffff2f2f7812 */ /* 0x000fe400078ec0ff */
[----:B------:R-:W-:Y:S02]  /*11c8f0*/  LOP3.LUT R53, R53, 0xffff, RZ, 0xc0, !PT ;  /* 0x0000ffff35357812 */ /* 0x000fe400078ec0ff */
[----:B------:R-:W-:-:S02]  /*11c900*/  LOP3.LUT R61, R61, 0xffff, RZ, 0xc0, !PT ;  /* 0x0000ffff3d3d7812 */ /* 0x000fc400078ec0ff */
[----:B------:R-:W-:Y:S02]  /*11c910*/  LOP3.LUT R56, R56, 0xfffffbff, RZ, 0xc0, !PT ;  /* 0xfffffbff38387812 */ /* 0x000fe400078ec0ff */
[--C-:B------:R-:W-:Y:S02]  /*11c920*/  PRMT R38, R38, 0x3340, R1.reuse ;  /* 0x0000334026267816 */ /* 0x100fe40000000001 */
[--C-:B------:R-:W-:Y:S02]  /*11c930*/  PRMT R37, R37, 0x3340, R1.reuse ;  /* 0x0000334025257816 */ /* 0x100fe40000000001 */
[--C-:B------:R-:W-:Y:S02]  /*11c940*/  PRMT R20, R20, 0x3340, R1.reuse ;  /* 0x0000334014147816 */ /* 0x100fe40000000001 */
[--C-:B------:R-:W-:Y:S02]  /*11c950*/  PRMT R19, R19, 0x3340, R1.reuse ;  /* 0x0000334013137816 */ /* 0x100fe40000000001 */
[----:B------:R-:W-:-:S02]  /*11c960*/  PRMT R39, R39, 0x3340, R1 ;  /* 0x0000334027277816 */ /* 0x000fc40000000001 */
[--C-:B------:R-:W-:Y:S02]  /*11c970*/  PRMT R42, R42, 0x3340, R1.reuse ;  /* 0x000033402a2a7816 */ /* 0x100fe40000000001 */
[--C-:B------:R-:W-:Y:S02]  /*11c980*/  PRMT R41, R41, 0x3340, R1.reuse ;  /* 0x0000334029297816 */ /* 0x100fe40000000001 */
[--C-:B------:R-:W-:Y:S02]  /*11c990*/  PRMT R46, R46, 0x3340, R1.reuse ;  /* 0x000033402e2e7816 */ /* 0x100fe40000000001 */
[--C-:B------:R-:W-:Y:S02]  /*11c9a0*/  PRMT R43, R43, 0x3340, R1.reuse ;  /* 0x000033402b2b7816 */ /* 0x100fe40000000001 */
[--C-:B------:R-:W-:Y:S02]  /*11c9b0*/  PRMT R47, R47, 0x3340, R1.reuse ;  /* 0x000033402f2f7816 */ /* 0x100fe40000000001 */
[----:B------:R-:W-:-:S02]  /*11c9c0*/  PRMT R53, R53, 0x3340, R1 ;  /* 0x0000334035357816 */ /* 0x000fc40000000001 */
[----:B------:R-:W-:Y:S02]  /*11c9d0*/  PRMT R61, R61, 0x3340, R1 ;  /* 0x000033403d3d7816 */ /* 0x000fe40000000001 */
[----:B------:R-:W-:Y:S02]  /*11c9e0*/  ISETP.GE.AND P0, PT, R25, UR61, PT ;  /* 0x0000003d19007c0c */ /* 0x000fe4000bf06270 */
[----:B------:R-:W-:Y:S02]  /*11c9f0*/  @P5 LOP3.LUT R56, R56, 0x400, RZ, 0xfc, !PT ;  /* 0x0000040038385812 */ /* 0x000fe400078efcff */
[----:B--2---:R-:W-:-:S04]  /*11ca00*/  SHF.R.U32.HI R11, RZ, 0x8, R26 ;  /* 0x00000008ff0b7819 */ /* 0x004fc8000001161a */
[----:B------:R-:W-:Y:S01]  /*11ca10*/  LOP3.LUT R11, R11, 0xffff, RZ, 0xc0, !PT ;  /* 0x0000ffff0b0b7812 */ /* 0x000fe200078ec0ff */
[----:B------:R-:W2:Y:S01]  /*11ca20*/  LDL.LU R13, [R1+0x914] ;  /* 0x00091400010d7983 */ /* 0x000ea20000300800 */
[----:B------:R-:W1:Y:S03]  /*11ca30*/  LDCU.64 UR24, c[0x0][0x398] ;  /* 0x00007300ff1877ac */ /* 0x000e660008000a00 */
[----:B0-----:R-:W2:Y:S01]  /*11ca40*/  LDL.LU R12, [R1+0x8d8] ;  /* 0x0008d800010c7983 */ /* 0x001ea20000300800 */
[----:B------:R-:W0:Y:S03]  /*11ca50*/  LDCU.64 UR26, c[0x0][0x398] ;  /* 0x00007300ff1a77ac */ /* 0x000e260008000a00 */
[----:B------:R-:W2:Y:S01]  /*11ca60*/  LDL.LU R29, [R1+0x8fc] ;  /* 0x0008fc00011d7983 */ /* 0x000ea20000300800 */
        /* <DEDUP_REMOVED lines=15> */
[----:B------:R-:W-:Y:S01]  /*11cb60*/  STL [R1+0x5888], R33 ;  /* 0x0058882101007387 */ /* 0x000fe20000100800 */
[----:B------:R-:W0:Y:S03]  /*11cb70*/  LDCU.64 UR12, c[0x0][0x398] ;  /* 0x00007300ff0c77ac */ /* 0x000e260008000a00 */
[----:B------:R-:W-:Y:S01]  /*11cb80*/  STL [R1+0x5884], R54 ;  /* 0x0058843601007387 */ /* 0x000fe20000100800 */
[----:B------:R-:W0:Y:S03]  /*11cb90*/  LDCU.64 UR14, c[0x0][0x398] ;  /* 0x00007300ff0e77ac */ /* 0x000e260008000a00 */
[----:B------:R-:W-:Y:S01]  /*11cba0*/  STL [R1+0x5880], R56 ;  /* 0x0058803801007387 */ /* 0x000fe20000100800 */
[----:B------:R-:W0:Y:S03]  /*11cbb0*/  LDCU.64 UR10, c[0x0][0x398] ;  /* 0x00007300ff0a77ac */ /* 0x000e260008000a00 */
[----:B------:R1:W-:Y:S01]  /*11cbc0*/  STL [R1+0x587c], R2 ;  /* 0x00587c0201007387 */ /* 0x0003e20000100800 */
[----:B------:R-:W0:Y:S03]  /*11cbd0*/  LDCU.64 UR48, c[0x0][0x398] ;  /* 0x00007300ff3077ac */ /* 0x000e260008000a00 */
[----:B------:R-:W-:Y:S01]  /*11cbe0*/  STL [R1+0x5878], R38 ;  /* 0x0058782601007387 */ /* 0x000fe20000100800 */
[----:B------:R-:W0:Y:S03]  /*11cbf0*/  LDCU.64 UR46, c[0x0][0x398] ;  /* 0x00007300ff2e77ac */ /* 0x000e260008000a00 */
[----:B------:R-:W-:Y:S01]  /*11cc00*/  STL [R1+0x5874], R37 ;  /* 0x0058742501007387 */ /* 0x000fe20000100800 */
[----:B------:R-:W0:Y:S01]  /*11cc10*/  LDCU.64 UR44, c[0x0][0x398] ;  /* 0x00007300ff2c77ac */ /* 0x000e220008000a00 */
[----:B-1----:R-:W-:-:S02]  /*11cc20*/  PRMT R2, R11, 0x3340, R0 ;  /* 0x000033400b027816 */ /* 0x002fc40000000000 */
[----:B------:R-:W-:Y:S01]  /*11cc30*/  STL [R1+0x5870], R55 ;  /* 0x0058703701007387 */ /* 0x000fe20000100800 */
[----:B------:R-:W1:Y:S03]  /*11cc40*/  LDCU.64 UR42, c[0x0][0x398] ;  /* 0x00007300ff2a77ac */ /* 0x000e660008000a00 */
[----:B------:R-:W-:Y:S01]  /*11cc50*/  STL [R1+0x586c], R34 ;  /* 0x00586c2201007387 */ /* 0x000fe20000100800 */
[----:B------:R-:W0:Y:S03]  /*11cc60*/  LDCU.64 UR38, c[0x0][0x398] ;  /* 0x00007300ff2677ac */ /* 0x000e260008000a00 */
        /* <DEDUP_REMOVED lines=56> */
[----:B----4-:R-:W-:Y:S04]  /*11cff0*/  STL [R1+0x576c], R10 ;  /* 0x00576c0a01007387 */ /* 0x010fe80000100800 */
[----:B------:R-:W-:Y:S04]  /*11d000*/  STL [R1+0x5768], R9 ;  /* 0x0057680901007387 */ /* 0x000fe80000100800 */
[----:B------:R-:W-:Y:S04]  /*11d010*/  STL [R1+0x5764], R8 ;  /* 0x0057640801007387 */ /* 0x000fe80000100800 */
[----:B------:R-:W-:Y:S04]  /*11d020*/  STL [R1+0x5760], R7 ;  /* 0x0057600701007387 */ /* 0x000fe80000100800 */
[----:B---3--:R-:W-:Y:S04]  /*11d030*/  STL [R1+0x575c], R6 ;  /* 0x00575c0601007387 */ /* 0x008fe80000100800 */
[----:B------:R-:W-:Y:S04]  /*11d040*/  STL [R1+0x5758], R5 ;  /* 0x0057580501007387 */ /* 0x000fe80000100800 */
[----:B------:R-:W-:Y:S04]  /*11d050*/  STL [R1+0x5754], R4 ;  /* 0x0057540401007387 */ /* 0x000fe80000100800 */
[----:B------:R-:W-:Y:S04]  /*11d060*/  STL [R1+0x5750], R3 ;  /* 0x0057500301007387 */ /* 0x000fe80000100800 */
[----:B------:R3:W-:Y:S04]  /*11d070*/  STL [R1+0x4], R2 ;  /* 0x0000040201007387 */ /* 0x0007e80000100800 */
[----:B------:R-:W4:Y:S01]  /*11d080*/  LDL.LU R16, [R1+0x928] ;  /* 0x0009280001107983 */ /* 0x000f220000300800 */
[----:B--2---:R-:W-:-:S02]  /*11d090*/  SHF.R.U32.HI R15, RZ, 0x8, R13 ;  /* 0x00000008ff0f7819 */ /* 0x004fc4000001160d */
[----:B------:R-:W-:Y:S02]  /*11d0a0*/  SHF.R.U32.HI R11, RZ, 0x8, R12 ;  /* 0x00000008ff0b7819 */ /* 0x000fe4000001160c */
[----:B------:R-:W-:Y:S02]  /*11d0b0*/  SHF.R.U32.HI R13, RZ, 0x8, R29 ;  /* 0x00000008ff0d7819 */ /* 0x000fe4000001161d */
[----:B------:R-:W2:Y:S01]  /*11d0c0*/  LDL.LU R29, [R1+0x904] ;  /* 0x00090400011d7983 */ /* 0x000ea20000300800 */
[----:B------:R-:W-:-:S03]  /*11d0d0*/  SHF.R.U32.HI R14, RZ, 0x8, R28 ;  /* 0x00000008ff0e7819 */ /* 0x000fc6000001161c */
[----:B------:R-:W2:Y:S01]  /*11d0e0*/  LDL.LU R28, [R1+0x94c] ;  /* 0x00094c00011c7983 */ /* 0x000ea20000300800 */
[----:B------:R-:W-:Y:S02]  /*11d0f0*/  LOP3.LUT R11, R11, 0xffff, RZ, 0xc0, !PT ;  /* 0x0000ffff0b0b7812 */ /* 0x000fe400078ec0ff */
[----:B------:R-:W-:Y:S02]  /*11d100*/  SHF.R.U32.HI R12, RZ, 0x8, R27 ;  /* 0x00000008ff0c7819 */ /* 0x000fe4000001161b */
[----:B------:R-:W-:Y:S01]  /*11d110*/  LOP3.LUT R14, R14, 0xffff, RZ, 0xc0, !PT ;  /* 0x0000ffff0e0e7812 */ /* 0x000fe200078ec0ff */
[----:B------:R-:W2:Y:S01]  /*11d120*/  LDL.LU R27, [R1+0x92c] ;  /* 0x00092c00011b7983 */ /* 0x000ea20000300800 */
[----:B------:R-:W-:Y:S02]  /*11d130*/  LOP3.LUT R15, R15, 0xffff, RZ, 0xc0, !PT ;  /* 0x0000ffff0f0f7812 */ /* 0x000fe400078ec0ff */
[----:B---3--:R-:W-:Y:S02]  /*11d140*/  PRMT R2, R11, 0x3340, R14 ;  /* 0x000033400b027816 */ /* 0x008fe4000000000e */
[----:B------:R-:W-:-:S02]  /*11d150*/  LOP3.LUT R13, R13, 0xffff, RZ, 0xc0, !PT ;  /* 0x0000ffff0d0d7812 */ /* 0x000fc400078ec0ff */
[----:B------:R-:W-:Y:S01]  /*11d160*/  LOP3.LUT R12, R12, 0xffff, RZ, 0xc0, !PT ;  /* 0x0000ffff0c0c7812 */ /* 0x000fe200078ec0ff */
[----:B------:R3:W-:Y:S01]  /*11d170*/  STL [R1+0x74], R2 ;  /* 0x0000740201007387 */ /* 0x0007e20000100800 */
[----:B------:R-:W-:-:S05]  /*11d180*/  PRMT R3, R15, 0x3340, R13 ;  /* 0x000033400f037816 */ /* 0x000fca000000000d */
[----:B------:R0:W-:Y:S01]  /*11d190*/  STL [R1+0x60], R3 ;  /* 0x0000600301007387 */ /* 0x0001e20000100800 */
[----:B---3--:R-:W-:Y:S02]  /*11d1a0*/  PRMT R2, R12, 0x3340, R1 ;  /* 0x000033400c027816 */ /* 0x008fe40000000001 */
[----:B------:R-:W-:-:S03]  /*11d1b0*/  SHF.R.U32.HI R15, RZ, 0x8, R26 ;  /* 0x00000008ff0f7819 */ /* 0x000fc6000001161a */
[----:B------:R3:W-:Y:S04]  /*11d1c0*/  STL [R1+0x3c], R2 ;  /* 0x00003c0201007387 */ /* 0x0007e80000100800 */
[----:B------:R-:W2:Y:S01]  /*11d1d0*/  LDL.LU R26, [R1+0x948] ;  /* 0x00094800011a7983 */ /* 0x000ea20000300800 */
[----:B------:R-:W-:Y:S02]  /*11d1e0*/  SHF.R.U32.HI R11, RZ, 0x8, R23 ;  /* 0x00000008ff0b7819 */ /* 0x000fe40000011617 */
[----:B------:R-:W-:Y:S02]  /*11d1f0*/  SHF.R.U32.HI R14, RZ, 0x8, R21 ;  /* 0x00000008ff0e7819 */ /* 0x000fe40000011615 */
[----:B------:R-:W-:Y:S02]  /*11d200*/  SHF.R.U32.HI R13, RZ, 0x8, R22 ;  /* 0x00000008ff0d7819 */ /* 0x000fe40000011616 */
[----:B------:R-:W-:Y:S01]  /*11d210*/  SHF.R.U32.HI R12, RZ, 0x8, R17 ;  /* 0x00000008ff0c7819 */ /* 0x000fe20000011611 */
[----:B------:R-:W2:Y:S01]  /*11d220*/  LDL.LU R22, [R1+0x974] ;  /* 0x0009740001167983 */ /* 0x000ea20000300800 */
[----:B------:R-:W-:-:S02]  /*11d230*/  LOP3.LUT R11, R11, 0xffff, RZ, 0xc0, !PT ;  /* 0x0000ffff0b0b7812 */ /* 0x000fc400078ec0ff */
[----:B------:R-:W-:Y:S01]  /*11d240*/  LOP3.LUT R14, R14, 0xffff, RZ, 0xc0, !PT ;  /* 0x0000ffff0e0e7812 */ /* 0x000fe200078ec0ff */
[----:B------:R-:W2:Y:S01]  /*11d250*/  LDL.LU R21, [R1+0x9a4] ;  /* 0x0009a40001157983 */ /* 0x000ea20000300800 */
[----:B------:R-:W-:Y:S02]  /*11d260*/  LOP3.LUT R15, R15, 0xffff, RZ, 0xc0, !PT ;  /* 0x0000ffff0f0f7812 */ /* 0x000fe400078ec0ff */
[----:B------:R-:W-:Y:S02]  /*11d270*/  LOP3.LUT R13, R13, 0xffff, RZ, 0xc0, !PT ;  /* 0x0000ffff0d0d7812 */ /* 0x000fe400078ec0ff */
[----:B------:R-:W-:Y:S02]  /*11d280*/  LOP3.LUT R12, R12, 0xffff, RZ, 0xc0, !PT ;  /* 0x0000ffff0c0c7812 */ /* 0x000fe400078ec0ff */
[----:B------:R-:W-:Y:S02]  /*11d290*/  PRMT R4, R11, 0x3340, R14 ;  /* 0x000033400b047816 */ /* 0x000fe4000000000e */
[----:B0-----:R-:W-:-:S02]  /*11d2a0*/  PRMT R3, R15, 0x3340, R0 ;  /* 0x000033400f037816 */ /* 0x001fc40000000000 */
[----:B---3--:R-:W-:Y:S01]  /*11d2b0*/  PRMT R2, R13, 0x3340, R12 ;  /* 0x000033400d027816 */ /* 0x008fe2000000000c */
[----:B------:R-:W-:Y:S04]  /*11d2c0*/  STL [R1+0x4c], R4 ;  /* 0x00004c0401007387 */ /* 0x000fe80000100800 */
[----:B------:R-:W-:Y:S04]  /*11d2d0*/  STL [R1+0x38], R3 ;  /* 0x0000380301007387 */ /* 0x000fe80000100800 */
[----:B------:R0:W-:Y:S04]  /*11d2e0*/  STL [R1+0x48], R2 ;  /* 0x0000480201007387 */ /* 0x0001e80000100800 */
[----:B------:R-:W3:Y:S01]  /*11d2f0*/  LDL.LU R17, [R1+0x944] ;  /* 0x0009440001117983 */ /* 0x000ee20000300800 */
[----:B----4-:R-:W-:-:S03]  /*11d300*/  SHF.R.U32.HI R12, RZ, 0x8, R16 ;  /* 0x00000008ff0c7819 */ /* 0x010fc60000011610 */
[----:B------:R-:W4:Y:S01]  /*11d310*/  LDL.LU R16, [R1+0xa38] ;  /* 0x000a380001107983 */ /* 0x000f220000300800 */
[----:B------:R-:W-:Y:S02]  /*11d320*/  LOP3.LUT R12, R12, 0xffff, RZ, 0xc0, !PT ;  /* 0x0000ffff0c0c7812 */ /* 0x000fe400078ec0ff */
[----:B--2---:R-:W-:Y:S02]  /*11d330*/  SHF.R.U32.HI R14, RZ, 0x8, R29 ;  /* 0x00000008ff0e7819 */ /* 0x004fe4000001161d */
[----:B------:R-:W2:Y:S02]  /*11d340*/  LDL.LU R29, [R1+0xa50] ;  /* 0x000a5000011d7983 */ /* 0x000ea40000300800 */
[----:B------:R-:W-:Y:S02]  /*11d350*/  LOP3.LUT R14, R14, 0xffff, RZ, 0xc0, !PT ;  /* 0x0000ffff0e0e7812 */ /* 0x000fe400078ec0ff */
[----:B------:R-:W-:Y:S02]  /*11d360*/  SHF.R.U32.HI R11, RZ, 0x8, R28 ;  /* 0x00000008ff0b7819 */ /* 0x000fe4000001161c */
[----:B------:R-:W-:-:S02]  /*11d370*/  SHF.R.U32.HI R13, RZ, 0x8, R27 ;  /* 0x00000008ff0d7819 */ /* 0x000fc4000001161b */
[----:B0-----:R-:W-:Y:S02]  /*11d380*/  PRMT R2, R12, 0x3340, R14 ;  /* 0x000033400c027816 */ /* 0x001fe4000000000e */
[----:B------:R-:W-:Y:S02]  /*11d390*/  LOP3.LUT R13, R13, 0xffff, RZ, 0xc0, !PT ;  /* 0x0000ffff0d0d7812 */ /* 0x000fe400078ec0ff */
[----:B------:R-:W-:Y:S01]  /*11d3a0*/  LOP3.LUT R11, R11, 0xffff, RZ, 0xc0, !PT ;  /* 0x0000ffff0b0b7812 */ /* 0x000fe200078ec0ff */
[----:B------:R0:W-:Y:S01]  /*11d3b0*/  STL [R1+0x44], R2 ;  /* 0x0000440201007387 */ /* 0x0001e20000100800 */
[----:B------:R-:W-:-:S05]  /*11d3c0*/  PRMT R3, R13, 0x3340, R0 ;  /* 0x000033400d037816 */ /* 0x000fca0000000000 */
[----:B------:R-:W-:Y:S01]  /*11d3d0*/  STL [R1+0x34], R3 ;  /* 0x0000340301007387 */ /* 0x000fe20000100800 */
[----:B0-----:R-:W-:-:S03]  /*11d3e0*/  PRMT R2, R11, 0x3340, R0 ;  /* 0x000033400b027816 */ /* 0x001fc60000000000 */
[----:B------:R-:W2:Y:S04]  /*11d3f0*/  LDL.LU R28, [R1+0x934] ;  /* 0x00093400011c7983 */ /* 0x000ea80000300800 */
[----:B------:R0:W-:Y:S04]  /*11d400*/  STL [R1+0x30], R2 ;  /* 0x0000300201007387 */ /* 0x0001e80000100800 */
[----:B------:R-:W2:Y:S01]  /*11d410*/  LDL.LU R27, [R1+0xacc] ;  /* 0x000acc00011b7983 */ /* 0x000ea20000300800 */
[----:B------:R-:W-:-:S03]  /*11d420*/  SHF.R.U32.HI R13, RZ, 0x8, R26 ;  /* 0x00000008ff0d7819 */ /* 0x000fc6000001161a */
[----:B------:R-:W2:Y:S01]  /*11d430*/  LDL.LU R26, [R1+0xb20] ;  /* 0x000b2000011a7983 */ /* 0x000ea20000300800 */
[----:B------:R-:W-:Y:S02]  /*11d440*/  LOP3.LUT R13, R13, 0xffff, RZ, 0xc0, !PT ;  /* 0x0000ffff0d0d7812 */ /* 0x000fe400078ec0ff */
[----:B------:R-:W-:Y:S02]  /*11d450*/  SHF.R.U32.HI R12, RZ, 0x8, R22 ;  /* 0x00000008ff0c7819 */ /* 0x000fe40000011616 */
[----:B0-----:R-:W-:Y:S02]  /*11d460*/  PRMT R2, R13, 0x3340, R0 ;  /* 0x000033400d027816 */ /* 0x001fe40000000000 */
[----:B------:R-:W-:Y:S02]  /*11d470*/  SHF.R.U32.HI R11, RZ, 0x8, R21 ;  /* 0x00000008ff0b7819 */ /* 0x000fe40000011615 */
[----:B------:R-:W-:Y:S02]  /*11d480*/  LOP3.LUT R12, R12, 0xffff, RZ, 0xc0, !PT ;  /* 0x0000ffff0c0c7812 */ /* 0x000fe400078ec0ff */
[----:B------:R-:W-:Y:S01]  /*11d490*/  LOP3.LUT R11, R11, 0xffff, RZ, 0xc0, !PT ;  /* 0x0000ffff0b0b7812 */ /* 0x000fe200078ec0ff */
[----:B------:R0:W-:Y:S01]  /*11d4a0*/  STL [R1], R2 ;  /* 0x0000000201007387 */ /* 0x0001e20000100800 */
[----:B------:R-:W-:-:S05]  /*11d4b0*/  PRMT R3, R12, 0x3340, R1 ;  /* 0x000033400c037816 */ /* 0x000fca0000000001 */
[----:B------:R1:W-:Y:S01]  /*11d4c0*/  STL [R1+0x28], R3 ;  /* 0x0000280301007387 */ /* 0x0003e20000100800 */
[----:B0-----:R-:W-:-:S05]  /*11d4d0*/  PRMT R2, R11, 0x3340, R0 ;  /* 0x000033400b027816 */ /* 0x001fca0000000000 */
[----:B------:R0:W-:Y:S01]  /*11d4e0*/  STL [R1+0x2c], R2 ;  /* 0x00002c0201007387 */ /* 0x0001e20000100800 */
[----:B---3--:R-:W-:-:S03]  /*11d4f0*/  SHF.R.U32.HI R12, RZ, 0x8, R17 ;  /* 0x00000008ff0c7819 */ /* 0x008fc60000011611 */
[----:B------:R-:W3:Y:S01]  /*11d500*/  LDL.LU R54, [R1+0x918] ;  /* 0x0009180001367983 */ /* 0x000ee20000300800 */
[----:B------:R-:W-:-:S03]  /*11d510*/  LOP3.LUT R12, R12, 0xffff, RZ, 0xc0, !PT ;  /* 0x0000ffff0c0c7812 */ /* 0x000fc600078ec0ff */
[----:B------:R-:W3:Y:S01]  /*11d520*/  LDL.LU R33, [R1+0xbc8] ;  /* 0x000bc80001217983 */ /* 0x000ee20000300800 */
[----:B-1----:R-:W-:-:S03]  /*11d530*/  PRMT R3, R12, 0x3340, R1 ;  /* 0x000033400c037816 */ /* 0x002fc60000000001 */
[----:B------:R-:W3:Y:S04]  /*11d540*/  LDL.LU R25, [R1+0xbf4] ;  /* 0x000bf40001197983 */ /* 0x000ee80000300800 */
[----:B------:R-:W3:Y:S04]  /*11d550*/  LDL.LU R24, [R1+0x900] ;  /* 0x0009000001187983 */ /* 0x000ee80000300800 */
[----:B------:R-:W-:Y:S04]  /*11d560*/  STL [R1+0x24], R3 ;  /* 0x0000240301007387 */ /* 0x000fe80000100800 */
[----:B------:R-:W3:Y:S01]  /*11d570*/  LDL.LU R23, [R1+0xc54] ;  /* 0x000c540001177983 */ /* 0x000ee20000300800 */
[----:B----4-:R-:W-:-:S04]  /*11d580*/  SHF.R.U32.HI R13, RZ, 0x8, R16 ;  /* 0x00000008ff0d7819 */ /* 0x010fc80000011610 */
[----:B------:R-:W-:-:S04]  /*11d590*/  LOP3.LUT R13, R13, 0xffff, RZ, 0xc0, !PT ;  /* 0x0000ffff0d0d7812 */ /* 0x000fc800078ec0ff */
[----:B0-----:R-:W-:-:S05]  /*11d5a0*/  PRMT R2, R13, 0x3340, R0 ;  /* 0x000033400d027816 */ /* 0x001fca0000000000 */
[----:B------:R0:W-:Y:S04]  /*11d5b0*/  STL [R1+0x20], R2 ;  /* 0x0000200201007387 */ /* 0x0001e80000100800 */
[----:B------:R-:W4:Y:S01]  /*11d5c0*/  LDL.LU R22, [R1+0xc64] ;  /* 0x000c640001167983 */ /* 0x000f220000300800 */
[----:B--2---:R-:W-:-:S04]  /*11d5d0*/  SHF.R.U32.HI R11, RZ, 0x8, R29 ;  /* 0x00000008ff0b7819 */ /* 0x004fc8000001161d */
[----:B------:R-:W-:-:S04]  /*11d5e0*/  LOP3.LUT R11, R11, 0xffff, RZ, 0xc0, !PT ;  /* 0x0000ffff0b0b7812 */ /* 0x000fc800078ec0ff */
[----:B0-----:R-:W-:-:S05]  /*11d5f0*/  PRMT R2, R11, 0x3340, R0 ;  /* 0x000033400b027816 */ /* 0x001fca0000000000 */
[----:B------:R0:W-:Y:S04]  /*11d600*/  STL [R1+0x1c], R2 ;  /* 0x00001c0201007387 */ /* 0x0001e80000100800 */
[----:B------:R-:W2:Y:S04]  /*11d610*/  LDL.LU R21, [R1+0x8f4] ;  /* 0x0008f40001157983 */ /* 0x000ea80000300800 */
[----:B------:R-:W2:Y:S04]  /*11d620*/  LDL.LU R17, [R1+0xc8c] ;  /* 0x000c8c0001117983 */ /* 0x000ea80000300800 */
[----:B------:R-:W2:Y:S01]  /*11d630*/  LDL.LU R16, [R1+0xc9c] ;  /* 0x000c9c0001107983 */ /* 0x000ea20000300800 */
[----:B------:R-:W-:-:S02]  /*11d640*/  SHF.R.U32.HI R29, RZ, 0x8, R28 ;  /* 0x00000008ff1d7819 */ /* 0x000fc4000001161c */
[----:B------:R-:W-:Y:S02]  /*11d650*/  SHF.R.U32.HI R28, RZ, 0x8, R27 ;  /* 0x00000008ff1c7819 */ /* 0x000fe4000001161b */
[----:B------:R-:W-:Y:S02]  /*11d660*/  SHF.R.U32.HI R27, RZ, 0x8, R26 ;  /* 0x00000008ff1b7819 */ /* 0x000fe4000001161a */
[----:B------:R-:W2:Y:S01]  /*11d670*/  LDL.LU R26, [R1+0x8ec] ;  /* 0x0008ec00011a7983 */ /* 0x000ea20000300800 */
[----:B------:R-:W-:Y:S02]  /*11d680*/  LOP3.LUT R29, R29, 0xffff, RZ, 0xc0, !PT ;  /* 0x0000ffff1d1d7812 */ /* 0x000fe400078ec0ff */
[----:B------:R-:W-:Y:S02]  /*11d690*/  LOP3.LUT R28, R28, 0xffff, RZ, 0xc0, !PT ;  /* 0x0000ffff1c1c7812 */ /* 0x000fe400078ec0ff */
[----:B------:R-:W-:Y:S02]  /*11d6a0*/  LOP3.LUT R27, R27, 0xffff, RZ, 0xc0, !PT ;  /* 0x0000ffff1b1b7812 */ /* 0x000fe400078ec0ff */
[----:B------:R-:W-:-:S02]  /*11d6b0*/  PRMT R29, R29, 0x3340, R0 ;  /* 0x000033401d1d7816 */ /* 0x000fc40000000000 */
[--C-:B------:R-:W-:Y:S02]  /*11d6c0*/  PRMT R28, R28, 0x3340, R0.reuse ;  /* 0x000033401c1c7816 */ /* 0x100fe40000000000 */
[----:B------:R-:W-:Y:S01]  /*11d6d0*/  PRMT R27, R27, 0x3340, R0 ;  /* 0x000033401b1b7816 */ /* 0x000fe20000000000 */
[----:B------:R-:W-:Y:S04]  /*11d6e0*/  STL [R1+0x581c], R29 ;  /* 0x00581c1d01007387 */ /* 0x000fe80000100800 */
[----:B------:R-:W-:Y:S04]  /*11d6f0*/  STL [R1+0x588c], R28 ;  /* 0x00588c1c01007387 */ /* 0x000fe80000100800 */
[----:B------:R-:W-:Y:S01]  /*11d700*/  STL [R1+0x5890], R27 ;  /* 0x0058901b01007387 */ /* 0x000fe20000100800 */
[----:B---3--:R-:W-:-:S04]  /*11d710*/  SHF.R.U32.HI R13, RZ, 0x8, R33 ;  /* 0x00000008ff0d7819 */ /* 0x008fc80000011621 */
[----:B------:R-:W-:Y:S02]  /*11d720*/  LOP3.LUT R13, R13, 0xffff, RZ, 0xc0, !PT ;  /* 0x0000ffff0d0d7812 */ /* 0x000fe400078ec0ff */
[----:B------:R-:W-:Y:S02]  /*11d730*/  SHF.R.U32.HI R11, RZ, 0x8, R25 ;  /* 0x00000008ff0b7819 */ /* 0x000fe40000011619 */
[----:B------:R-:W-:Y:S02]  /*11d740*/  PRMT R3, R13, 0x3340, R0 ;  /* 0x000033400d037816 */ /* 0x000fe40000000000 */
[----:B------:R-:W-:Y:S02]  /*11d750*/  LOP3.LUT R11, R11, 0xffff, RZ, 0xc0, !PT ;  /* 0x0000ffff0b0b7812 */ /* 0x000fe400078ec0ff */
[----:B------:R-:W-:Y:S01]  /*11d760*/  SHF.R.U32.HI R13, RZ, 0x8, R23 ;  /* 0x00000008ff0d7819 */ /* 0x000fe20000011617 */
[----:B------:R1:W-:Y:S01]  /*11d770*/  STL [R1+0x18], R3 ;  /* 0x0000180301007387 */ /* 0x0003e20000100800 */
[----:B------:R-:W-:-:S02]  /*11d780*/  SHF.R.U32.HI R14, RZ, 0x8, R24 ;  /* 0x00000008ff0e7819 */ /* 0x000fc40000011618 */
[----:B------:R-:W-:Y:S02]  /*11d790*/  LOP3.LUT R13, R13, 0xffff, RZ, 0xc0, !PT ;  /* 0x0000ffff0d0d7812 */ /* 0x000fe400078ec0ff */
[--C-:B0-----:R-:W-:Y:S02]  /*11d7a0*/  PRMT R2, R11, 0x3340, R0.reuse ;  /* 0x000033400b027816 */ /* 0x101fe40000000000 */
[----:B------:R-:W-:Y:S02]  /*11d7b0*/  LOP3.LUT R14, R14, 0xffff, RZ, 0xc0, !PT ;  /* 0x0000ffff0e0e7812 */ /* 0x000fe400078ec0ff */
[--C-:B-1----:R-:W-:Y:S01]  /*11d7c0*/  PRMT R3, R13, 0x3340, R0.reuse ;  /* 0x000033400d037816 */ /* 0x102fe20000000000 */
[----:B------:R0:W-:Y:S01]  /*11d7d0*/  STL [R1+0x14], R2 ;  /* 0x0000140201007387 */ /* 0x0001e20000100800 */
[----:B------:R-:W-:-:S05]  /*11d7e0*/  PRMT R4, R14, 0x3340, R0 ;  /* 0x000033400e047816 */ /* 0x000fca0000000000 */
[----:B------:R-:W-:Y:S04]  /*11d7f0*/  STL [R1+0xc], R4 ;  /* 0x00000c0401007387 */ /* 0x000fe80000100800 */
[----:B------:R-:W-:Y:S01]  /*11d800*/  STL [R1+0x8], R3 ;  /* 0x0000080301007387 */ /* 0x000fe20000100800 */
[----:B------:R-:W-:Y:S02]  /*11d810*/  SHF.R.U32.HI R12, RZ, 0x8, R54 ;  /* 0x00000008ff0c7819 */ /* 0x000fe40000011636 */
[----:B----4-:R-:W-:-:S04]  /*11d820*/  SHF.R.U32.HI R11, RZ, 0x8, R22 ;  /* 0x00000008ff0b7819 */ /* 0x010fc80000011616 */
[----:B------:R-:W-:-:S04]  /*11d830*/  LOP3.LUT R11, R11, 0xffff, RZ, 0xc0, !PT ;  /* 0x0000ffff0b0b7812 */ /* 0x000fc800078ec0ff */
[----:B0-----:R-:W-:-:S05]  /*11d840*/  PRMT R2, R11, 0x3340, R0 ;  /* 0x000033400b027816 */ /* 0x001fca0000000000 */
[----:B------:R0:W-:Y:S01]  /*11d850*/  STL [R1+0x10], R2 ;  /* 0x0000100201007387 */ /* 0x0001e20000100800 */
[----:B--2---:R-:W-:-:S04]  /*11d860*/  SHF.R.U32.HI R13, RZ, 0x8, R21 ;  /* 0x00000008ff0d7819 */ /* 0x004fc80000011615 */
[----:B------:R-:W-:-:S04]  /*11d870*/  LOP3.LUT R13, R13, 0xffff, RZ, 0xc0, !PT ;  /* 0x0000ffff0d0d7812 */ /* 0x000fc800078ec0ff */
[----:B------:R-:W-:-:S05]  /*11d880*/  PRMT R13, R13, 0x3340, R0 ;  /* 0x000033400d0d7816 */ /* 0x000fca0000000000 */
[----:B------:R-:W-:Y:S04]  /*11d890*/  STL [R1+0x5818], R13 ;  /* 0x0058180d01007387 */ /* 0x000fe80000100800 */
[----:B------:R-:W2:Y:S04]  /*11d8a0*/  LDL.LU R22, [R1+0xcbc] ;  /* 0x000cbc0001167983 */ /* 0x000ea80000300800 */
[----:B------:R-:W3:Y:S01]  /*11d8b0*/  LDL.LU R23, [R1+0xccc] ;  /* 0x000ccc0001177983 */ /* 0x000ee20000300800 */
[----:B------:R-:W-:-:S03]  /*11d8c0*/  SHF.R.U32.HI R21, RZ, 0x8, R26 ;  /* 0x00000008ff157819 */ /* 0x000fc6000001161a */
        /* <DEDUP_REMOVED lines=23> */
[----:B------:R-:W-:-:S03]  /*11da40*/  SHF.R.U32.HI R14, RZ, 0x8, R17 ;  /* 0x00000008ff0e7819 */ /* 0x000fc60000011611 */
[----:B0-----:R-:W4:Y:S01]  /*11da50*/  LDL.LU R2, [R1+0x234] ;  /* 0x0002340001027983 */ /* 0x001f220000300800 */
[----:B------:R-:W-:-:S03]  /*11da60*/  SHF.R.U32.HI R15, RZ, 0x8, R16 ;  /* 0x00000008ff0f7819 */ /* 0x000fc60000011610 */
[----:B------:R-:W4:Y:S04]  /*11da70*/  LDL.LU R56, [R1+0x330] ;  /* 0x0003300001387983 */ /* 0x000f280000300800 */
[----:B------:R-:W4:Y:S04]  /*11da80*/  LDL.LU R54, [R1+0x230] ;  /* 0x0002300001367983 */ /* 0x000f280000300800 */
[----:B------:R-:W4:Y:S04]  /*11da90*/  LDL.LU R33, [R1+0x324] ;  /* 0x0003240001217983 */ /* 0x000f280000300800 */
[----:B------:R-:W4:Y:S04]  /*11daa0*/  LDL.LU R17, [R1+0x22c] ;  /* 0x00022c0001117983 */ /* 0x000f280000300800 */
[----:B------:R-:W4:Y:S01]  /*11dab0*/  LDL.LU R16, [R1+0x328] ;  /* 0x0003280001107983 */ /* 0x000f220000300800 */
[----:B------:R-:W-:-:S02]  /*11dac0*/  LOP3.LUT R12, R12, 0xffff, RZ, 0xc0, !PT ;  /* 0x0000ffff0c0c7812 */ /* 0x000fc400078ec0ff */
[----:B------:R-:W-:Y:S02]  /*11dad0*/  LOP3.LUT R14, R14, 0xffff, RZ, 0xc0, !PT ;  /* 0x0000ffff0e0e7812 */ /* 0x000fe400078ec0ff */
[----:B------:R-:W-:Y:S02]  /*11dae0*/  LOP3.LUT R15, R15, 0xffff, RZ, 0xc0, !PT ;  /* 0x0000ffff0f0f7812 */ /* 0x000fe400078ec0ff */
[----:B------:R-:W-:Y:S01]  /*11daf0*/  LOP3.LUT R21, R21, 0xffff, RZ, 0xc0, !PT ;  /* 0x0000ffff15157812 */ /* 0x000fe200078ec0ff */
[----:B------:R0:W-:Y:S01]  /*11db00*/  STL [R1+0x5794], R0 ;  /* 0x0057940001007387 */ /* 0x0001e20000100800 */
[--C-:B------:R-:W-:Y:S02]  /*11db10*/  PRMT R12, R12, 0x3340, R0.reuse ;  /* 0x000033400c0c7816 */ /* 0x100fe40000000000 */
[--C-:B------:R-:W-:Y:S02]  /*11db20*/  PRMT R14, R14, 0x3340, R0.reuse ;  /* 0x000033400e0e7816 */ /* 0x100fe40000000000 */
[----:B------:R-:W-:-:S02]  /*11db30*/  PRMT R15, R15, 0x3340, R0 ;  /* 0x000033400f0f7816 */ /* 0x000fc40000000000 */
[----:B------:R-:W-:Y:S02]  /*11db40*/  PRMT R21, R21, 0x3340, R0 ;  /* 0x0000334015157816 */ /* 0x000fe40000000000 */
[----:B--2---:R-:W-:Y:S02]  /*11db50*/  SHF.R.U32.HI R22, RZ, 0x8, R22 ;  /* 0x00000008ff167819 */ /* 0x004fe40000011616 */
[----:B---3--:R-:W-:Y:S02]  /*11db60*/  SHF.R.U32.HI R23, RZ, 0x8, R23 ;  /* 0x00000008ff177819 */ /* 0x008fe40000011617 */
[----:B----4-:R-:W-:Y:S02]  /*11db70*/  SHF.R.U32.HI R24, RZ, 0x8, R24 ;  /* 0x00000008ff187819 */ /* 0x010fe40000011618 */
[----:B------:R-:W-:Y:S02]  /*11db80*/  SHF.R.U32.HI R25, RZ, 0x8, R25 ;  /* 0x00000008ff197819 */ /* 0x000fe40000011619 */
[----:B------:R-:W-:-:S02]  /*11db90*/  SHF.R.U32.HI R26, RZ, 0x8, R26 ;  /* 0x00000008ff1a7819 */ /* 0x000fc4000001161a */
[----:B------:R-:W-:Y:S02]  /*11dba0*/  LOP3.LUT R22, R22, 0xffff, RZ, 0xc0, !PT ;  /* 0x0000ffff16167812 */ /* 0x000fe400078ec0ff */
[----:B------:R-:W-:Y:S02]  /*11dbb0*/  LOP3.LUT R23, R23, 0xffff, RZ, 0xc0, !PT ;  /* 0x0000ffff17177812 */ /* 0x000fe400078ec0ff */
[----:B------:R-:W-:Y:S02]  /*11dbc0*/  LOP3.LUT R24, R24, 0xffff, RZ, 0xc0, !PT ;  /* 0x0000ffff18187812 */ /* 0x000fe400078ec0ff */
[----:B------:R-:W-:Y:S02]  /*11dbd0*/  LOP3.LUT R25, R25, 0xffff, RZ, 0xc0, !PT ;  /* 0x0000ffff19197812 */ /* 0x000fe400078ec0ff */
[----:B------:R-:W-:Y:S02]  /*11dbe0*/  LOP3.LUT R26, R26, 0xffff, RZ, 0xc0, !PT ;  /* 0x0000ffff1a1a7812 */ /* 0x000fe400078ec0ff */
[----:B------:R-:W-:-:S02]  /*11dbf0*/  PRMT R22, R22, 0x3340, R0 ;  /* 0x0000334016167816 */ /* 0x000fc40000000000 */
[--C-:B------:R-:W-:Y:S02]  /*11dc00*/  PRMT R23, R23, 0x3340, R0.reuse ;  /* 0x0000334017177816 */ /* 0x100fe40000000000 */
[--C-:B------:R-:W-:Y:S02]  /*11dc10*/  PRMT R24, R24, 0x3340, R0.reuse ;  /* 0x0000334018187816 */ /* 0x100fe40000000000 */
[--C-:B------:R-:W-:Y:S02]  /*11dc20*/  PRMT R25, R25, 0x3340, R0.reuse ;  /* 0x0000334019197816 */ /* 0x100fe40000000000 */
[----:B------:R-:W-:Y:S02]  /*11dc30*/  PRMT R26, R26, 0x3340, R0 ;  /* 0x000033401a1a7816 */ /* 0x000fe40000000000 */
[----:B0-----:R-:W-:Y:S02]  /*11dc40*/  PRMT R0, R49, 0x5410, R50 ;  /* 0x0000541031007816 */ /* 0x001fe40000000032 */
[----:B------:R-:W-:-:S02]  /*11dc50*/  PRMT R3, R48, 0x5410, R47 ;  /* 0x0000541030037816 */ /* 0x000fc4000000002f */
[----:B------:R-:W-:Y:S01]  /*11dc60*/  PRMT R4, R46, 0x5410, R43 ;  /* 0x000054102e047816 */ /* 0x000fe2000000002b */
[----:B------:R0:W-:Y:S04]  /*11dc70*/  STL [R1+0x694], R0 ;  /* 0x0006940001007387 */ /* 0x0001e80000100800 */
[----:B------:R1:W-:Y:S01]  /*11dc80*/  STL [R1+0x698], R3 ;  /* 0x0006980301007387 */ /* 0x0003e20000100800 */
[----:B0-----:R-:W-:-:S03]  /*11dc90*/  PRMT R0, R42, 0x5410, R41 ;  /* 0x000054102a007816 */ /* 0x001fc60000000029 */
[----:B------:R0:W-:Y:S01]  /*11dca0*/  STL [R1+0x690], R4 ;  /* 0x0006900401007387 */ /* 0x0001e20000100800 */
[----:B-1----:R-:W-:-:S03]  /*11dcb0*/  PRMT R3, R40, 0x5410, R39 ;  /* 0x0000541028037816 */ /* 0x002fc60000000027 */
[----:B------:R1:W-:Y:S04]  /*11dcc0*/  STL [R1+0x68c], R0 ;  /* 0x00068c0001007387 */ /* 0x0003e80000100800 */
[----:B------:R2:W-:Y:S01]  /*11dcd0*/  STL [R1+0x688], R3 ;  /* 0x0006880301007387 */ /* 0x0005e20000100800 */
[----:B0-----:R-:W-:Y:S02]  /*11dce0*/  PRMT R4, R30, 0x5410, R31 ;  /* 0x000054101e047816 */ /* 0x001fe4000000001f */
[----:B-1----:R-:W-:-:S03]  /*11dcf0*/  PRMT R0, R18, 0x5410, R19 ;  /* 0x0000541012007816 */ /* 0x002fc60000000013 */
[----:B------:R0:W-:Y:S04]  /*11dd00*/  STL [R1+0x684], R4 ;  /* 0x0006840401007387 */ /* 0x0001e80000100800 */
[----:B------:R1:W-:Y:S01]  /*11dd10*/  STL [R1+0x67c], R0 ;  /* 0x00067c0001007387 */ /* 0x0003e20000100800 */
[----:B--2---:R-:W-:-:S05]  /*11dd20*/  PRMT R3, R36, 0x5410, R20 ;  /* 0x0000541024037816 */ /* 0x004fca0000000014 */
[----:B------:R2:W-:Y:S01]  /*11dd30*/  STL [R1+0x680], R3 ;  /* 0x0006800301007387 */ /* 0x0005e20000100800 */
[----:B0-----:R-:W-:Y:S02]  /*11dd40*/  PRMT R4, R55, 0x5410, R34 ;  /* 0x0000541037047816 */ /* 0x001fe40000000022 */
[----:B-1----:R-:W-:-:S03]  /*11dd50*/  PRMT R0, R38, 0x5410, R37 ;  /* 0x0000541026007816 */ /* 0x002fc60000000025 */
[----:B------:R-:W-:Y:S04]  /*11dd60*/  STL [R1+0x674], R4 ;  /* 0x0006740401007387 */ /* 0x000fe80000100800 */
[----:B------:R0:W-:Y:S01]  /*11dd70*/  STL [R1+0x670], R0 ;  /* 0x0006700001007387 */ /* 0x0001e20000100800 */
[----:B--2---:R-:W-:-:S05]  /*11dd80*/  PRMT R3, R56, 0x5410, R2 ;  /* 0x0000541038037816 */ /* 0x004fca0000000002 */
[----:B------:R-:W-:Y:S01]  /*11dd90*/  STL [R1+0x668], R3 ;  /* 0x0006680301007387 */ /* 0x000fe20000100800 */
[----:B------:R-:W-:-:S03]  /*11dda0*/  PRMT R2, R33, 0x5410, R54 ;  /* 0x0000541021027816 */ /* 0x000fc60000000036 */
[----:B------:R-:W2:Y:S04]  /*11ddb0*/  LDL.LU R27, [R1+0x228] ;  /* 0x00022800011b7983 */ /* 0x000ea80000300800 */
[----:B------:R1:W-:Y:S01]  /*11ddc0*/  STL [R1+0x66c], R2 ;  /* 0x00066c0201007387 */ /* 0x0003e20000100800 */
[----:B0-----:R-:W-:-:S03]  /*11ddd0*/  PRMT R0, R16, 0x5410, R17 ;  /* 0x0000541010007816 */ /* 0x001fc60000000011 */
[----:B------:R-:W2:Y:S04]  /*11dde0*/  LDL.LU R28, [R1+0x31c] ;  /* 0x00031c00011c7983 */ /* 0x000ea80000300800 */
[----:B------:R0:W-:Y:S04]  /*11ddf0*/  STL [R1+0x664], R0 ;  /* 0x0006640001007387 */ /* 0x0001e80000100800 */
[----:B------:R-:W3:Y:S04]  /*11de00*/  LDL.LU R33, [R1+0x224] ;  /* 0x0002240001217983 */ /* 0x000ee80000300800 */
[----:B------:R-:W3:Y:S04]  /*11de10*/  LDL.LU R54, [R1+0x314] ;  /* 0x0003140001367983 */ /* 0x000ee80000300800 */
        /* <DEDUP_REMOVED lines=48> */
[----:B--2---:R-:W-:-:S03]  /*11e120*/  PRMT R28, R28, 0x5410, R27 ;  /* 0x000054101c1c7816 */ /* 0x004fc6000000001b */
[----:B------:R-:W2:Y:S04]  /*11e130*/  LDL.LU R27, [R1+0x5890] ;  /* 0x00589000011b7983 */ /* 0x000ea80000300800 */
[----:B------:R0:W-:Y:S01]  /*11e140*/  STL [R1+0x660], R28 ;  /* 0x0006601c01007387 */ /* 0x0001e20000100800 */
[----:B---3--:R-:W-:-:S03]  /*11e150*/  PRMT R54, R54, 0x5410, R33 ;  /* 0x0000541036367816 */ /* 0x008fc60000000021 */
[----:B0-----:R-:W3:Y:S01]  /*11e160*/  LDL.LU R28, [R1+0x588c] ;  /* 0x00588c00011c7983 */ /* 0x001ee20000300800 */
[----:B----4-:R-:W-:-:S03]  /*11e170*/  PRMT R2, R2, 0x5410, R56 ;  /* 0x0000541002027816 */ /* 0x010fc60000000038 */
[----:B------:R-:W4:Y:S04]  /*11e180*/  LDL.LU R33, [R1+0x5888] ;  /* 0x0058880001217983 */ /* 0x000f280000300800 */
[----:B------:R0:W-:Y:S01]  /*11e190*/  STL [R1+0x65c], R54 ;  /* 0x00065c3601007387 */ /* 0x0001e20000100800 */
[----:B------:R-:W-:-:S03]  /*11e1a0*/  PRMT R37, R37, 0x5410, R38 ;  /* 0x0000541025257816 */ /* 0x000fc60000000026 */
[----:B0-----:R-:W2:Y:S01]  /*11e1b0*/  LDL.LU R54, [R1+0x5884] ;  /* 0x0058840001367983 */ /* 0x001ea20000300800 */
[----:B------:R-:W-:-:S03]  /*11e1c0*/  PRMT R34, R34, 0x5410, R55 ;  /* 0x0000541022227816 */ /* 0x000fc60000000037 */
[----:B------:R-:W2:Y:S04]  /*11e1d0*/  LDL.LU R56, [R1+0x5880] ;  /* 0x0058800001387983 */ /* 0x000ea80000300800 */
[----:B------:R0:W-:Y:S01]  /*11e1e0*/  STL [R1+0x658], R2 ;  /* 0x0006580201007387 */ /* 0x0001e20000100800 */
[----:B------:R-:W-:-:S03]  /*11e1f0*/  PRMT R20, R20, 0x5410, R36 ;  /* 0x0000541014147816 */ /* 0x000fc60000000024 */
[----:B0-----:R-:W2:Y:S04]  /*11e200*/  LDL.LU R2, [R1+0x587c] ;  /* 0x00587c0001027983 */ /* 0x001ea80000300800 */
[----:B------:R-:W2:Y:S04]  /*11e210*/  LDL.LU R38, [R1+0x5878] ;  /* 0x0058780001267983 */ /* 0x000ea80000300800 */
[----:B------:R0:W-:Y:S01]  /*11e220*/  STL [R1+0x64c], R37 ;  /* 0x00064c2501007387 */ /* 0x0001e20000100800 */
[----:B------:R-:W-:Y:S02]  /*11e230*/  PRMT R19, R19, 0x5410, R18 ;  /* 0x0000541013137816 */ /* 0x000fe40000000012 */
[----:B------:R-:W-:Y:S01]  /*11e240*/  PRMT R0, R0, 0x5410, R30 ;  /* 0x0000541000007816 */ /* 0x000fe2000000001e */
        /* <DEDUP_REMOVED lines=11> */
[----:B------:R0:W-:Y:S02]  /*11e300*/  STL [R1+0x644], R0 ;  /* 0x0006440001007387 */ /* 0x0001e40000100800 */
[----:B0-----:R-:W-:-:S02]  /*11e310*/  PRMT R0, R11, 0x5410, R13 ;  /* 0x000054100b007816 */ /* 0x001fc4000000000d */
[----:B------:R-:W-:Y:S02]  /*11e320*/  PRMT R11, R3, 0x5410, R29 ;  /* 0x00005410030b7816 */ /* 0x000fe4000000001d */
[----:B------:R-:W-:Y:S01]  /*11e330*/  PRMT R3, R5, 0x5410, R4 ;  /* 0x0000541005037816 */ /* 0x000fe20000000004 */
[----:B------:R0:W-:Y:S01]  /*11e340*/  STL [R1+0x63c], R0 ;  /* 0x00063c0001007387 */ /* 0x0001e20000100800 */
[----:B------:R-:W-:-:S03]  /*11e350*/  PRMT R4, R9, 0x5410, R8 ;  /* 0x0000541009047816 */ /* 0x000fc60000000008 */
[----:B------:R-:W-:Y:S01]  /*11e360*/  STL [R1+0x638], R11 ;  /* 0x0006380b01007387 */ /* 0x000fe20000100800 */
[----:B0-----:R-:W-:-:S03]  /*11e370*/  PRMT R0, R7, 0x5410, R6 ;  /* 0x0000541007007816 */ /* 0x001fc60000000006 */
        /* <DEDUP_REMOVED lines=9> */
[----:B------:R0:W-:Y:S01]  /*11e410*/  STL [R1+0x3b4], R4 ;  /* 0x0003b40401007387 */ /* 0x0001e20000100800 */
[----:B------:R-:W-:-:S03]  /*11e420*/  PRMT R0, R60, 0x5410, R59 ;  /* 0x000054103c007816 */ /* 0x000fc6000000003b */
[----:B------:R1:W-:Y:S04]  /*11e430*/  STL [R1+0x3ac], R3 ;  /* 0x0003ac0301007387 */ /* 0x0003e80000100800 */
[----:B------:R1:W-:Y:S01]  /*11e440*/  STL [R1+0x3a8], R0 ;  /* 0x0003a80001007387 */ /* 0x0003e20000100800 */
[----:B0-----:R-:W-:Y:S02]  /*11e450*/  PRMT R4, R47, 0x5410, R49 ;  /* 0x000054102f047816 */ /* 0x001fe40000000031 */
[----:B-1----:R-:W-:Y:S02]  /*11e460*/  PRMT R3, R53, 0x5410, R61 ;  /* 0x0000541035037816 */ /* 0x002fe4000000003d */
[----:B------:R-:W-:-:S03]  /*11e470*/  PRMT R0, R50, 0x5410, R51 ;  /* 0x0000541032007816 */ /* 0x000fc60000000033 */
[----:B------:R0:W-:Y:S04]  /*11e480*/  STL [R1+0x3a4], R3 ;  /* 0x0003a40301007387 */ /* 0x0001e80000100800 */
[----:B------:R1:W-:Y:S01]  /*11e490*/  STL [R1+0x244], R0 ;  /* 0x0002440001007387 */ /* 0x0003e20000100800 */
[----:B0-----:R-:W-:-:S03]  /*11e4a0*/  PRMT R3, R43, 0x5410, R48 ;  /* 0x000054102b037816 */ /* 0x001fc60000000030 */
[----:B------:R0:W-:Y:S01]  /*11e4b0*/  STL [R1+0x248], R4 ;  /* 0x0002480401007387 */ /* 0x0001e20000100800 */
[----:B-1----:R-:W-:-:S03]  /*11e4c0*/  PRMT R0, R41, 0x5410, R46 ;  /* 0x0000541029007816 */ /* 0x002fc6000000002e */
[----:B------:R1:W-:Y:S01]  /*11e4d0*/  STL [R1+0x240], R3 ;  /* 0x0002400301007387 */ /* 0x0003e20000100800 */
[----:B0-----:R-:W-:-:S03]  /*11e4e0*/  PRMT R4, R39, 0x5410, R42 ;  /* 0x0000541027047816 */ /* 0x001fc6000000002a */
[----:B------:R0:W-:Y:S01]  /*11e4f0*/  STL [R1+0x23c], R0 ;  /* 0x00023c0001007387 */ /* 0x0001e20000100800 */
[----:B-1----:R-:W-:-:S03]  /*11e500*/  PRMT R3, R31, 0x5410, R40 ;  /* 0x000054101f037816 */ /* 0x002fc60000000028 */
[----:B------:R-:W-:Y:S04]  /*11e510*/  STL [R1+0x234], R4 ;  /* 0x0002340401007387 */ /* 0x000fe80000100800 */
[----:B------:R-:W2:Y:S01]  /*11e520*/  LDL.LU R31, [R1+0x18c] ;  /* 0x00018c00011f7983 */ /* 0x000ea20000300800 */
[----:B0-----:R-:W-:-:S03]  /*11e530*/  PRMT R0, R16, 0x5410, R17 ;  /* 0x0000541010007816 */ /* 0x001fc60000000011 */
        /* <DEDUP_REMOVED lines=37> */
[----:B------:R-:W4:Y:S01]  /*11e790*/  LDL R17, [R1+0xbfc] ;  /* 0x000bfc0001117983 */ /* 0x000f220000100800 */
        /* <DEDUP_REMOVED lines=15> */
[----:B------:R-:W3:Y:S04]  /*11e890*/  LDL.LU R46, [R1+0x5840] ;  /* 0x00584000012e7983 */ /* 0x000ee80000300800 */
[----:B------:R0:W-:Y:S01]  /*11e8a0*/  STL [R1+0x220], R43 ;  /* 0x0002202b01007387 */ /* 0x0001e20000100800 */
[----:B------:R-:W-:Y:S02]  /*11e8b0*/  PRMT R53, R53, 0x5410, R51 ;  /* 0x0000541035357816 */ /* 0x000fe40000000033 */
[----:B------:R-:W-:Y:S01]  /*11e8c0*/  PRMT R16, R16, 0x5410, R61 ;  /* 0x0000541010107816 */ /* 0x000fe2000000003d */
        /* <DEDUP_REMOVED lines=12> */
[----:B0-----:R-:W3:Y:S01]  /*11e990*/  LDL.LU R16, [R1+0x1b0] ;  /* 0x0001b00001107983 */ /* 0x001ee20000300800 */
[----:B------:R-:W-:-:S02]  /*11e9a0*/  PRMT R0, R0, 0x5410, R11 ;  /* 0x0000541000007816 */ /* 0x000fc4000000000b */
[----:B------:R-:W-:Y:S02]  /*11e9b0*/  PRMT R13, R29, 0x5410, R13 ;  /* 0x000054101d0d7816 */ /* 0x000fe4000000000d */
[----:B------:R-:W-:Y:S01]  /*11e9c0*/  PRMT R3, R4, 0x5410, R3 ;  /* 0x0000541004037816 */ /* 0x000fe20000000003 */
[----:B------:R0:W-:Y:S04]  /*11e9d0*/  STL [R1+0x20c], R0 ;  /* 0x00020c0001007387 */ /* 0x0001e80000100800 */
[----:B------:R-:W-:Y:S01]  /*11e9e0*/  STL [R1+0x208], R13 ;  /* 0x0002080d01007387 */ /* 0x000fe20000100800 */
[----:B0-----:R-:W-:-:S03]  /*11e9f0*/  PRMT R0, R6, 0x5410, R5 ;  /* 0x0000541006007816 */ /* 0x001fc60000000005 */
[----:B------:R-:W4:Y:S04]  /*11ea00*/  LDL R5, [R1+0x1ed0] ;  /* 0x001ed00001057983 */ /* 0x000f280000100800 */
[----:B------:R-:W-:Y:S04]  /*11ea10*/  STL [R1+0x200], R3 ;  /* 0x0002000301007387 */ /* 0x000fe80000100800 */
[----:B------:R-:W4:Y:S04]  /*11ea20*/  LDL R4, [R1+0x1ecc] ;  /* 0x001ecc0001047983 */ /* 0x000f280000100800 */
[----:B------:R0:W-:Y:S04]  /*11ea30*/  STL [R1+0x204], R0 ;  /* 0x0002040001007387 */ /* 0x0001e80000100800 */
[----:B------:R-:W4:Y:S01]  /*11ea40*/  LDL R6, [R1+0x1ed4] ;  /* 0x001ed40001067983 */ /* 0x000f220000100800 */
[----:B0-----:R-:W-:-:S02]  /*11ea50*/  PRMT R0, R8, 0x5410, R7 ;  /* 0x0000541008007816 */ /* 0x001fc40000000007 */
[----:B------:R-:W-:-:S03]  /*11ea60*/  PRMT R7, R10, 0x5410, R9 ;  /* 0x000054100a077816 */ /* 0x000fc60000000009 */
[----:B------:R0:W-:Y:S04]  /*11ea70*/  STL [R1+0x1fc], R0 ;  /* 0x0001fc0001007387 */ /* 0x0001e80000100800 */
[----:B------:R-:W4:Y:S01]  /*11ea80*/  LDL R3, [R1+0x1ed8] ;  /* 0x001ed80001037983 */ /* 0x000f220000100800 */
[----:B0-----:R-:W-:-:S03]  /*11ea90*/  PRMT R0, R35, 0x5410, R32 ;  /* 0x0000541023007816 */ /* 0x001fc60000000020 */
[----:B------:R-:W-:Y:S04]  /*11eaa0*/  STL [R1+0x1f0], R7 ;  /* 0x0001f00701007387 */ /* 0x000fe80000100800 */
[----:B------:R0:W-:Y:S02]  /*11eab0*/  STL [R1+0x1f4], R0 ;  /* 0x0001f40001007387 */ /* 0x0001e40000100800 */
[----:B0-----:R-:W-:Y:S02]  /*11eac0*/  PRMT R0, R45, 0x5410, R44 ;  /* 0x000054102d007816 */ /* 0x001fe4000000002c */
[----:B------:R-:W-:-:S03]  /*11ead0*/  PRMT R7, R57, 0x5410, R52 ;  /* 0x0000541039077816 */ /* 0x000fc60000000034 */
[----:B------:R0:W-:Y:S04]  /*11eae0*/  STL [R1+0x1ec], R0 ;  /* 0x0001ec0001007387 */ /* 0x0001e80000100800 */
[----:B------:R-:W-:Y:S01]  /*11eaf0*/  STL [R1+0x1e0], R7 ;  /* 0x0001e00701007387 */ /* 0x000fe20000100800 */
[----:B0-----:R-:W-:-:S05]  /*11eb00*/  PRMT R0, R59, 0x5410, R58 ;  /* 0x000054103b007816 */ /* 0x001fca000000003a */
[----:B------:R2:W-:Y:S02]  /*11eb10*/  STL [R1+0x1d8], R0 ;  /* 0x0001d80001007387 */ /* 0x0005e40000100800 */
[----:B--2---:R-:W-:-:S05]  /*11eb20*/  PRMT R0, R60, 0x5410, R33 ;  /* 0x000054103c007816 */ /* 0x004fca0000000021 */
[----:B------:R3:W-:Y:S02]  /*11eb30*/  STL [R1+0x1dc], R0 ;  /* 0x0001dc0001007387 */ /* 0x0007e40000100800 */
[----:B---3--:R-:W-:-:S05]  /*11eb40*/  PRMT R0, R16, 0x5410, R54 ;  /* 0x0000541010007816 */ /* 0x008fca0000000036 */
[----:B------:R0:W-:Y:S04]  /*11eb50*/  STL [R1+0x1d4], R0 ;  /* 0x0001d40001007387 */ /* 0x0001e80000100800 */
[----:B------:R-:W0:Y:S04]  /*11eb60*/  LDL.LU R35, [R1+0xec] ;  /* 0x0000ec0001237983 */ /* 0x000e280000300800 */
[----:B------:R-:W0:Y:S04]  /*11eb70*/  LDL.LU R44, [R1+0x1ac] ;  /* 0x0001ac00012c7983 */ /* 0x000e280000300800 */
[----:B------:R-:W2:Y:S04]  /*11eb80*/  LDL.LU R45, [R1+0xe8] ;  /* 0x0000e800012d7983 */ /* 0x000ea80000300800 */
[----:B------:R-:W2:Y:S04]  /*11eb90*/  LDL.LU R52, [R1+0x1a0] ;  /* 0x0001a00001347983 */ /* 0x000ea80000300800 */
[----:B------:R-:W3:Y:S04]  /*11eba0*/  LDL.LU R57, [R1+0xe0] ;  /* 0x0000e00001397983 */ /* 0x000ee80000300800 */
[----:B------:R-:W3:Y:S04]  /*11ebb0*/  LDL.LU R59, [R1+0x190] ;  /* 0x00019000013b7983 */ /* 0x000ee80000300800 */
[----:B------:R-:W2:Y:S04]  /*11ebc0*/  LDL.LU R58, [R1+0xdc] ;  /* 0x0000dc00013a7983 */ /* 0x000ea80000300800 */
[----:B------:R-:W2:Y:S01]  /*11ebd0*/  LDL.LU R60, [R1+0x188] ;  /* 0x00018800013c7983 */ /* 0x000ea20000300800 */
[----:B------:R-:W-:-:S02]  /*11ebe0*/  ISETP.LT.AND P4, PT, R17, UR25, !P4 ;  /* 0x0000001911007c0c */ /* 0x000fc4000e781270 */
[----:B------:R-:W-:Y:S02]  /*11ebf0*/  ISETP.LT.AND P3, PT, R17, UR27, !P3 ;  /* 0x0000001b11007c0c */ /* 0x000fe4000df61270 */
[----:B------:R-:W-:Y:S02]  /*11ec00*/  LOP3.LUT R33, R33, 0xfffffffb, RZ, 0xc0, !PT ;  /* 0xfffffffb21217812 */ /* 0x000fe400078ec0ff */
[----:B------:R-:W-:-:S07]  /*11ec10*/  ISETP.LT.AND P2, PT, R17, UR29, !P2 ;  /* 0x0000001d11007c0c */ /* 0x000fce000d741270 */
[----:B------:R-:W-:-:S04]  /*11ec20*/  @P4 LOP3.LUT R33, R33, 0x4, RZ, 0xfc, !PT ;  /* 0x0000000421214812 */ /* 0x000fc800078efcff */
[----:B------:R-:W-:-:S04]  /*11ec30*/  LOP3.LUT R33, R33, 0xfffffffd, RZ, 0xc0, !PT ;  /* 0xfffffffd21217812 */ /* 0x000fc800078ec0ff */
[----:B------:R-:W-:Y:S01]  /*11ec40*/  @P3 LOP3.LUT R33, R33, 0x2, RZ, 0xfc, !PT ;  /* 0x0000000221213812 */ /* 0x000fe200078efcff */
[----:B------:R-:W-:-:S03]  /*11ec50*/  VIADD R16, R17, 0x3 ;  /* 0x0000000311107836 */ /* 0x000fc60000000000 */
[----:B------:R-:W-:-:S04]  /*11ec60*/  LOP3.LUT R33, R33, 0xfffffffe, RZ, 0xc0, !PT ;  /* 0xfffffffe21217812 */ /* 0x000fc800078ec0ff */
[----:B------:R-:W-:Y:S02]  /*11ec70*/  @P2 LOP3.LUT R33, R33, 0x1, RZ, 0xfc, !PT ;  /* 0x0000000121212812 */ /* 0x000fe400078efcff */
[----:B------:R-:W-:Y:S02]  /*11ec80*/  ISETP.GE.AND P2, PT, R16, UR19, PT ;  /* 0x0000001310007c0c */ /* 0x000fe4000bf46270 */
[----:B------:R-:W-:Y:S01]  /*11ec90*/  LOP3.LUT R56, R56, 0xfffffffb, RZ, 0xc0, !PT ;  /* 0xfffffffb38387812 */ /* 0x000fe200078ec0ff */
[----:B------:R-:W-:Y:S01]  /*11eca0*/  BAR.SYNC.DEFER_BLOCKING 0x0 ;  /* 0x0000000000007b1d */ /* 0x000fe20000010000 */
[----:B----4-:R-:W-:Y:S02]  /*11ecb0*/  ISETP.LT.AND P5, PT, R4, UR24, !P2 ;  /* 0x0000001804007c0c */ /* 0x010fe4000d7a1270 */
[----:B------:R-:W-:Y:S02]  /*11ecc0*/  ISETP.LT.AND P4, PT, R5, UR26, !P2 ;  /* 0x0000001a05007c0c */ /* 0x000fe4000d781270 */
[----:B------:R-:W-:-:S02]  /*11ecd0*/  ISETP.LT.AND P3, PT, R6, UR28, !P2 ;  /* 0x0000001c06007c0c */ /* 0x000fc4000d761270 */
[----:B0-----:R-:W-:Y:S02]  /*11ece0*/  PRMT R0, R44, 0x5410, R35 ;  /* 0x000054102c007816 */ /* 0x001fe40000000023 */
[----:B------:R-:W-:Y:S01]  /*11ecf0*/  LOP3.LUT R2, R2, 0xfdffffff, RZ, 0xc0, !PT ;  /* 0xfdffffff02027812 */ /* 0x000fe200078ec0ff */
[----:B------:R-:W-:-:S04]  /*11ed00*/  VIADD R17, R17, 0x2 ;  /* 0x0000000211117836 */ /* 0x000fc80000000000 */
[----:B------:R-:W-:Y:S01]  /*11ed10*/  @P5 LOP3.LUT R56, R56, 0x4, RZ, 0xfc, !PT ;  /* 0x0000000438385812 */ /* 0x000fe200078efcff */
[----:B------:R-:W0:Y:S03]  /*11ed20*/  LDCU.64 UR28, c[0x0][0x398] ;  /* 0x00007300ff1c77ac */ /* 0x000e260008000a00 */
[----:B------:R-:W-:Y:S01]  /*11ed30*/  LOP3.LUT R56, R56, 0xfffffffd, RZ, 0xc0, !PT ;  /* 0xfffffffd38387812 */ /* 0x000fe200078ec0ff */
[----:B------:R-:W1:Y:S03]  /*11ed40*/  LDCU.64 UR26, c[0x0][0x398] ;  /* 0x00007300ff1a77ac */ /* 0x000e660008000a00 */
[----:B------:R-:W-:Y:S01]  /*11ed50*/  @P4 LOP3.LUT R56, R56, 0x2, RZ, 0xfc, !PT ;  /* 0x0000000238384812 */ /* 0x000fe200078efcff */
[----:B------:R-:W4:Y:S03]  /*11ed60*/  LDCU.64 UR24, c[0x0][0x398] ;  /* 0x00007300ff1877ac */ /* 0x000f260008000a00 */
[----:B------:R-:W-:Y:S01]  /*11ed70*/  LOP3.LUT R56, R56, 0xfffffffe, RZ, 0xc0, !PT ;  /* 0xfffffffe38387812 */ /* 0x000fe200078ec0ff */
[----:B------:R-:W0:Y:S01]  /*11ed80*/  S2R R11, SR_TID.X ;  /* 0x00000000000b7919 */ /* 0x000e220000002100 */
[----:B------:R-:W-:Y:S01]  /*11ed90*/  LOP3.LUT R54, R54, 0x7fffffff, RZ, 0xc0, !PT ;  /* 0x7fffffff36367812 */ /* 0x000fe200078ec0ff */
[----:B------:R-:W0:Y:S01]  /*11eda0*/  LDCU UR19, c[0x0][0x398] ;  /* 0x00007300ff1377ac */ /* 0x000e220008000800 */
[----:B------:R-:W-:-:S05]  /*11edb0*/  @P3 LOP3.LUT R56, R56, 0x1, RZ, 0xfc, !PT ;  /* 0x0000000138383812 */ /* 0x000fca00078efcff */
[----:B------:R1:W-:Y:S04]  /*11edc0*/  STL [R1+0x5798], R56 ;  /* 0x0057983801007387 */ /* 0x0003e80000100800 */
[----:B-1----:R-:W4:Y:S04]  /*11edd0*/  LDL.LU R56, [R1+0xbfc] ;  /* 0x000bfc0001387983 */ /* 0x002f280000300800 */
[----:B------:R2:W-:Y:S02]  /*11ede0*/  STL [R1+0x1d0], R0 ;  /* 0x0001d00001007387 */ /* 0x0005e40000100800 */
[----:B--2---:R-:W-:-:S05]  /*11edf0*/  PRMT R0, R52, 0x5410, R45 ;  /* 0x0000541034007816 */ /* 0x004fca000000002d */
[----:B------:R3:W-:Y:S04]  /*11ee00*/  STL [R1+0x1cc], R0 ;  /* 0x0001cc0001007387 */ /* 0x0007e80000100800 */
[----:B------:R-:W2:Y:S01]  /*11ee10*/  LDL.LU R52, [R1+0xd8] ;  /* 0x0000d80001347983 */ /* 0x000ea20000300800 */
[----:B---3--:R-:W-:-:S03]  /*11ee20*/  PRMT R0, R59, 0x5410, R57 ;  /* 0x000054103b007816 */ /* 0x008fc60000000039 */
[----:B------:R-:W2:Y:S04]  /*11ee30*/  LDL.LU R59, [R1+0x174] ;  /* 0x00017400013b7983 */ /* 0x000ea80000300800 */
[----:B------:R1:W-:Y:S04]  /*11ee40*/  STL [R1+0x1c0], R0 ;  /* 0x0001c00001007387 */ /* 0x0003e80000100800 */
[----:B------:R-:W3:Y:S01]  /*11ee50*/  LDL.LU R57, [R1+0xb8] ;  /* 0x0000b80001397983 */ /* 0x000ee20000300800 */
[----:B-1----:R-:W-:-:S03]  /*11ee60*/  PRMT R0, R60, 0x5410, R58 ;  /* 0x000054103c007816 */ /* 0x002fc6000000003a */
[----:B------:R-:W3:Y:S04]  /*11ee70*/  LDL.LU R60, [R1+0x184] ;  /* 0x00018400013c7983 */ /* 0x000ee80000300800 */
[----:B------:R2:W-:Y:S04]  /*11ee80*/  STL [R1+0x1bc], R0 ;  /* 0x0001bc0001007387 */ /* 0x0005e80000100800 */
[----:B------:R-:W4:Y:S04]  /*11ee90*/  LDL.LU R45, [R1+0xcc] ;  /* 0x0000cc00012d7983 */ /* 0x000f280000300800 */
[----:B------:R-:W4:Y:S04]  /*11eea0*/  LDL.LU R58, [R1+0x170] ;  /* 0x00017000013a7983 */ /* 0x000f280000300800 */
[----:B------:R-:W4:Y:S01]  /*11eeb0*/  LDL.LU R10, [R1+0xc8] ;  /* 0x0000c800010a7983 */ /* 0x000f220000300800 */
[----:B--2---:R-:W-:-:S03]  /*11eec0*/  PRMT R0, R59, 0x5410, R52 ;  /* 0x000054103b007816 */ /* 0x004fc60000000034 */
[----:B------:R-:W2:Y:S04]  /*11eed0*/  LDL.LU R59, [R1+0x16c] ;  /* 0x00016c00013b7983 */ /* 0x000ea80000300800 */
[----:B------:R3:W-:Y:S04]  /*11eee0*/  STL [R1+0x1b8], R0 ;  /* 0x0001b80001007387 */ /* 0x0007e80000100800 */
[----:B------:R-:W2:Y:S04]  /*11eef0*/  LDL.LU R32, [R1+0xc0] ;  /* 0x0000c00001207983 */ /* 0x000ea80000300800 */
[----:B------:R-:W2:Y:S01]  /*11ef00*/  LDL.LU R35, [R1+0x160] ;  /* 0x0001600001237983 */ /* 0x000ea20000300800 */
[----:B---3--:R-:W-:-:S05]  /*11ef10*/  PRMT R0, R60, 0x5410, R57 ;  /* 0x000054103c007816 */ /* 0x008fca0000000039 */
[----:B------:R1:W-:Y:S04]  /*11ef20*/  STL [R1+0x1b4], R0 ;  /* 0x0001b40001007387 */ /* 0x0003e80000100800 */
[----:B------:R-:W3:Y:S04]  /*11ef30*/  LDL.LU R44, [R1+0xbc] ;  /* 0x0000bc00012c7983 */ /* 0x000ee80000300800 */
[----:B------:R-:W3:Y:S04]  /*11ef40*/  LDL.LU R52, [R1+0x158] ;  /* 0x0001580001347983 */ /* 0x000ee80000300800 */
[----:B------:R-:W3:Y:S04]  /*11ef50*/  LDL.LU R57, [R1+0xb0] ;  /* 0x0000b00001397983 */ /* 0x000ee80000300800 */
[----:B------:R-:W3:Y:S01]  /*11ef60*/  LDL.LU R60, [R1+0x148] ;  /* 0x00014800013c7983 */ /* 0x000ee20000300800 */
[----:B----4-:R-:W-:-:S02]  /*11ef70*/  ISETP.LT.AND P6, PT, R56, UR57, !P6 ;  /* 0x0000003938007c0c */ /* 0x010fc4000f7c1270 */
[----:B------:R-:W-:Y:S01]  /*11ef80*/  ISETP.LT.AND P2, PT, R3, UR22, !P2 ;  /* 0x0000001603007c0c */ /* 0x000fe2000d741270 */
[----:B------:R-:W-:Y:S01]  /*11ef90*/  VIADD R16, R56, 0x1 ;  /* 0x0000000138107836 */ /* 0x000fe20000000000 */
[----:B------:R-:W-:Y:S01]  /*11efa0*/  PRMT R8, R58, 0x5410, R45 ;  /* 0x000054103a087816 */ /* 0x000fe2000000002d */
[----:B------:R-:W4:Y:S01]  /*11efb0*/  LDCU UR57, c[0x0][0x398] ;  /* 0x00007300ff3977ac */ /* 0x000f220008000800 */
[----:B------:R-:W4:Y:S04]  /*11efc0*/  LDL.LU R45, [R1+0xa8] ;  /* 0x0000a800012d7983 */ /* 0x000f280000300800 */
[----:B------:R-:W4:Y:S04]  /*11efd0*/  LDL.LU R58, [R1+0x150] ;  /* 0x00015000013a7983 */ /* 0x000f280000300800 */
[----:B------:R-:W-:Y:S01]  /*11efe0*/  STL [R1+0x57b0], R8 ;  /* 0x0057b00801007387 */ /* 0x000fe20000100800 */
[----:B------:R-:W-:-:S02]  /*11eff0*/  @P6 LOP3.LUT R2, R2, 0x2000000, RZ, 0xfc, !PT ;  /* 0x0200000002026812 */ /* 0x000fc400078efcff */
[----:B--2---:R-:W-:Y:S02]  /*11f000*/  PRMT R7, R59, 0x5410, R10 ;  /* 0x000054103b077816 */ /* 0x004fe4000000000a */
[----:B------:R-:W2:Y:S04]  /*11f010*/  LDL.LU R59, [R1+0x140] ;  /* 0x00014000013b7983 */ /* 0x000ea80000300800 */
[----:B------:R-:W-:Y:S01]  /*11f020*/  STL [R1+0x57c0], R7 ;  /* 0x0057c00701007387 */ /* 0x000fe20000100800 */
[----:B-1----:R-:W-:-:S03]  /*11f030*/  PRMT R0, R35, 0x5410, R32 ;  /* 0x0000541023007816 */ /* 0x002fc60000000020 */
[----:B------:R1:W-:Y:S04]  /*11f040*/  STL [R1+0x57c4], R2 ;  /* 0x0057c40201007387 */ /* 0x0003e80000100800 */
[----:B------:R-:W-:Y:S01]  /*11f050*/  STL [R1+0x57d0], R0 ;  /* 0x0057d00001007387 */ /* 0x000fe20000100800 */
[----:B---3--:R-:W-:-:S03]  /*11f060*/  PRMT R32, R52, 0x5410, R44 ;  /* 0x0000541034207816 */ /* 0x008fc6000000002c */
[----:B------:R-:W3:Y:S04]  /*11f070*/  LDL.LU R44, [R1+0x98] ;  /* 0x00009800012c7983 */ /* 0x000ee80000300800 */
[----:B------:R-:W3:Y:S01]  /*11f080*/  LDL.LU R52, [R1+0x13c] ;  /* 0x00013c0001347983 */ /* 0x000ee20000300800 */
[----:B------:R-:W-:-:S03]  /*11f090*/  PRMT R9, R60, 0x5410, R57 ;  /* 0x000054103c097816 */ /* 0x000fc60000000039 */
[----:B------:R-:W3:Y:S04]  /*11f0a0*/  LDL.LU R57, [R1+0x94] ;  /* 0x0000940001397983 */ /* 0x000ee80000300800 */
[----:B------:R-:W3:Y:S01]  /*11f0b0*/  LDL.LU R60, [R1+0x124] ;  /* 0x00012400013c7983 */ /* 0x000ee20000300800 */
[----:B------:R-:W-:Y:S02]  /*11f0c0*/  @P2 LOP3.LUT R54, R54, 0x80000000, RZ, 0xfc, !PT ;  /* 0x8000000036362812 */ /* 0x000fe400078efcff */
[----:B------:R-:W-:Y:S02]  /*11f0d0*/  ISETP.GE.AND P2, PT, R17, UR17, PT ;  /* 0x0000001111007c0c */ /* 0x000fe4000bf46270 */
[----:B----4-:R-:W-:Y:S01]  /*11f0e0*/  PRMT R10, R58, 0x5410, R45 ;  /* 0x000054103a0a7816 */ /* 0x010fe2000000002d */
[----:B------:R-:W-:Y:S01]  /*11f0f0*/  STL [R1+0x57d4], R9 ;  /* 0x0057d40901007387 */ /* 0x000fe20000100800 */
[----:B------:R-:W-:Y:S01]  /*11f100*/  ISETP.LT.AND P5, PT, R4, UR52, !P2 ;  /* 0x0000003404007c0c */ /* 0x000fe2000d7a1270 */
[----:B------:R-:W4:Y:S01]  /*11f110*/  LDCU UR17, c[0x0][0x398] ;  /* 0x00007300ff1177ac */ /* 0x000f220008000800 */
[----:B------:R-:W-:-:S02]  /*11f120*/  ISETP.LT.AND P4, PT, R5, UR6, !P2 ;  /* 0x0000000605007c0c */ /* 0x000fc4000d781270 */
[----:B------:R-:W-:Y:S02]  /*11f130*/  LOP3.LUT R54, R54, 0xbfffffff, RZ, 0xc0, !PT ;  /* 0xbfffffff36367812 */ /* 0x000fe400078ec0ff */
[----:B------:R-:W-:Y:S01]  /*11f140*/  ISETP.LT.AND P3, PT, R6, UR8, !P2 ;  /* 0x0000000806007c0c */ /* 0x000fe2000d761270 */
[----:B------:R-:W-:Y:S01]  /*11f150*/  STL [R1+0x57d8], R10 ;  /* 0x0057d80a01007387 */ /* 0x000fe20000100800 */
[----:B------:R-:W-:Y:S01]  /*11f160*/  LOP3.LUT R33, R33, 0xffffffbf, RZ, 0xc0, !PT ;  /* 0xffffffbf21217812 */ /* 0x000fe200078ec0ff */
[----:B------:R-:W0:Y:S04]  /*11f170*/  LDCU UR6, c[0x0][0x398] ;  /* 0x00007300ff0677ac */ /* 0x000e280008000800 */
        /* <DEDUP_REMOVED lines=15> */
[----:B------:R-:W1:Y:S01]  /*11f270*/  LDCU UR15, c[0x0][0x398] ;  /* 0x00007300ff0f77ac */ /* 0x000e620008000800 */
[----:B------:R-:W-:Y:S02]  /*11f280*/  ISETP.LT.AND P4, PT, R5, UR48, !P2 ;  /* 0x0000003005007c0c */ /* 0x000fe4000d781270 */
[----:B------:R-:W-:Y:S01]  /*11f290*/  ISETP.LT.AND P3, PT, R6, UR46, !P2 ;  /* 0x0000002e06007c0c */ /* 0x000fe2000d761270 */
[----:B------:R-:W1:Y:S01]  /*11f2a0*/  LDCU UR48, c[0x0][0x398] ;  /* 0x00007300ff3077ac */ /* 0x000e620008000800 */
[----:B0-----:R-:W-:Y:S01]  /*11f2b0*/  LOP3.LUT R11, R11, 0x1f, RZ, 0xc0, !PT ;  /* 0x0000001f0b0b7812 */ /* 0x001fe200078ec0ff */
[----:B------:R-:W0:Y:S06]  /*11f2c0*/  LDCU UR10, c[0x0][0x398] ;  /* 0x00007300ff0a77ac */ /* 0x000e2c0008000800 */
        /* <DEDUP_REMOVED lines=10> */
[----:B------:R-:W-:Y:S01]  /*11f370*/  ISETP.LT.AND P2, PT, R5, UR42, !P1 ;  /* 0x0000002a05007c0c */ /* 0x000fe2000cf41270 */
[----:B------:R-:W0:Y:S01]  /*11f380*/  LDCU UR42, c[0x0][0x398] ;  /* 0x00007300ff2a77ac */ /* 0x000e220008000800 */
[----:B------:R-:W-:Y:S01]  /*11f390*/  ISETP.LT.AND P1, PT, R4, UR38, !P1 ;  /* 0x0000002604007c0c */ /* 0x000fe2000cf21270 */
[----:B------:R-:W0:Y:S10]  /*11f3a0*/  LDCU UR38, c[0x0][0x398] ;  /* 0x00007300ff2677ac */ /* 0x000e340008000800 */
        /* <DEDUP_REMOVED lines=11> */
[----:B--2---:R-:W-:Y:S01]  /*11f460*/  PRMT R45, R59, 0x5410, R38 ;  /* 0x000054103b2d7816 */ /* 0x004fe20000000026 */
[----:B------:R-:W2:Y:S01]  /*11f470*/  LDCU UR32, c[0x0][0x398] ;  /* 0x00007300ff2077ac */ /* 0x000ea20008000800 */
[----:B------:R-:W4:Y:S01]  /*11f480*/  LDL.LU R59, [R1+0x114] ;  /* 0x00011400013b7983 */ /* 0x000f220000300800 */
[----:B---3--:R-:W-:-:S03]  /*11f490*/  PRMT R35, R52, 0x5410, R44 ;  /* 0x0000541034237816 */ /* 0x008fc6000000002c */
[----:B------:R-:W3:Y:S01]  /*11f4a0*/  LDL.LU R58, [R1+0x11c] ;  /* 0x00011c00013a7983 */ /* 0x000ee20000300800 */
[----:B------:R-:W-:Y:S01]  /*11f4b0*/  LEA R11, R11, UR4, 0x4 ;  /* 0x000000040b0b7c11 */ /* 0x000fe2000f8e20ff */
[----:B------:R-:W0:Y:S02]  /*11f4c0*/  LDCU UR4, c[0x0][0x398] ;  /* 0x00007300ff0477ac */ /* 0x000e240008000800 */
[----:B------:R-:W-:Y:S01]  /*11f4d0*/  STL [R1+0x57dc], R45 ;  /* 0x0057dc2d01007387 */ /* 0x000fe20000100800 */
[----:B------:R-:W0:Y:S01]  /*11f4e0*/  LDCU UR36, c[0x0][0x398] ;  /* 0x00007300ff2477ac */ /* 0x000e220008000800 */
[----:B------:R-:W-:Y:S02]  /*11f4f0*/  PRMT R44, R60, 0x5410, R57 ;  /* 0x000054103c2c7816 */ /* 0x000fe40000000039 */
[----:B------:R-:W2:Y:S04]  /*11f500*/  LDL.LU R52, [R1+0x80] ;  /* 0x0000800001347983 */ /* 0x000ea80000300800 */
[----:B------:R-:W2:Y:S04]  /*11f510*/  LDL.LU R60, [R1+0x108] ;  /* 0x00010800013c7983 */ /* 0x000ea80000300800 */
[----:B------:R-:W2:Y:S01]  /*11f520*/  LDL.LU R57, [R1+0x104] ;  /* 0x0001040001397983 */ /* 0x000ea20000300800 */
[----:B------:R-:W-:-:S04]  /*11f530*/  @P4 LOP3.LUT R54, R54, 0x1000000, RZ, 0xfc, !PT ;  /* 0x0100000036364812 */ /* 0x000fc800078efcff */
[----:B------:R-:W-:-:S04]  /*11f540*/  LOP3.LUT R54, R54, 0xff7fffff, RZ, 0xc0, !PT ;  /* 0xff7fffff36367812 */ /* 0x000fc800078ec0ff */
[----:B------:R-:W-:Y:S02]  /*11f550*/  @P3 LOP3.LUT R54, R54, 0x800000, RZ, 0xfc, !PT ;  /* 0x0080000036363812 */ /* 0x000fe400078efcff */
[----:B------:R-:W-:Y:S01]  /*11f560*/  ISETP.LT.AND P1, PT, R4, UR30, !P1 ;  /* 0x0000001e04007c0c */ /* 0x000fe2000cf21270 */
[----:B------:R-:W-:Y:S01]  /*11f570*/  STL [R1+0x57e0], R44 ;  /* 0x0057e02c01007387 */ /* 0x000fe20000100800 */
[----:B------:R-:W-:Y:S01]  /*11f580*/  LOP3.LUT R54, R54, 0xffbfffff, RZ, 0xc0, !PT ;  /* 0xffbfffff36367812 */ /* 0x000fe200078ec0ff */
[----:B------:R-:W0:Y:S03]  /*11f590*/  LDCU UR30, c[0x0][0x398] ;  /* 0x00007300ff1e77ac */ /* 0x000e260008000800 */
[----:B------:R-:W-:-:S04]  /*11f5a0*/  @P2 LOP3.LUT R54, R54, 0x400000, RZ, 0xfc, !PT ;  /* 0x0040000036362812 */ /* 0x000fc800078efcff */
[----:B------:R-:W-:-:S04]  /*11f5b0*/  LOP3.LUT R54, R54, 0xffdfffff, RZ, 0xc0, !PT ;  /* 0xffdfffff36367812 */ /* 0x000fc800078ec0ff */
[----:B------:R-:W-:Y:S02]  /*11f5c0*/  @P1 LOP3.LUT R54, R54, 0x200000, RZ, 0xfc, !PT ;  /* 0x0020000036361812 */ /* 0x000fe400078efcff */
[----:B------:R-:W-:Y:S01]  /*11f5d0*/  ISETP.GE.AND P1, PT, R16, UR53, PT ;  /* 0x0000003510007c0c */ /* 0x000fe2000bf26270 */
[----:B------:R-:W0:Y:S03]  /*11f5e0*/  LDCU.64 UR52, c[0x0][0x398] ;  /* 0x00007300ff3477ac */ /* 0x000e260008000a00 */
[----:B------:R-:W-:Y:S02]  /*11f5f0*/  ISETP.LT.AND P4, PT, R3, UR28, !P1 ;  /* 0x0000001c03007c0c */ /* 0x000fe4000cf81270 */
[----:B------:R-:W-:Y:S01]  /*11f600*/  LOP3.LUT R54, R54, 0xffefffff, RZ, 0xc0, !PT ;  /* 0xffefffff36367812 */ /* 0x000fe200078ec0ff */
[----:B------:R-:W-:Y:S01]  /*11f610*/  VIADD R16, R56, 0x55 ;  /* 0x0000005538107836 */ /* 0x000fe20000000000 */
[----:B------:R-:W-:Y:S01]  /*11f620*/  ISETP.LT.AND P3, PT, R6, UR26, !P1 ;  /* 0x0000001a06007c0c */ /* 0x000fe2000cf61270 */
[----:B------:R-:W0:Y:S01]  /*11f630*/  LDCU UR28, c[0x0][0x398] ;  /* 0x00007300ff1c77ac */ /* 0x000e220008000800 */
        /* <DEDUP_REMOVED lines=10> */
[----:B------:R-:W-:Y:S01]  /*11f6e0*/  ISETP.LT.AND P3, PT, R4, UR64, !P0 ;  /* 0x0000004004007c0c */ /* 0x000fe2000c761270 */
        /* <DEDUP_REMOVED lines=23> */
[----:B------:R-:W-:-:S09]  /*11f860*/  ISETP.LT.AND P1, PT, R6, UR55, !P0 ;  /* 0x0000003706007c0c */ /* 0x000fd2000c721270 */
[----:B------:R-:W-:-:S04]  /*11f870*/  @P3 LOP3.LUT R54, R54, 0x1000, RZ, 0xfc, !PT ;  /* 0x0000100036363812 */ /* 0x000fc800078efcff */
[----:B------:R-:W-:Y:S02]  /*11f880*/  LOP3.LUT R54, R54, 0xfffff7ff, RZ, 0xc0, !PT ;  /* 0xfffff7ff36367812 */ /* 0x000fe400078ec0ff */
[----:B------:R-:W-:Y:S01]  /*11f890*/  ISETP.LT.AND P0, PT, R3, UR54, !P0 ;  /* 0x0000003603007c0c */ /* 0x000fe2000c701270 */
[----:B------:R-:W0:Y:S01]  /*11f8a0*/  LDCU.64 UR54, c[0x0][0x398] ;  /* 0x00007300ff3677ac */ /* 0x000e220008000a00 */
[----:B------:R-:W-:-:S04]  /*11f8b0*/  @P2 LOP3.LUT R54, R54, 0x800, RZ, 0xfc, !PT ;  /* 0x0000080036362812 */ /* 0x000fc800078efcff */
[----:B------:R-:W-:-:S04]  /*11f8c0*/  LOP3.LUT R54, R54, 0xfffffbff, RZ, 0xc0, !PT ;  /* 0xfffffbff36367812 */ /* 0x000fc800078ec0ff */
[----:B------:R-:W-:-:S04]  /*11f8d0*/  @P1 LOP3.LUT R54, R54, 0x400, RZ, 0xfc, !PT ;  /* 0x0000040036361812 */ /* 0x000fc800078efcff */
[----:B------:R-:W-:-:S04]  /*11f8e0*/  LOP3.LUT R54, R54, 0xfffffdff, RZ, 0xc0, !PT ;  /* 0xfffffdff36367812 */ /* 0x000fc800078ec0ff */
[----:B------:R-:W-:Y:S02]  /*11f8f0*/  @P0 LOP3.LUT R54, R54, 0x200, RZ, 0xfc, !PT ;  /* 0x0000020036360812 */ /* 0x000fe400078efcff */
[----:B------:R-:W-:-:S04]  /*11f900*/  ISETP.GE.AND P0, PT, R16, UR51, PT ;  /* 0x0000003310007c0c */ /* 0x000fc8000bf06270 */
[----:B0-----:R-:W-:Y:S02]  /*11f910*/  ISETP.LT.AND P3, PT, R4, UR54, !P0 ;  /* 0x0000003604007c0c */ /* 0x001fe4000c761270 */
[----:B------:R-:W-:Y:S02]  /*11f920*/  ISETP.LT.AND P2, PT, R5, UR5, !P0 ;  /* 0x0000000505007c0c */ /* 0x000fe4000c741270 */
[----:B------:R-:W-:Y:S01]  /*11f930*/  LOP3.LUT R54, R54, 0xfffffeff, RZ, 0xc0, !PT ;  /* 0xfffffeff36367812 */ /* 0x000fe200078ec0ff */
[----:B------:R-:W-:Y:S01]  /*11f940*/  VIADD R16, R56, 0x53 ;  /* 0x0000005338107836 */ /* 0x000fe20000000000 */
[----:B------:R-:W-:Y:S01]  /*11f950*/  ISETP.LT.AND P1, PT, R6, UR20, !P0 ;  /* 0x0000001406007c0c */ /* 0x000fe2000c721270 */
[----:B------:R-:W0:Y:S01]  /*11f960*/  LDCU UR20, c[0x0][0x398] ;  /* 0x00007300ff1477ac */ /* 0x000e220008000800 */
[----:B------:R-:W0:Y:S05]  /*11f970*/  LDCU UR5, c[0x0][0x398] ;  /* 0x00007300ff0577ac */ /* 0x000e2a0008000800 */
        /* <DEDUP_REMOVED lines=9> */
[----:B------:R-:W-:Y:S02]  /*11fa10*/  ISETP.GE.AND P0, PT, R16, UR65, PT ;  /* 0x0000004110007c0c */ /* 0x000fe4000bf06270 */
[----:B------:R-:W-:Y:S01]  /*11fa20*/  LOP3.LUT R54, R54, 0xffffffef, RZ, 0xc0, !PT ;  /* 0xffffffef36367812 */ /* 0x000fe200078ec0ff */
[----:B------:R-:W-:Y:S01]  /*11fa30*/  VIADD R16, R56, 0x52 ;  /* 0x0000005238107836 */ /* 0x000fe20000000000 */
[----:B0-----:R-:W-:Y:S01]  /*11fa40*/  ISETP.LT.AND P3, PT, R4, UR58, !P0 ;  /* 0x0000003a04007c0c */ /* 0x001fe2000c761270 */
[----:B------:R-:W0:Y:S01]  /*11fa50*/  LDCU UR65, c[0x0][0x398] ;  /* 0x00007300ff4177ac */ /* 0x000e220008000800 */
[----:B------:R-:W-:Y:S02]  /*11fa60*/  ISETP.LT.AND P2, PT, R5, UR67, !P0 ;  /* 0x0000004305007c0c */ /* 0x000fe4000c741270 */
[----:B------:R-:W-:Y:S01]  /*11fa70*/  ISETP.LT.AND P1, PT, R6, UR68, !P0 ;  /* 0x0000004406007c0c */ /* 0x000fe2000c721270 */
[----:B------:R-:W0:Y:S08]  /*11fa80*/  LDCU UR67, c[0x0][0x398] ;  /* 0x00007300ff4377ac */ /* 0x000e300008000800 */
[----:B------:R-:W-:Y:S01]  /*11fa90*/  @P3 LOP3.LUT R54, R54, 0x10, RZ, 0xfc, !PT ;  /* 0x0000001036363812 */ /* 0x000fe200078efcff */
[----:B------:R-:W0:Y:S03]  /*11faa0*/  LDCU UR68, c[0x0][0x398] ;  /* 0x00007300ff4477ac */ /* 0x000e260008000800 */
[----:B------:R-:W-:-:S02]  /*11fab0*/  LOP3.LUT R54, R54, 0xfffffff7, RZ, 0xc0, !PT ;  /* 0xfffffff736367812 */ /* 0x000fc400078ec0ff */
[----:B------:R-:W-:Y:S01]  /*11fac0*/  ISETP.LT.AND P0, PT, R3, UR50, !P0 ;  /* 0x0000003203007c0c */ /* 0x000fe2000c701270 */
[----:B------:R-:W0:Y:S01]  /*11fad0*/  LDCU.64 UR50, c[0x0][0x398] ;  /* 0x00007300ff3277ac */ /* 0x000e220008000a00 */
[----:B------:R-:W-:-:S04]  /*11fae0*/  @P2 LOP3.LUT R54, R54, 0x8, RZ, 0xfc, !PT ;  /* 0x0000000836362812 */ /* 0x000fc800078efcff */
[----:B------:R-:W-:-:S04]  /*11faf0*/  LOP3.LUT R54, R54, 0xfffffffb, RZ, 0xc0, !PT ;  /* 0xfffffffb36367812 */ /* 0x000fc800078ec0ff */
[----:B------:R-:W-:-:S04]  /*11fb00*/  @P1 LOP3.LUT R54, R54, 0x4, RZ, 0xfc, !PT ;  /* 0x0000000436361812 */ /* 0x000fc800078efcff */
[----:B------:R-:W-:-:S04]  /*11fb10*/  LOP3.LUT R54, R54, 0xfffffffd, RZ, 0xc0, !PT ;  /* 0xfffffffd36367812 */ /* 0x000fc800078ec0ff */
[----:B------:R-:W-:Y:S02]  /*11fb20*/  @P0 LOP3.LUT R54, R54, 0x2, RZ, 0xfc, !PT ;  /* 0x0000000236360812 */ /* 0x000fe400078efcff */
[----:B------:R-:W-:Y:S01]  /*11fb30*/  ISETP.GE.AND P0, PT, R16, UR53, PT ;  /* 0x0000003510007c0c */ /* 0x000fe2000bf06270 */
[----:B------:R-:W1:Y:S03]  /*11fb40*/  LDCU.64 UR52, c[0x0][0x398] ;  /* 0x00007300ff3477ac */ /* 0x000e660008000a00 */
[----:B0-----:R-:W-:Y:S02]  /*11fb50*/  ISETP.LT.AND P3, PT, R4, UR50, !P0 ;  /* 0x0000003204007c0c */ /* 0x001fe4000c761270 */
[----:B------:R-:W-:Y:S02]  /*11fb60*/  LOP3.LUT R54, R54, 0xfffffffe, RZ, 0xc0, !PT ;  /* 0xfffffffe36367812 */ /* 0x000fe400078ec0ff */
[----:B----4-:R-:W-:-:S05]  /*11fb70*/  PRMT R59, R59, 0x5410, R29 ;  /* 0x000054103b3b7816 */ /* 0x010fca000000001d */
[----:B------:R-:W-:Y:S04]  /*11fb80*/  STL [R1+0x57e4], R59 ;  /* 0x0057e43b01007387 */ /* 0x000fe80000100800 */
[----:B------:R-:W4:Y:S01]  /*11fb90*/  LDL.LU R29, [R1+0xfc] ;  /* 0x0000fc00011d7983 */ /* 0x000f220000300800 */
[----:B------:R-:W-:Y:S02]  /*11fba0*/  @P3 LOP3.LUT R54, R54, 0x1, RZ, 0xfc, !PT ;  /* 0x0000000136363812 */ /* 0x000fe400078efcff */
[----:B---3--:R-:W-:-:S05]  /*11fbb0*/  PRMT R58, R58, 0x5410, R37 ;  /* 0x000054103a3a7816 */ /* 0x008fca0000000025 */
[----:B------:R-:W-:Y:S04]  /*11fbc0*/  STL [R1+0x57ec], R58 ;  /* 0x0057ec3a01007387 */ /* 0x000fe80000100800 */
[----:B------:R-:W-:Y:S01]  /*11fbd0*/  STL [R1+0x57e8], R37 ;  /* 0x0057e82501007387 */ /* 0x000fe20000100800 */
[----:B--2---:R-:W-:-:S03]  /*11fbe0*/  PRMT R52, R60, 0x5410, R52 ;  /* 0x000054103c347816 */ /* 0x004fc60000000034 */
[----:B------:R-:W2:Y:S01]  /*11fbf0*/  LDL.LU R60, [R1+0xf4] ;  /* 0x0000f400013c7983 */ /* 0x000ea20000300800 */
[----:B------:R-:W-:-:S03]  /*11fc00*/  PRMT R57, R57, 0x5410, R55 ;  /* 0x0000541039397816 */ /* 0x000fc60000000037 */
[----:B------:R-:W-:Y:S04]  /*11fc10*/  STL [R1+0x57f0], R52 ;  /* 0x0057f03401007387 */ /* 0x000fe80000100800 */
[----:B-1----:R-:W3:Y:S04]  /*11fc20*/  LDL.LU R2, [R1+0x64] ;  /* 0x0000640001027983 */ /* 0x002ee80000300800 */
[----:B------:R-:W3:Y:S04]  /*11fc30*/  LDL.LU R17, [R1+0xf0] ;  /* 0x0000f00001117983 */ /* 0x000ee80000300800 */
[----:B------:R-:W-:Y:S04]  /*11fc40*/  STL [R1+0x57f4], R57 ;  /* 0x0057f43901007387 */ /* 0x000fe80000100800 */
[----:B------:R-:W-:Y:S04]  /*11fc50*/  STL [R1+0x57f8], R54 ;  /* 0x0057f83601007387 */ /* 0x000fe80000100800 */
[----:B------:R-:W3:Y:S01]  /*11fc60*/  LDL.LU R13, [R1+0xe4] ;  /* 0x0000e400010d7983 */ /* 0x000ee20000300800 */
[----:B----4-:R-:W-:-:S05]  /*11fc70*/  PRMT R8, R29, 0x5410, R34 ;  /* 0x000054101d087816 */ /* 0x010fca0000000022 */
[----:B------:R-:W-:Y:S04]  /*11fc80*/  STL [R1+0x57fc], R8 ;  /* 0x0057fc0801007387 */ /* 0x000fe80000100800 */
[----:B------:R-:W-:Y:S04]  /*11fc90*/  STL [R1+0x57a8], R34 ;  /* 0x0057a82201007387 */ /* 0x000fe80000100800 */
[----:B------:R3:W-:Y:S04]  /*11fca0*/  STL.64 [R1+0x57a0], R32 ;  /* 0x0057a02001007387 */ /* 0x0007e80000100a00 */
[----:B------:R0:W-:Y:S04]  /*11fcb0*/  STL [R1+0x57ac], R35 ;  /* 0x0057ac2301007387 */ /* 0x0001e80000100800 */
[----:B------:R-:W0:Y:S04]  /*11fcc0*/  LDL.LU R7, [R1+0xc4] ;  /* 0x0000c40001077983 */ /* 0x000e280000300800 */
[----:B------:R-:W4:Y:S01]  /*11fcd0*/  LDL.LU R29, [R1+0xd0] ;  /* 0x0000d000011d7983 */ /* 0x000f220000300800 */
[----:B--2---:R-:W-:-:S05]  /*11fce0*/  PRMT R60, R60, 0x5410, R36 ;  /* 0x000054103c3c7816 */ /* 0x004fca0000000024 */
[----:B------:R-:W-:Y:S04]  /*11fcf0*/  STL [R1+0x5804], R60 ;  /* 0x0058043c01007387 */ /* 0x000fe80000100800 */
[----:B------:R-:W-:Y:S01]  /*11fd00*/  STL [R1+0x5800], R36 ;  /* 0x0058002401007387 */ /* 0x000fe20000100800 */
[----:B---3--:R-:W-:-:S03]  /*11fd10*/  PRMT R33, R17, 0x5410, R2 ;  /* 0x0000541011217816 */ /* 0x008fc60000000002 */
[----:B------:R-:W2:Y:S01]  /*11fd20*/  LDL.LU R17, [R1+0xb4] ;  /* 0x0000b40001117983 */ /* 0x000ea20000300800 */
[----:B------:R-:W-:-:S03]  /*11fd30*/  PRMT R2, R13, 0x5410, R20 ;  /* 0x000054100d027816 */ /* 0x000fc60000000014 */
[----:B------:R-:W3:Y:S04]  /*11fd40*/  LDL.LU R13, [R1+0xac] ;  /* 0x0000ac00010d7983 */ /* 0x000ee80000300800 */
[----:B------:R-:W-:Y:S04]  /*11fd50*/  STL [R1+0x5808], R2 ;  /* 0x0058080201007387 */ /* 0x000fe80000100800 */
[----:B------:R-:W3:Y:S01]  /*11fd60*/  LDL.LU R0, [R1+0xa4] ;  /* 0x0000a40001007983 */ /* 0x000ee20000300800 */
[----:B0-----:R-:W-:Y:S02]  /*11fd70*/  PRMT R35, R7, 0x5410, R18 ;  /* 0x0000541007237816 */ /* 0x001fe40000000012 */
[----:B----4-:R-:W-:-:S02]  /*11fd80*/  PRMT R7, R29, 0x5410, R19 ;  /* 0x000054101d077816 */ /* 0x010fc40000000013 */
[----:B------:R-:W4:Y:S04]  /*11fd90*/  LDL.LU R29, [R1+0xa0] ;  /* 0x0000a000011d7983 */ /* 0x000f280000300800 */
[----:B------:R0:W-:Y:S01]  /*11fda0*/  STL [R1+0x580c], R7 ;  /* 0x00580c0701007387 */ /* 0x0001e20000100800 */
[----:B--2---:R-:W-:-:S05]  /*11fdb0*/  PRMT R10, R17, 0x5410, R30 ;  /* 0x00005410110a7816 */ /* 0x004fca000000001e */
[----:B------:R-:W-:Y:S04]  /*11fdc0*/  STL [R1+0x5810], R10 ;  /* 0x0058100a01007387 */ /* 0x000fe80000100800 */
[----:B------:R-:W2:Y:S01]  /*11fdd0*/  LDL.LU R17, [R1+0x9c] ;  /* 0x00009c0001117983 */ /* 0x000ea20000300800 */
[----:B---3--:R-:W-:-:S03]  /*11fde0*/  PRMT R45, R13, 0x5410, R31 ;  /* 0x000054100d2d7816 */ /* 0x008fc6000000001f */
[----:B------:R-:W3:Y:S04]  /*11fdf0*/  LDL.LU R13, [R1+0x90] ;  /* 0x00009000010d7983 */ /* 0x000ee80000300800 */
[----:B------:R1:W-:Y:S01]  /*11fe00*/  STL [R1+0x5814], R45 ;  /* 0x0058142d01007387 */ /* 0x0003e20000100800 */
[----:B------:R-:W-:-:S03]  /*11fe10*/  PRMT R9, R0, 0x5410, R40 ;  /* 0x0000541000097816 */ /* 0x000fc60000000028 */
[----:B------:R-:W3:Y:S01]  /*11fe20*/  LDL.LU R0, [R1+0x84] ;  /* 0x0000840001007983 */ /* 0x000ee20000300800 */
[----:B------:R-:W-:Y:S02]  /*11fe30*/  ISETP.LT.AND P2, PT, R5, UR62, !P0 ;  /* 0x0000003e05007c0c */ /* 0x000fe4000c741270 */
[----:B----4-:R-:W-:Y:S02]  /*11fe40*/  PRMT R58, R29, 0x5410, R39 ;  /* 0x000054101d3a7816 */ /* 0x010fe40000000027 */
[----:B------:R-:W-:Y:S01]  /*11fe50*/  ISETP.LT.AND P1, PT, R6, UR63, !P0 ;  /* 0x0000003f06007c0c */ /* 0x000fe2000c721270 */
[----:B------:R-:W4:Y:S01]  /*11fe60*/  LDL.LU R29, [R1+0x68] ;  /* 0x00006800011d7983 */ /* 0x000f220000300800 */
[----:B--2---:R-:W-:Y:S02]  /*11fe70*/  PRMT R37, R17, 0x5410, R42 ;  /* 0x0000541011257816 */ /* 0x004fe4000000002a */
[----:B------:R-:W-:Y:S01]  /*11fe80*/  LOP3.LUT R55, R55, 0x7fffffff, RZ, 0xc0, !PT ;  /* 0x7fffffff37377812 */ /* 0x000fe200078ec0ff */
[----:B------:R-:W2:Y:S01]  /*11fe90*/  LDL.LU R17, [R1+0x6c] ;  /* 0x00006c0001117983 */ /* 0x000ea20000300800 */
[C---:B------:R-:W-:Y:S01]  /*11fea0*/  VIADD R16, R56.reuse, 0x51 ;  /* 0x0000005138107836 */ /* 0x040fe20000000000 */
[----:B---3--:R-:W-:Y:S01]  /*11feb0*/  PRMT R59, R13, 0x5410, R41 ;  /* 0x000054100d3b7816 */ /* 0x008fe20000000029 */
[----:B------:R-:W-:Y:S01]  /*11fec0*/  VIADD R30, R56, 0x45 ;  /* 0x00000045381e7836 */ /* 0x000fe20000000000 */
[----:B------:R-:W3:Y:S01]  /*11fed0*/  LDL.LU R13, [R1+0x7c] ;  /* 0x00007c00010d7983 */ /* 0x000ee20000300800 */
[----:B------:R-:W-:Y:S01]  /*11fee0*/  @P2 LOP3.LUT R55, R55, 0x80000000, RZ, 0xfc, !PT ;  /* 0x8000000037372812 */ /* 0x000fe200078efcff */
[----:B------:R-:W0:Y:S01]  /*11fef0*/  LDCU UR62, c[0x0][0x398] ;  /* 0x00007300ff3e77ac */ /* 0x000e220008000800 */
[----:B------:R-:W-:-:S02]  /*11ff00*/  ISETP.LT.AND P0, PT, R3, UR66, !P0 ;  /* 0x0000004203007c0c */ /* 0x000fc4000c701270 */
[----:B------:R-:W-:Y:S01]  /*11ff10*/  LOP3.LUT R55, R55, 0xbfffffff, RZ, 0xc0, !PT ;  /* 0xbfffffff37377812 */ /* 0x000fe200078ec0ff */
[----:B------:R-:W0:Y:S03]  /*11ff20*/  LDCU UR66, c[0x0][0x398] ;  /* 0x00007300ff4277ac */ /* 0x000e260008000800 */
[----:B------:R-:W-:Y:S01]  /*11ff30*/  @P1 LOP3.LUT R55, R55, 0x40000000, RZ, 0xfc, !PT ;  /* 0x4000000037371812 */ /* 0x000fe200078efcff */
[----:B------:R-:W0:Y:S03]  /*11ff40*/  LDCU UR63, c[0x0][0x398] ;  /* 0x00007300ff3f77ac */ /* 0x000e260008000800 */
[----:B------:R-:W-:-:S04]  /*11ff50*/  LOP3.LUT R55, R55, 0xdfffffff, RZ, 0xc0, !PT ;  /* 0xdfffffff37377812 */ /* 0x000fc800078ec0ff */
[----:B------:R-:W-:Y:S02]  /*11ff60*/  @P0 LOP3.LUT R55, R55, 0x20000000, RZ, 0xfc, !PT ;  /* 0x2000000037370812 */ /* 0x000fe400078efcff */
[----:B------:R-:W-:Y:S01]  /*11ff70*/  ISETP.GE.AND P0, PT, R16, UR55, PT ;  /* 0x0000003710007c0c */ /* 0x000fe2000bf06270 */
[----:B------:R-:W0:Y:S03]  /*11ff80*/  LDCU.64 UR54, c[0x0][0x398] ;  /* 0x00007300ff3677ac */ /* 0x000e260008000a00 */
[----:B------:R-:W-:Y:S02]  /*11ff90*/  ISETP.LT.AND P3, PT, R4, UR52, !P0 ;  /* 0x0000003404007c0c */ /* 0x000fe4000c761270 */
[----:B------:R-:W-:Y:S02]  /*11ffa0*/  ISETP.LT.AND P2, PT, R5, UR72, !P0 ;  /* 0x0000004805007c0c */ /* 0x000fe4000c741270 */
[----:B------:R-:W-:-:S02]  /*11ffb0*/  LOP3.LUT R55, R55, 0xefffffff, RZ, 0xc0, !PT ;  /* 0xefffffff37377812 */ /* 0x000fc400078ec0ff */
[----:B------:R-:W-:Y:S01]  /*11ffc0*/  PRMT R44, R0, 0x5410, R46 ;  /* 0x00005410002c7816 */ /* 0x000fe2000000002e */
[----:B------:R-:W-:Y:S01]  /*11ffd0*/  VIADD R16, R56, 0x50 ;  /* 0x0000005038107836 */ /* 0x000fe20000000000 */
[----:B------:R-:W-:Y:S01]  /*11ffe0*/  ISETP.LT.AND P1, PT, R6, UR60, !P0 ;  /* 0x0000003c06007c0c */ /* 0x000fe2000c721270 */
[----:B------:R-:W3:Y:S01]  /*11fff0*/  LDL.LU R0, [R1+0x54] ;  /* 0x0000540001007983 */ /* 0x000ee20000300800 */
[----:B------:R-:W-:Y:S01]  /*120000*/  LOP3.LUT R38, R38, 0x7fffffff, RZ, 0xc0, !PT ;  /* 0x7fffffff26267812 */ /* 0x000fe200078ec0ff */
[----:B------:R-:W0:Y:S02]  /*120010*/  LDCU UR60, c[0x0][0x398] ;  /* 0x00007300ff3c77ac */ /* 0x000e240008000800 */
        /* <DEDUP_REMOVED lines=11> */
[----:B------:R-:W1:Y:S03]  /*1200d0*/  LDCU.64 UR58, c[0x0][0x398] ;  /* 0x00007300ff3a77ac */ /* 0x000e660008000a00 */
[----:B0-----:R-:W-:Y:S02]  /*1200e0*/  ISETP.LT.AND P3, PT, R4, UR54, !P0 ;  /* 0x0000003604007c0c */ /* 0x001fe4000c761270 */
[----:B------:R-:W-:Y:S02]  /*1200f0*/  ISETP.LT.AND P2, PT, R5, UR48, !P0 ;  /* 0x0000003005007c0c */ /* 0x000fe4000c741270 */
[----:B------:R-:W-:Y:S01]  /*120100*/  LOP3.LUT R55, R55, 0xfeffffff, RZ, 0xc0, !PT ;  /* 0xfeffffff37377812 */ /* 0x000fe200078ec0ff */
[----:B------:R-:W-:Y:S01]  /*120110*/  VIADD R16, R56, 0x4f ;  /* 0x0000004f38107836 */ /* 0x000fe20000000000 */
[----:B------:R-:W-:Y:S01]  /*120120*/  ISETP.LT.AND P1, PT, R6, UR77, !P0 ;  /* 0x0000004d06007c0c */ /* 0x000fe2000c721270 */
        /* <DEDUP_REMOVED lines=12> */
[----:B------:R-:W0:Y:S03]  /*1201f0*/  LDCU.64 UR50, c[0x0][0x398] ;  /* 0x00007300ff3277ac */ /* 0x000e260008000a00 */
[----:B-1----:R-:W-:Y:S02]  /*120200*/  ISETP.LT.AND P3, PT, R4, UR58, !P0 ;  /* 0x0000003a04007c0c */ /* 0x002fe4000c761270 */
[----:B------:R-:W-:Y:S02]  /*120210*/  ISETP.LT.AND P2, PT, R5, UR44, !P0 ;  /* 0x0000002c05007c0c */ /* 0x000fe4000c741270 */
[----:B------:R-:W-:Y:S01]  /*120220*/  LOP3.LUT R55, R55, 0xffefffff, RZ, 0xc0, !PT ;  /* 0xffefffff37377812 */ /* 0x000fe200078ec0ff */
[----:B------:R-:W-:Y:S01]  /*120230*/  VIADD R16, R56, 0x4e ;  /* 0x0000004e38107836 */ /* 0x000fe20000000000 */
[----:B------:R-:W-:Y:S01]  /*120240*/  ISETP.LT.AND P1, PT, R6, UR46, !P0 ;  /* 0x0000002e06007c0c */ /* 0x000fe2000c721270 */
[----:B------:R-:W1:Y:S01]  /*120250*/  LDCU UR46, c[0x0][0x398] ;  /* 0x00007300ff2e77ac */ /* 0x000e620008000800 */
[----:B----4-:R-:W-:Y:S01]  /*120260*/  PRMT R8, R29, 0x5410, R43 ;  /* 0x000054101d087816 */ /* 0x010fe2000000002b */
[----:B------:R-:W4:Y:S01]  /*120270*/  LDCU UR44, c[0x0][0x398] ;  /* 0x00007300ff2c77ac */ /* 0x000f220008000800 */
[----:B------:R-:W4:Y:S01]  /*120280*/  LDL.LU R29, [R1+0x58] ;  /* 0x00005800011d7983 */ /* 0x000f220000300800 */
[----:B--2---:R-:W-:-:S03]  /*120290*/  PRMT R57, R17, 0x5410, R48 ;  /* 0x0000541011397816 */ /* 0x004fc60000000030 */
[----:B------:R-:W2:Y:S01]  /*1202a0*/  LDL.LU R17, [R1+0x5c] ;  /* 0x00005c0001117983 */ /* 0x000ea20000300800 */
[----:B---3--:R-:W-:-:S03]  /*1202b0*/  PRMT R54, R13, 0x5410, R47 ;  /* 0x000054100d367816 */ /* 0x008fc6000000002f */
[----:B------:R-:W3:Y:S01]  /*1202c0*/  LDL.LU R13, [R1+0x70] ;  /* 0x00007000010d7983 */ /* 0x000ee20000300800 */
[----:B------:R-:W-:Y:S02]  /*1202d0*/  @P3 LOP3.LUT R55, R55, 0x100000, RZ, 0xfc, !PT ;  /* 0x0010000037373812 */ /* 0x000fe400078efcff */
[----:B0-----:R-:W-:Y:S01]  /*1202e0*/  ISETP.LT.AND P0, PT, R3, UR48, !P0 ;  /* 0x0000003003007c0c */ /* 0x001fe2000c701270 */
[----:B------:R-:W0:Y:S01]  /*1202f0*/  LDCU UR48, c[0x0][0x398] ;  /* 0x00007300ff3077ac */ /* 0x000e220008000800 */
[----:B------:R-:W-:Y:S01]  /*120300*/  LOP3.LUT R55, R55, 0xfff7ffff, RZ, 0xc0, !PT ;  /* 0xfff7ffff37377812 */ /* 0x000fe200078ec0ff */
[----:B------:R-:W2:Y:S03]  /*120310*/  LDL.LU R52, [R1+0x50] ;  /* 0x0000500001347983 */ /* 0x000ea60000300800 */
[----:B------:R-:W-:-:S04]  /*120320*/  @P2 LOP3.LUT R55, R55, 0x80000, RZ, 0xfc, !PT ;  /* 0x0008000037372812 */ /* 0x000fc800078efcff */
[----:B------:R-:W-:-:S04]  /*120330*/  LOP3.LUT R55, R55, 0xfffbffff, RZ, 0xc0, !PT ;  /* 0xfffbffff37377812 */ /* 0x000fc800078ec0ff */
[----:B------:R-:W-:-:S04]  /*120340*/  @P1 LOP3.LUT R55, R55, 0x40000, RZ, 0xfc, !PT ;  /* 0x0004000037371812 */ /* 0x000fc800078efcff */
[----:B------:R-:W-:-:S04]  /*120350*/  LOP3.LUT R55, R55, 0xfffdffff, RZ, 0xc0, !PT ;  /* 0xfffdffff37377812 */ /* 0x000fc800078ec0ff */
[----:B------:R-:W-:Y:S02]  /*120360*/  @P0 LOP3.LUT R55, R55, 0x20000, RZ, 0xfc, !PT ;  /* 0x0002000037370812 */ /* 0x000fe400078efcff */
[----:B------:R-:W-:Y:S01]  /*120370*/  ISETP.GE.AND P0, PT, R16, UR53, PT ;  /* 0x0000003510007c0c */ /* 0x000fe2000bf06270 */
[----:B------:R-:W0:Y:S03]  /*120380*/  LDCU.64 UR52, c[0x0][0x398] ;  /* 0x00007300ff3477ac */ /* 0x000e260008000a00 */
[----:B------:R-:W-:Y:S02]  /*120390*/  ISETP.LT.AND P3, PT, R4, UR50, !P0 ;  /* 0x0000003204007c0c */ /* 0x000fe4000c761270 */
[----:B------:R-:W-:Y:S02]  /*1203a0*/  ISETP.LT.AND P2, PT, R5, UR57, !P0 ;  /* 0x0000003905007c0c */ /* 0x000fe4000c741270 */
[----:B------:R-:W-:Y:S01]  /*1203b0*/  LOP3.LUT R55, R55, 0xfffeffff, RZ, 0xc0, !PT ;  /* 0xfffeffff37377812 */ /* 0x000fe200078ec0ff */
[----:B------:R-:W-:Y:S01]  /*1203c0*/  VIADD R16, R56, 0x4d ;  /* 0x0000004d38107836 */ /* 0x000fe20000000000 */
[----:B------:R-:W-:Y:S01]  /*1203d0*/  ISETP.LT.AND P1, PT, R6, UR38, !P0 ;  /* 0x0000002606007c0c */ /* 0x000fe2000c721270 */
[----:B------:R-:W1:Y:S01]  /*1203e0*/  LDCU UR38, c[0x0][0x398] ;  /* 0x00007300ff2677ac */ /* 0x000e620008000800 */
[----:B------:R-:W-:-:S02]  /*1203f0*/  LOP3.LUT R46, R46, 0x7fffffff, RZ, 0xc0, !PT ;  /* 0x7fffffff2e2e7812 */ /* 0x000fc400078ec0ff */
[----:B------:R-:W-:Y:S01]  /*120400*/  PRMT R7, R0, 0x5410, R49 ;  /* 0x0000541000077816 */ /* 0x000fe20000000031 */
[----:B------:R-:W1:Y:S02]  /*120410*/  LDCU UR57, c[0x0][0x398] ;  /* 0x00007300ff3977ac */ /* 0x000e640008000800 */
[----:B------:R-:W-:Y:S01]  /*120420*/  @P3 LOP3.LUT R55, R55, 0x10000, RZ, 0xfc, !PT ;  /* 0x0001000037373812 */ /* 0x000fe200078efcff */
[----:B------:R-:W2:Y:S03]  /*120430*/  LDL.LU R0, [R1+0x4] ;  /* 0x0000040001007983 */ /* 0x000ea60000300800 */
        /* <DEDUP_REMOVED lines=15> */
[----:B------:R-:W1:Y:S06]  /*120530*/  LDCU UR70, c[0x0][0x398] ;  /* 0x00007300ff4677ac */ /* 0x000e6c0008000800 */
        /* <DEDUP_REMOVED lines=13> */
[----:B------:R-:W-:Y:S01]  /*120610*/  ISETP.LT.AND P2, PT, R5, UR65, !P0 ;  /* 0x0000004105007c0c */ /* 0x000fe2000c741270 */
[----:B------:R-:W0:Y:S01]  /*120620*/  LDCU UR65, c[0x0][0x398] ;  /* 0x00007300ff4177ac */ /* 0x000e220008000800 */
[----:B------:R-:W-:-:S02]  /*120630*/  LOP3.LUT R55, R55, 0xfffffeff, RZ, 0xc0, !PT ;  /* 0xfffffeff37377812 */ /* 0x000fc400078ec0ff */
[----:B-1----:R-:W-:Y:S01]  /*120640*/  ISETP.LT.AND P1, PT, R6, UR70, !P0 ;  /* 0x0000004606007c0c */ /* 0x002fe2000c721270 */
[----:B------:R-:W-:-:S06]  /*120650*/  VIADD R16, R56, 0x4b ;  /* 0x0000004b38107836 */ /* 0x000fcc0000000000 */
[----:B------:R-:W-:Y:S01]  /*120660*/  @P3 LOP3.LUT R55, R55, 0x100, RZ, 0xfc, !PT ;  /* 0x0000010037373812 */ /* 0x000fe200078efcff */
[----:B------:R-:W1:Y:S03]  /*120670*/  LDCU UR70, c[0x0][0x398] ;  /* 0x00007300ff4677ac */ /* 0x000e660008000800 */
        /* <DEDUP_REMOVED lines=12> */
[----:B------:R-:W0:Y:S01]  /*120740*/  LDCU.64 UR50, c[0x0][0x398] ;  /* 0x00007300ff3277ac */ /* 0x000e220008000a00 */
[----:B------:R-:W-:Y:S02]  /*120750*/  ISETP.LT.AND P2, PT, R5, UR65, !P0 ;  /* 0x0000004105007c0c */ /* 0x000fe4000c741270 */
[----:B-1----:R-:W-:Y:S01]  /*120760*/  ISETP.LT.AND P1, PT, R6, UR70, !P0 ;  /* 0x0000004606007c0c */ /* 0x002fe2000c721270 */
[----:B------:R-:W1:Y:S08]  /*120770*/  LDCU UR65, c[0x0][0x398] ;  /* 0x00007300ff4177ac */ /* 0x000e700008000800 */
        /* <DEDUP_REMOVED lines=11> */
[----:B------:R-:W-:Y:S01]  /*120830*/  VIADD R16, R56, 0x49 ;  /* 0x0000004938107836 */ /* 0x000fe20000000000 */
[----:B------:R-:W2:Y:S02]  /*120840*/  LDCU.64 UR52, c[0x0][0x398] ;  /* 0x00007300ff3477ac */ /* 0x000ea40008000a00 */
[----:B------:R-:W-:Y:S02]  /*120850*/  ISETP.LT.AND P2, PT, R5, UR67, !P0 ;  /* 0x0000004305007c0c */ /* 0x000fe4000c741270 */
[----:B-1----:R-:W-:Y:S01]  /*120860*/  ISETP.LT.AND P1, PT, R6, UR65, !P0 ;  /* 0x0000004106007c0c */ /* 0x002fe2000c721270 */
[----:B------:R-:W1:Y:S01]  /*120870*/  LDCU UR67, c[0x0][0x398] ;  /* 0x00007300ff4377ac */ /* 0x000e620008000800 */
[----:B0-----:R-:W-:-:S02]  /*120880*/  ISETP.LT.AND P3, PT, R4, UR50, !P0 ;  /* 0x0000003204007c0c */ /* 0x001fc4000c761270 */
[----:B------:R-:W-:Y:S01]  /*120890*/  ISETP.LT.AND P0, PT, R3, UR71, !P0 ;  /* 0x0000004703007c0c */ /* 0x000fe2000c701270 */
[----:B------:R-:W0:Y:S01]  /*1208a0*/  LDCU UR65, c[0x0][0x398] ;  /* 0x00007300ff4177ac */ /* 0x000e220008000800 */
[----:B----4-:R-:W-:Y:S01]  /*1208b0*/  PRMT R2, R29, 0x5410, R50 ;  /* 0x000054101d027816 */ /* 0x010fe20000000032 */
[----:B------:R-:W4:Y:S04]  /*1208c0*/  LDCU UR71, c[0x0][0x398] ;  /* 0x00007300ff4777ac */ /* 0x000f280008000800 */
[----:B------:R-:W-:Y:S01]  /*1208d0*/  @P2 LOP3.LUT R46, R46, 0x80000000, RZ, 0xfc, !PT ;  /* 0x800000002e2e2812 */ /* 0x000fe200078efcff */
[----:B------:R-:W2:Y:S03]  /*1208e0*/  LDL.LU R29, [R1+0x40] ;  /* 0x00004000011d7983 */ /* 0x000ea60000300800 */
[----:B------:R-:W-:Y:S01]  /*1208f0*/  LOP3.LUT R46, R46, 0xbfffffff, RZ, 0xc0, !PT ;  /* 0xbfffffff2e2e7812 */ /* 0x000fe200078ec0ff */
[----:B------:R-:W2:Y:S03]  /*120900*/  LDL.LU R36, [R1+0x3c] ;  /* 0x00003c0001247983 */ /* 0x000ea60000300800 */
[----:B------:R-:W-:Y:S01]  /*120910*/  @P1 LOP3.LUT R46, R46, 0x40000000, RZ, 0xfc, !PT ;  /* 0x400000002e2e1812 */ /* 0x000fe200078efcff */
[----:B------:R-:W2:Y:S03]  /*120920*/  LDL.LU R32, [R1+0x60] ;  /* 0x0000600001207983 */ /* 0x000ea60000300800 */
[----:B------:R-:W-:Y:S01]  /*120930*/  LOP3.LUT R46, R46, 0xdfffffff, RZ, 0xc0, !PT ;  /* 0xdfffffff2e2e7812 */ /* 0x000fe200078ec0ff */
[----:B------:R-:W2:Y:S03]  /*120940*/  LDL.LU R34, [R1+0x38] ;  /* 0x0000380001227983 */ /* 0x000ea60000300800 */
[----:B------:R-:W-:-:S02]  /*120950*/  @P0 LOP3.LUT R46, R46, 0x20000000, RZ, 0xfc, !PT ;  /* 0x200000002e2e0812 */ /* 0x000fc400078efcff */
[----:B------:R-:W-:Y:S01]  /*120960*/  ISETP.GE.AND P0, PT, R16, UR55, PT ;  /* 0x0000003710007c0c */ /* 0x000fe2000bf06270 */
[----:B------:R-:W0:Y:S01]  /*120970*/  LDCU.64 UR54, c[0x0][0x398] ;  /* 0x00007300ff3677ac */ /* 0x000e220008000a00 */
[----:B---3--:R-:W-:Y:S02]  /*120980*/  PRMT R16, R13, 0x5410, R53 ;  /* 0x000054100d107816 */ /* 0x008fe40000000035 */
[----:B------:R-:W3:Y:S01]  /*120990*/  LDL.LU R13, [R1+0x4c] ;  /* 0x00004c00010d7983 */ /* 0x000ee20000300800 */
[----:B--2---:R-:W-:-:S03]  /*1209a0*/  PRMT R31, R52, 0x5410, R61 ;  /* 0x00005410341f7816 */ /* 0x004fc6000000003d */
[----:B------:R-:W2:Y:S04]  /*1209b0*/  LDL.LU R18, [R1+0x34] ;  /* 0x0000340001127983 */ /* 0x000ea80000300800 */
[----:B------:R-:W2:Y:S01]  /*1209c0*/  LDL.LU R52, [R1+0x44] ;  /* 0x0000440001347983 */ /* 0x000ea20000300800 */
[----:B------:R-:W-:-:S04]  /*1209d0*/  LOP3.LUT R55, R55, 0xfffffffe, RZ, 0xc0, !PT ;  /* 0xfffffffe37377812 */ /* 0x000fc800078ec0ff */
[----:B------:R-:W-:Y:S02]  /*1209e0*/  @P3 LOP3.LUT R55, R55, 0x1, RZ, 0xfc, !PT ;  /* 0x0000000137373812 */ /* 0x000fe400078efcff */
[----:B------:R-:W-:Y:S02]  /*1209f0*/  ISETP.LT.AND P3, PT, R4, UR52, !P0 ;  /* 0x0000003404007c0c */ /* 0x000fe4000c761270 */
[----:B-1----:R-:W-:Y:S01]  /*120a00*/  ISETP.LT.AND P2, PT, R5, UR67, !P0 ;  /* 0x0000004305007c0c */ /* 0x002fe2000c741270 */
[----:B------:R-:W1:Y:S01]  /*120a10*/  LDCU UR67, c[0x0][0x398] ;  /* 0x00007300ff4377ac */ /* 0x000e620008000800 */
[----:B------:R-:W-:Y:S02]  /*120a20*/  LOP3.LUT R46, R46, 0xefffffff, RZ, 0xc0, !PT ;  /* 0xefffffff2e2e7812 */ /* 0x000fe400078ec0ff */
[----:B0-----:R-:W-:Y:S01]  /*120a30*/  ISETP.LT.AND P1, PT, R6, UR65, !P0 ;  /* 0x0000004106007c0c */ /* 0x001fe2000c721270 */
[----:B------:R-:W0:Y:S06]  /*120a40*/  LDCU UR65, c[0x0][0x398] ;  /* 0x00007300ff4177ac */ /* 0x000e2c0008000800 */
[----:B------:R-:W-:-:S04]  /*120a50*/  @P3 LOP3.LUT R46, R46, 0x10000000, RZ, 0xfc, !PT ;  /* 0x100000002e2e3812 */ /* 0x000fc800078efcff */
[----:B------:R-:W-:-:S04]  /*120a60*/  LOP3.LUT R46, R46, 0xf7ffffff, RZ, 0xc0, !PT ;  /* 0xf7ffffff2e2e7812 */ /* 0x000fc800078ec0ff */
[----:B------:R-:W-:Y:S02]  /*120a70*/  @P2 LOP3.LUT R46, R46, 0x8000000, RZ, 0xfc, !PT ;  /* 0x080000002e2e2812 */ /* 0x000fe400078efcff */
[----:B----4-:R-:W-:Y:S01]  /*120a80*/  ISETP.LT.AND P0, PT, R3, UR71, !P0 ;  /* 0x0000004703007c0c */ /* 0x010fe2000c701270 */
[----:B------:R-:W4:Y:S01]  /*120a90*/  LDCU UR71, c[0x0][0x398] ;  /* 0x00007300ff4777ac */ /* 0x000f220008000800 */
[----:B------:R-:W-:-:S04]  /*120aa0*/  LOP3.LUT R46, R46, 0xfbffffff, RZ, 0xc0, !PT ;  /* 0xfbffffff2e2e7812 */ /* 0x000fc800078ec0ff */
[----:B------:R-:W-:Y:S02]  /*120ab0*/  @P1 LOP3.LUT R46, R46, 0x4000000, RZ, 0xfc, !PT ;  /* 0x040000002e2e1812 */ /* 0x000fe400078efcff */
[----:B------:R-:W-:Y:S01]  /*120ac0*/  PRMT R60, R17, 0x5410, R51 ;  /* 0x00005410113c7816 */ /* 0x000fe20000000033 */
[----:B------:R-:W-:Y:S01]  /*120ad0*/  VIADD R17, R56, 0x48 ;  /* 0x0000004838117836 */ /* 0x000fe20000000000 */
[----:B------:R-:W-:-:S04]  /*120ae0*/  LOP3.LUT R46, R46, 0xfdffffff, RZ, 0xc0, !PT ;  /* 0xfdffffff2e2e7812 */ /* 0x000fc800078ec0ff */
[----:B------:R-:W-:Y:S02]  /*120af0*/  @P0 LOP3.LUT R46, R46, 0x2000000, RZ, 0xfc, !PT ;  /* 0x020000002e2e0812 */ /* 0x000fe400078efcff */
[----:B------:R-:W-:Y:S01]  /*120b00*/  ISETP.GE.AND P0, PT, R17, UR59, PT ;  /* 0x0000003b11007c0c */ /* 0x000fe2000bf06270 */
[----:B------:R-:W2:Y:S03]  /*120b10*/  LDCU.64 UR58, c[0x0][0x398] ;  /* 0x00007300ff3a77ac */ /* 0x000ea60008000a00 */
[----:B------:R-:W-:Y:S02]  /*120b20*/  ISETP.LT.AND P3, PT, R4, UR54, !P0 ;  /* 0x0000003604007c0c */ /* 0x000fe4000c761270 */
[----:B-1----:R-:W-:Y:S02]  /*120b30*/  ISETP.LT.AND P2, PT, R5, UR67, !P0 ;  /* 0x0000004305007c0c */ /* 0x002fe4000c741270 */
[----:B------:R-:W-:Y:S01]  /*120b40*/  LOP3.LUT R46, R46, 0xfeffffff, RZ, 0xc0, !PT ;  /* 0xfeffffff2e2e7812 */ /* 0x000fe200078ec0ff */
[----:B------:R-:W-:Y:S01]  /*120b50*/  VIADD R17, R56, 0x47 ;  /* 0x0000004738117836 */ /* 0x000fe20000000000 */
[----:B0-----:R-:W-:Y:S01]  /*120b60*/  ISETP.LT.AND P1, PT, R6, UR65, !P0 ;  /* 0x0000004106007c0c */ /* 0x001fe2000c721270 */
[----:B------:R-:W0:Y:S01]  /*120b70*/  LDCU UR65, c[0x0][0x398] ;  /* 0x00007300ff4177ac */ /* 0x000e220008000800 */
[----:B------:R-:W-:Y:S01]  /*120b80*/  PRMT R45, R29, 0x5410, R0 ;  /* 0x000054101d2d7816 */ /* 0x000fe20000000000 */
[----:B------:R-:W1:Y:S01]  /*120b90*/  LDCU UR67, c[0x0][0x398] ;  /* 0x00007300ff4377ac */ /* 0x000e620008000800 */
[----:B------:R-:W2:Y:S04]  /*120ba0*/  LDL.LU R0, [R1+0x30] ;  /* 0x0000300001007983 */ /* 0x000ea80000300800 */
[----:B------:R-:W2:Y:S01]  /*120bb0*/  LDL.LU R29, [R1+0x48] ;  /* 0x00004800011d7983 */ /* 0x000ea20000300800 */
[----:B------:R-:W-:-:S03]  /*120bc0*/  PRMT R20, R32, 0x5410, R36 ;  /* 0x0000541020147816 */ /* 0x000fc60000000024 */
[----:B------:R-:W2:Y:S04]  /*120bd0*/  LDL.LU R36, [R1] ;  /* 0x0000000001247983 */ /* 0x000ea80000300800 */
[----:B------:R-:W2:Y:S01]  /*120be0*/  LDL.LU R32, [R1+0x74] ;  /* 0x0000740001207983 */ /* 0x000ea20000300800 */
[----:B---3--:R-:W-:-:S03]  /*120bf0*/  PRMT R19, R13, 0x5410, R34 ;  /* 0x000054100d137816 */ /* 0x008fc60000000022 */
[----:B------:R-:W3:Y:S04]  /*120c00*/  LDL.LU R34, [R1+0x28] ;  /* 0x0000280001227983 */ /* 0x000ee80000300800 */
[----:B------:R-:W3:Y:S01]  /*120c10*/  LDL.LU R13, [R1+0x78] ;  /* 0x00007800010d7983 */ /* 0x000ee20000300800 */
[----:B------:R-:W-:-:S04]  /*120c20*/  @P3 LOP3.LUT R46, R46, 0x1000000, RZ, 0xfc, !PT ;  /* 0x010000002e2e3812 */ /* 0x000fc800078efcff */
[----:B------:R-:W-:-:S04]  /*120c30*/  LOP3.LUT R46, R46, 0xff7fffff, RZ, 0xc0, !PT ;  /* 0xff7fffff2e2e7812 */ /* 0x000fc800078ec0ff */
[----:B------:R-:W-:Y:S02]  /*120c40*/  @P2 LOP3.LUT R46, R46, 0x800000, RZ, 0xfc, !PT ;  /* 0x008000002e2e2812 */ /* 0x000fe400078efcff */
[----:B----4-:R-:W-:Y:S01]  /*120c50*/  ISETP.LT.AND P0, PT, R3, UR71, !P0 ;  /* 0x0000004703007c0c */ /* 0x010fe2000c701270 */
[----:B------:R-:W4:Y:S01]  /*120c60*/  LDCU UR71, c[0x0][0x398] ;  /* 0x00007300ff4777ac */ /* 0x000f220008000800 */
[----:B------:R-:W-:-:S04]  /*120c70*/  LOP3.LUT R46, R46, 0xffbfffff, RZ, 0xc0, !PT ;  /* 0xffbfffff2e2e7812 */ /* 0x000fc800078ec0ff */
[----:B------:R-:W-:-:S04]  /*120c80*/  @P1 LOP3.LUT R46, R46, 0x400000, RZ, 0xfc, !PT ;  /* 0x004000002e2e1812 */ /* 0x000fc800078efcff */
[----:B------:R-:W-:-:S04]  /*120c90*/  LOP3.LUT R46, R46, 0xffdfffff, RZ, 0xc0, !PT ;  /* 0xffdfffff2e2e7812 */ /* 0x000fc800078ec0ff */
[----:B------:R-:W-:Y:S02]  /*120ca0*/  @P0 LOP3.LUT R46, R46, 0x200000, RZ, 0xfc, !PT ;  /* 0x002000002e2e0812 */ /* 0x000fe400078efcff */
[----:B------:R-:W-:Y:S01]  /*120cb0*/  ISETP.GE.AND P0, PT, R17, UR51, PT ;  /* 0x0000003311007c0c */ /* 0x000fe2000bf06270 */
[----:B------:R-:W1:Y:S03]  /*120cc0*/  LDCU.64 UR50, c[0x0][0x398] ;  /* 0x00007300ff3277ac */ /* 0x000e660008000a00 */
[----:B--2---:R-:W-:Y:S02]  /*120cd0*/  ISETP.LT.AND P3, PT, R4, UR58, !P0 ;  /* 0x0000003a04007c0c */ /* 0x004fe4000c761270 */
[----:B0-----:R-:W-:Y:S02]  /*120ce0*/  ISETP.LT.AND P2, PT, R5, UR65, !P0 ;  /* 0x0000004105007c0c */ /* 0x001fe4000c741270 */
[----:B------:R-:W-:Y:S01]  /*120cf0*/  LOP3.LUT R46, R46, 0xffefffff, RZ, 0xc0, !PT ;  /* 0xffefffff2e2e7812 */ /* 0x000fe200078ec0ff */
[----:B------:R-:W-:Y:S01]  /*120d00*/  VIADD R17, R56, 0x46 ;  /* 0x0000004638117836 */ /* 0x000fe20000000000 */
[----:B----4-:R-:W-:Y:S01]  /*120d10*/  ISETP.LT.AND P1, PT, R6, UR71, !P0 ;  /* 0x0000004706007c0c */ /* 0x010fe2000c721270 */
[----:B------:R-:W0:Y:S01]  /*120d20*/  LDCU UR71, c[0x0][0x398] ;  /* 0x00007300ff4777ac */ /* 0x000e220008000800 */
[----:B------:R-:W-:Y:S01]  /*120d30*/  LOP3.LUT R61, R61, 0x7fffffff, RZ, 0xc0, !PT ;  /* 0x7fffffff3d3d7812 */ /* 0x000fe200078ec0ff */
[----:B------:R-:W2:Y:S04]  /*120d40*/  LDCU UR65, c[0x0][0x398] ;  /* 0x00007300ff4177ac */ /* 0x000ea80008000800 */
[----:B------:R-:W-:-:S04]  /*120d50*/  @P3 LOP3.LUT R46, R46, 0x100000, RZ, 0xfc, !PT ;  /* 0x001000002e2e3812 */ /* 0x000fc800078efcff */
[----:B------:R-:W-:-:S04]  /*120d60*/  LOP3.LUT R46, R46, 0xfff7ffff, RZ, 0xc0, !PT ;  /* 0xfff7ffff2e2e7812 */ /* 0x000fc800078ec0ff */
[----:B------:R-:W-:Y:S02]  /*120d70*/  @P2 LOP3.LUT R46, R46, 0x80000, RZ, 0xfc, !PT ;  /* 0x000800002e2e2812 */ /* 0x000fe400078efcff */
[----:B------:R-:W-:Y:S01]  /*120d80*/  ISETP.LT.AND P0, PT, R3, UR73, !P0 ;  /* 0x0000004903007c0c */ /* 0x000fe2000c701270 */
[----:B------:R-:W4:Y:S01]  /*120d90*/  LDCU UR73, c[0x0][0x398] ;  /* 0x00007300ff4977ac */ /* 0x000f220008000800 */
[----:B------:R-:W-:-:S04]  /*120da0*/  LOP3.LUT R46, R46, 0xfffbffff, RZ, 0xc0, !PT ;  /* 0xfffbffff2e2e7812 */ /* 0x000fc800078ec0ff */
[----:B------:R-:W-:-:S04]  /*120db0*/  @P1 LOP3.LUT R46, R46, 0x40000, RZ, 0xfc, !PT ;  /* 0x000400002e2e1812 */ /* 0x000fc800078efcff */
[----:B------:R-:W-:-:S04]  /*120dc0*/  LOP3.LUT R46, R46, 0xfffdffff, RZ, 0xc0, !PT ;  /* 0xfffdffff2e2e7812 */ /* 0x000fc800078ec0ff */
[----:B------:R-:W-:Y:S02]  /*120dd0*/  @P0 LOP3.LUT R46, R46, 0x20000, RZ, 0xfc, !PT ;  /* 0x000200002e2e0812 */ /* 0x000fe400078efcff */
[----:B------:R-:W-:Y:S01]  /*120de0*/  ISETP.GE.AND P0, PT, R17, UR53, PT ;  /* 0x0000003511007c0c */ /* 0x000fe2000bf06270 */
[----:B------:R-:W0:Y:S03]  /*120df0*/  LDCU.64 UR52, c[0x0][0x398] ;  /* 0x00007300ff3477ac */ /* 0x000e260008000a00 */
[----:B-1----:R-:W-:Y:S02]  /*120e00*/  ISETP.LT.AND P3, PT, R4, UR50, !P0 ;  /* 0x0000003204007c0c */ /* 0x002fe4000c761270 */
[----:B------:R-:W-:Y:S01]  /*120e10*/  ISETP.LT.AND P2, PT, R5, UR75, !P0 ;  /* 0x0000004b05007c0c */ /* 0x000fe2000c741270 */
[----:B------:R-:W1:Y:S01]  /*120e20*/  LDCU UR75, c[0x0][0x398] ;  /* 0x00007300ff4b77ac */ /* 0x000e620008000800 */
        /* <DEDUP_REMOVED lines=13> */
[----:B------:R-:W-:Y:S02]  /*120f00*/  LOP3.LUT R46, R46, 0xffffefff, RZ, 0xc0, !PT ;  /* 0xffffefff2e2e7812 */ /* 0x000fe400078ec0ff */
[----:B------:R-:W-:Y:S01]  /*120f10*/  PRMT R17, R52, 0x5410, R18 ;  /* 0x0000541034117816 */ /* 0x000fe20000000012 */
[----:B------:R-:W-:Y:S01]  /*120f20*/  VIADD R30, R56, 0x44 ;  /* 0x00000044381e7836 */ /* 0x000fe20000000000 */
[----:B0-----:R-:W-:Y:S01]  /*120f30*/  ISETP.LT.AND P3, PT, R4, UR52, !P0 ;  /* 0x0000003404007c0c */ /* 0x001fe2000c761270 */
[----:B------:R-:W0:Y:S01]  /*120f40*/  LDCU.64 UR54, c[0x0][0x398] ;  /* 0x00007300ff3677ac */ /* 0x000e220008000a00 */
        /* <DEDUP_REMOVED lines=15> */
[----:B------:R-:W2:Y:S04]  /*121040*/  LDL.LU R29, [R1+0x2c] ;  /* 0x00002c00011d7983 */ /* 0x000ea80000300800 */
[----:B------:R-:W2:Y:S01]  /*121050*/  LDL.LU R52, [R1+0x88] ;  /* 0x0000880001347983 */ /* 0x000ea20000300800 */
[----:B------:R-:W-:-:S03]  /*121060*/  PRMT R10, R32, 0x5410, R36 ;  /* 0x00005410200a7816 */ /* 0x000fc60000000024 */
[----:B------:R-:W4:Y:S01]  /*121070*/  LDL.LU R0, [R1+0xd4] ;  /* 0x0000d40001007983 */ /* 0x000f220000300800 */
[----:B---3--:R-:W-:-:S03]  /*121080*/  PRMT R36, R13, 0x5410, R34 ;  /* 0x000054100d247816 */ /* 0x008fc60000000022 */
[----:B------:R-:W3:Y:S04]  /*121090*/  LDL.LU R34, [R1+0x120] ;  /* 0x0001200001227983 */ /* 0x000ee80000300800 */
[----:B------:R-:W3:Y:S04]  /*1210a0*/  LDL.LU R32, [R1+0x1c] ;  /* 0x00001c0001207983 */ /* 0x000ee80000300800 */
[----:B------:R-:W3:Y:S04]  /*1210b0*/  LDL.LU R13, [R1+0x130] ;  /* 0x00013000010d7983 */ /* 0x000ee80000300800 */
[----:B------:R-:W4:Y:S01]  /*1210c0*/  LDL.LU R30, [R1+0x24] ;  /* 0x00002400011e7983 */ /* 0x000f220000300800 */
[----:B0-----:R-:W-:-:S02]  /*1210d0*/  ISETP.LT.AND P3, PT, R4, UR54, !P0 ;  /* 0x0000003604007c0c */ /* 0x001fc4000c761270 */
        /* <DEDUP_REMOVED lines=8> */
[----:B------:R-:W-:Y:S01]  /*121160*/  ISETP.LT.AND P0, PT, R3, UR20, !P0 ;  /* 0x0000001403007c0c */ /* 0x000fe2000c701270 */
[----:B------:R-:W0:Y:S01]  /*121170*/  LDCU.64 UR20, c[0x0][0x398] ;  /* 0x00007300ff1477ac */ /* 0x000e220008000a00 */
[----:B------:R-:W-:-:S04]  /*121180*/  LOP3.LUT R46, R46, 0xffffffbf, RZ, 0xc0, !PT ;  /* 0xffffffbf2e2e7812 */ /* 0x000fc800078ec0ff */
[----:B------:R-:W-:-:S04]  /*121190*/  @P1 LOP3.LUT R46, R46, 0x40, RZ, 0xfc, !PT ;  /* 0x000000402e2e1812 */ /* 0x000fc800078efcff */
[----:B------:R-:W-:-:S04]  /*1211a0*/  LOP3.LUT R46, R46, 0xffffffdf, RZ, 0xc0, !PT ;  /* 0xffffffdf2e2e7812 */ /* 0x000fc800078ec0ff */
[----:B------:R-:W-:Y:S02]  /*1211b0*/  @P0 LOP3.LUT R46, R46, 0x20, RZ, 0xfc, !PT ;  /* 0x000000202e2e0812 */ /* 0x000fe400078efcff */
[----:B--2---:R-:W-:Y:S02]  /*1211c0*/  PRMT R52, R52, 0x5410, R29 ;  /* 0x0000541034347816 */ /* 0x004fe4000000001d */
[----:B------:R-:W2:Y:S01]  /*1211d0*/  LDL.LU R29, [R1+0x581c] ;  /* 0x00581c00011d7983 */ /* 0x000ea20000300800 */
[----:B----4-:R-:W-:Y:S01]  /*1211e0*/  PRMT R0, R0, 0x5410, R30 ;  /* 0x0000541000007816 */ /* 0x010fe2000000001e */
[----:B------:R-:W-:-:S05]  /*1211f0*/  VIADD R30, R56, 0x43 ;  /* 0x00000043381e7836 */ /* 0x000fca0000000000 */
[----:B------:R-:W-:Y:S01]  /*121200*/  ISETP.GE.AND P0, PT, R30, UR51, PT ;  /* 0x000000331e007c0c */ /* 0x000fe2000bf06270 */
[----:B------:R-:W4:Y:S01]  /*121210*/  LDCU.64 UR50, c[0x0][0x398] ;  /* 0x00007300ff3277ac */ /* 0x000f220008000a00 */
[----:B------:R-:W2:Y:S01]  /*121220*/  LDL.LU R30, [R1+0x20] ;  /* 0x00002000011e7983 */ /* 0x000ea20000300800 */
[----:B---3--:R-:W-:-:S03]  /*121230*/  PRMT R32, R13, 0x5410, R32 ;  /* 0x000054100d207816 */ /* 0x008fc60000000020 */
[----:B------:R-:W3:Y:S04]  /*121240*/  LDL.LU R13, [R1+0x24c] ;  /* 0x00024c00010d7983 */ /* 0x000ee80000300800 */
[----:B------:R0:W-:Y:S04]  /*121250*/  STL.64 [R1+0x57b8], R32 ;  /* 0x0057b82001007387 */ /* 0x0001e80000100a00 */
[----:B0-----:R-:W3:Y:S04]  /*121260*/  LDL.LU R32, [R1+0x178] ;  /* 0x0001780001207983 */ /* 0x001ee80000300800 */
[----:B------:R-:W3:Y:S01]  /*121270*/  LDL.LU R33, [R1+0x19c] ;  /* 0x00019c0001217983 */ /* 0x000ee20000300800 */
[----:B------:R-:W-:-:S02]  /*121280*/  ISETP.LT.AND P3, PT, R4, UR20, !P0 ;  /* 0x0000001404007c0c */ /* 0x000fc4000c761270 */
[----:B------:R-:W-:Y:S02]  /*121290*/  ISETP.LT.AND P2, PT, R5, UR5, !P0 ;  /* 0x0000000505007c0c */ /* 0x000fe4000c741270 */
[----:B------:R-:W-:Y:S02]  /*1212a0*/  LOP3.LUT R46, R46, 0xffffffef, RZ, 0xc0, !PT ;  /* 0xffffffef2e2e7812 */ /* 0x000fe400078ec0ff */
[----:B------:R-:W-:Y:S01]  /*1212b0*/  ISETP.LT.AND P1, PT, R6, UR4, !P0 ;  /* 0x0000000406007c0c */ /* 0x000fe2000c721270 */
[----:B------:R-:W0:Y:S06]  /*1212c0*/  LDCU.64 UR4, c[0x0][0x398] ;  /* 0x00007300ff0477ac */ /* 0x000e2c0008000a00 */
        /* <DEDUP_REMOVED lines=9> */
[----:B--2---:R-:W-:-:S05]  /*121360*/  PRMT R34, R34, 0x5410, R30 ;  /* 0x0000541022227816 */ /* 0x004fca000000001e */
[----:B------:R2:W-:Y:S04]  /*121370*/  STL.64 [R1+0x57c8], R34 ;  /* 0x0057c82201007387 */ /* 0x0005e80000100a00 */
[----:B--2---:R-:W2:Y:S01]  /*121380*/  LDL.LU R35, [R1+0x1c4] ;  /* 0x0001c40001237983 */ /* 0x004ea20000300800 */
[----:B------:R-:W-:-:S05]  /*121390*/  VIADD R30, R56, 0x42 ;  /* 0x00000042381e7836 */ /* 0x000fca0000000000 */
[----:B------:R-:W-:Y:S01]  /*1213a0*/  ISETP.GE.AND P0, PT, R30, UR53, PT ;  /* 0x000000351e007c0c */ /* 0x000fe2000bf06270 */
[----:B------:R-:W1:Y:S03]  /*1213b0*/  LDCU.64 UR52, c[0x0][0x398] ;  /* 0x00007300ff3477ac */ /* 0x000e660008000a00 */
[----:B------:R-:W-:Y:S01]  /*1213c0*/  ISETP.LT.AND P2, PT, R5, UR12, !P0 ;  /* 0x0000000c05007c0c */ /* 0x000fe2000c741270 */
[----:B------:R-:W1:Y:S01]  /*1213d0*/  LDCU UR12, c[0x0][0x398] ;  /* 0x00007300ff0c77ac */ /* 0x000e620008000800 */
[----:B------:R-:W-:Y:S02]  /*1213e0*/  ISETP.LT.AND P1, PT, R6, UR10, !P0 ;  /* 0x0000000a06007c0c */ /* 0x000fe4000c721270 */
[----:B0-----:R-:W-:Y:S01]  /*1213f0*/  ISETP.LT.AND P3, PT, R4, UR4, !P0 ;  /* 0x0000000404007c0c */ /* 0x001fe2000c761270 */
[----:B------:R-:W0:Y:S01]  /*121400*/  LDCU UR4, c[0x0][0x398] ;  /* 0x00007300ff0477ac */ /* 0x000e220008000800 */
[----:B------:R-:W-:-:S02]  /*121410*/  ISETP.LT.AND P0, PT, R3, UR22, !P0 ;  /* 0x0000001603007c0c */ /* 0x000fc4000c701270 */
[----:B---3--:R-:W-:-:S05]  /*121420*/  PRMT R30, R33, 0x5410, R28 ;  /* 0x00005410211e7816 */ /* 0x008fca000000001c */
[----:B------:R-:W-:Y:S01]  /*121430*/  @P2 LOP3.LUT R38, R38, 0x80000000, RZ, 0xfc, !PT ;  /* 0x8000000026262812 */ /* 0x000fe200078efcff */
[----:B------:R-:W3:Y:S03]  /*121440*/  LDCU UR10, c[0x0][0x398] ;  /* 0x00007300ff0a77ac */ /* 0x000ee60008000800 */
[----:B------:R-:W-:Y:S01]  /*121450*/  LOP3.LUT R38, R38, 0xbfffffff, RZ, 0xc0, !PT ;  /* 0xbfffffff26267812 */ /* 0x000fe200078ec0ff */
[----:B------:R-:W0:Y:S03]  /*121460*/  LDCU UR22, c[0x0][0x398] ;  /* 0x00007300ff1677ac */ /* 0x000e260008000800 */
[----:B------:R-:W-:Y:S01]  /*121470*/  @P1 LOP3.LUT R38, R38, 0x40000000, RZ, 0xfc, !PT ;  /* 0x4000000026261812 */ /* 0x000fe200078efcff */
[----:B------:R-:W-:-:S03]  /*121480*/  VIADD R28, R56, 0x41 ;  /* 0x00000041381c7836 */ /* 0x000fc60000000000 */
[----:B------:R-:W-:Y:S02]  /*121490*/  LOP3.LUT R38, R38, 0xdfffffff, RZ, 0xc0, !PT ;  /* 0xdfffffff26267812 */ /* 0x000fe400078ec0ff */
[----:B------:R-:W-:Y:S02]  /*1214a0*/  LOP3.LUT R46, R46, 0xfffffffe, RZ, 0xc0, !PT ;  /* 0xfffffffe2e2e7812 */ /* 0x000fe400078ec0ff */
[----:B------:R-:W-:Y:S02]  /*1214b0*/  @P0 LOP3.LUT R38, R38, 0x20000000, RZ, 0xfc, !PT ;  /* 0x2000000026260812 */ /* 0x000fe400078efcff */
[----:B------:R-:W-:Y:S01]  /*1214c0*/  ISETP.GE.AND P0, PT, R28, UR55, PT ;  /* 0x000000371c007c0c */ /* 0x000fe2000bf06270 */
[----:B------:R-:W0:Y:S01]  /*1214d0*/  LDCU.64 UR54, c[0x0][0x398] ;  /* 0x00007300ff3677ac */ /* 0x000e220008000a00 */
[----:B------:R-:W-:Y:S02]  /*1214e0*/  @P3 LOP3.LUT R46, R46, 0x1, RZ, 0xfc, !PT ;  /* 0x000000012e2e3812 */ /* 0x000fe400078efcff */
[----:B----4-:R-:W-:-:S02]  /*1214f0*/  ISETP.LT.AND P3, PT, R4, UR50, !P0 ;  /* 0x0000003204007c0c */ /* 0x010fc4000c761270 */
[----:B------:R-:W-:Y:S01]  /*121500*/  ISETP.LT.AND P2, PT, R5, UR19, !P0 ;  /* 0x0000001305007c0c */ /* 0x000fe2000c741270 */
[----:B------:R-:W4:Y:S01]  /*121510*/  LDCU UR19, c[0x0][0x398] ;  /* 0x00007300ff1377ac */ /* 0x000f220008000800 */
[----:B------:R-:W-:Y:S02]  /*121520*/  LOP3.LUT R38, R38, 0xefffffff, RZ, 0xc0, !PT ;  /* 0xefffffff26267812 */ /* 0x000fe400078ec0ff */
        /* <DEDUP_REMOVED lines=9> */
[----:B------:R-:W3:Y:S01]  /*1215c0*/  LDL.LU R32, [R1+0x14] ;  /* 0x0000140001207983 */ /* 0x000ee20000300800 */
[----:B------:R-:W-:Y:S02]  /*1215d0*/  PRMT R12, R13, 0x5410, R12 ;  /* 0x000054100d0c7816 */ /* 0x000fe4000000000c */
[----:B------:R-:W-:Y:S01]  /*1215e0*/  @P1 LOP3.LUT R38, R38, 0x4000000, RZ, 0xfc, !PT ;  /* 0x0400000026261812 */ /* 0x000fe200078efcff */
[----:B------:R-:W3:Y:S04]  /*1215f0*/  LDL.LU R33, [R1+0x270] ;  /* 0x0002700001217983 */ /* 0x000ee80000300800 */
[----:B------:R-:W3:Y:S01]  /*121600*/  LDL.LU R28, [R1+0x25c] ;  /* 0x00025c00011c7983 */ /* 0x000ee20000300800 */
[----:B------:R-:W-:-:S03]  /*121610*/  LOP3.LUT R38, R38, 0xfdffffff, RZ, 0xc0, !PT ;  /* 0xfdffffff26267812 */ /* 0x000fc600078ec0ff */
[----:B------:R-:W3:Y:S04]  /*121620*/  LDL.LU R13, [R1+0xc] ;  /* 0x00000c00010d7983 */ /* 0x000ee80000300800 */
[----:B------:R-:W3:Y:S04]  /*121630*/  LDL.LU R34, [R1+0x8] ;  /* 0x0000080001227983 */ /* 0x000ee80000300800 */
[----:B------:R0:W-:Y:S01]  /*121640*/  STL [R1+0x1a4], R12 ;  /* 0x0001a40c01007387 */ /* 0x0001e20000100800 */
[----:B------:R-:W-:Y:S01]  /*121650*/  @P0 LOP3.LUT R38, R38, 0x2000000, RZ, 0xfc, !PT ;  /* 0x0200000026260812 */ /* 0x000fe200078efcff */
[----:B0-----:R-:W-:-:S05]  /*121660*/  VIADD R12, R56, 0x40 ;  /* 0x00000040380c7836 */ /* 0x001fca0000000000 */
[----:B------:R-:W-:Y:S01]  /*121670*/  ISETP.GE.AND P0, PT, R12, UR21, PT ;  /* 0x000000150c007c0c */ /* 0x000fe2000bf06270 */
[----:B------:R-:W0:Y:S01]  /*121680*/  LDCU.64 UR20, c[0x0][0x398] ;  /* 0x00007300ff1477ac */ /* 0x000e220008000a00 */
[----:B--2---:R-:W-:Y:S02]  /*121690*/  PRMT R27, R35, 0x5410, R27 ;  /* 0x00005410231b7816 */ /* 0x004fe4000000001b */
[----:B------:R-:W2:Y:S04]  /*1216a0*/  LDL.LU R35, [R1+0x2b8] ;  /* 0x0002b80001237983 */ /* 0x000ea80000300800 */
[----:B------:R-:W3:Y:S01]  /*1216b0*/  LDL.LU R12, [R1+0x18] ;  /* 0x00001800010c7983 */ /* 0x000ee20000300800 */
        /* <DEDUP_REMOVED lines=15> */
[----:B---3--:R-:W-:-:S05]  /*1217b0*/  PRMT R12, R28, 0x5410, R12 ;  /* 0x000054101c0c7816 */ /* 0x008fca000000000c */
[----:B------:R3:W-:Y:S04]  /*1217c0*/  STL [R1+0x1a8], R12 ;  /* 0x0001a80c01007387 */ /* 0x0007e80000100800 */
[----:B------:R-:W2:Y:S01]  /*1217d0*/  LDL.LU R28, [R1+0x10] ;  /* 0x00001000011c7983 */ /* 0x000ea20000300800 */
[----:B---3--:R-:W-:-:S03]  /*1217e0*/  PRMT R12, R33, 0x5410, R32 ;  /* 0x00005410210c7816 */ /* 0x008fc60000000020 */
[----:B------:R-:W3:Y:S04]  /*1217f0*/  LDL.LU R32, [R1+0x2d4] ;  /* 0x0002d40001207983 */ /* 0x000ee80000300800 */
[----:B------:R0:W-:Y:S04]  /*121800*/  STL [R1+0x1ac], R12 ;  /* 0x0001ac0c01007387 */ /* 0x0001e80000100800 */
[----:B------:R-:W2:Y:S01]  /*121810*/  LDL.LU R33, [R1+0x2f0] ;  /* 0x0002f00001217983 */ /* 0x000ea20000300800 */
[----:B0-----:R-:W-:-:S05]  /*121820*/  VIADD R12, R56, 0x3f ;  /* 0x0000003f380c7836 */ /* 0x001fca0000000000 */
[----:B------:R-:W-:Y:S01]  /*121830*/  ISETP.GE.AND P0, PT, R12, UR5, PT ;  /* 0x000000050c007c0c */ /* 0x000fe2000bf06270 */
[----:B------:R-:W0:Y:S01]  /*121840*/  LDCU UR5, c[0x0][0x398] ;  /* 0x00007300ff0577ac */ /* 0x000e220008000800 */
[----:B------:R-:W2:Y:S02]  /*121850*/  LDL.LU R12, [R1+0x2a0] ;  /* 0x0002a000010c7983 */ /* 0x000ea40000300800 */
        /* <DEDUP_REMOVED lines=13> */
[----:B--2---:R-:W-:Y:S02]  /*121930*/  PRMT R12, R12, 0x5410, R13 ;  /* 0x000054100c0c7816 */ /* 0x004fe4000000000d */
[----:B------:R-:W2:Y:S04]  /*121940*/  LDL.LU R13, [R1+0x5818] ;  /* 0x00581800010d7983 */ /* 0x000ea80000300800 */
[----:B------:R0:W-:Y:S01]  /*121950*/  STL [R1+0x1b0], R12 ;  /* 0x0001b00c01007387 */ /* 0x0001e20000100800 */
[----:B------:R-:W-:-:S02]  /*121960*/  @P1 LOP3.LUT R38, R38, 0x40000, RZ, 0xfc, !PT ;  /* 0x0004000026261812 */ /* 0x000fc400078efcff */
[----:B0-----:R-:W-:Y:S02]  /*121970*/  PRMT R12, R35, 0x5410, R34 ;  /* 0x00005410230c7816 */ /* 0x001fe40000000022 */
[----:B------:R-:W4:Y:S01]  /*121980*/  LDL.LU R34, [R1+0x2fc] ;  /* 0x0002fc0001227983 */ /* 0x000f220000300800 */
[----:B------:R-:W-:-:S03]  /*121990*/  LOP3.LUT R38, R38, 0xfffdffff, RZ, 0xc0, !PT ;  /* 0xfffdffff26267812 */ /* 0x000fc600078ec0ff */
[----:B------:R-:W4:Y:S04]  /*1219a0*/  LDL.LU R35, [R1+0x30c] ;  /* 0x00030c0001237983 */ /* 0x000f280000300800 */
[----:B------:R0:W-:Y:S01]  /*1219b0*/  STL [R1+0x1c4], R12 ;  /* 0x0001c40c01007387 */ /* 0x0001e20000100800 */
[----:B------:R-:W-:Y:S01]  /*1219c0*/  @P0 LOP3.LUT R38, R38, 0x20000, RZ, 0xfc, !PT ;  /* 0x0002000026260812 */ /* 0x000fe200078efcff */
[----:B0-----:R-:W-:-:S05]  /*1219d0*/  VIADD R12, R56, 0x3e ;  /* 0x0000003e380c7836 */ /* 0x001fca0000000000 */
[----:B------:R-:W-:Y:S01]  /*1219e0*/  ISETP.GE.AND P0, PT, R12, UR51, PT ;  /* 0x000000330c007c0c */ /* 0x000fe2000bf06270 */
[----:B------:R-:W0:Y:S01]  /*1219f0*/  LDCU.64 UR50, c[0x0][0x398] ;  /* 0x00007300ff3277ac */ /* 0x000e220008000a00 */
[----:B---3--:R-:W-:-:S05]  /*121a00*/  PRMT R12, R32, 0x5410, R28 ;  /* 0x00005410200c7816 */ /* 0x008fca000000001c */
[----:B------:R2:W-:Y:S04]  /*121a10*/  STL [R1+0x1c8], R12 ;  /* 0x0001c80c01007387 */ /* 0x0005e80000100800 */
[----:B------:R-:W3:Y:S01]  /*121a20*/  LDL.LU R32, [R1+0x318] ;  /* 0x0003180001207983 */ /* 0x000ee20000300800 */
[----:B------:R-:W-:Y:S02]  /*121a30*/  ISETP.LT.AND P3, PT, R4, UR54, !P0 ;  /* 0x0000003604007c0c */ /* 0x000fe4000c761270 */
[----:B------:R-:W-:Y:S01]  /*121a40*/  ISETP.LT.AND P2, PT, R5, UR46, !P0 ;  /* 0x0000002e05007c0c */ /* 0x000fe2000c741270 */
[----:B------:R-:W0:Y:S01]  /*121a50*/  LDCU UR46, c[0x0][0x398] ;  /* 0x00007300ff2e77ac */ /* 0x000e220008000800 */
[----:B------:R-:W-:Y:S02]  /*121a60*/  LOP3.LUT R38, R38, 0xfffeffff, RZ, 0xc0, !PT ;  /* 0xfffeffff26267812 */ /* 0x000fe400078ec0ff */
[----:B------:R-:W-:Y:S01]  /*121a70*/  ISETP.LT.AND P1, PT, R6, UR44, !P0 ;  /* 0x0000002c06007c0c */ /* 0x000fe2000c721270 */
[----:B------:R-:W0:Y:S06]  /*121a80*/  LDCU UR44, c[0x0][0x398] ;  /* 0x00007300ff2c77ac */ /* 0x000e2c0008000800 */
[----:B------:R-:W-:-:S04]  /*121a90*/  @P3 LOP3.LUT R38, R38, 0x10000, RZ, 0xfc, !PT ;  /* 0x0001000026263812 */ /* 0x000fc800078efcff */
[----:B------:R-:W-:Y:S02]  /*121aa0*/  LOP3.LUT R38, R38, 0xffff7fff, RZ, 0xc0, !PT ;  /* 0xffff7fff26267812 */ /* 0x000fe400078ec0ff */
[----:B--2---:R-:W-:Y:S02]  /*121ab0*/  PRMT R12, R33, 0x5410, R13 ;  /* 0x00005410210c7816 */ /* 0x004fe4000000000d */
[----:B------:R-:W2:Y:S01]  /*121ac0*/  LDL.LU R33, [R1+0x348] ;  /* 0x0003480001217983 */ /* 0x000ea20000300800 */
[----:B------:R-:W-:Y:S02]  /*121ad0*/  @P2 LOP3.LUT R38, R38, 0x8000, RZ, 0xfc, !PT ;  /* 0x0000800026262812 */ /* 0x000fe400078efcff */
[----:B------:R-:W-:Y:S01]  /*121ae0*/  ISETP.LT.AND P0, PT, R3, UR38, !P0 ;  /* 0x0000002603007c0c */ /* 0x000fe2000c701270 */
[----:B------:R0:W-:Y:S01]  /*121af0*/  STL [R1+0x1e4], R12 ;  /* 0x0001e40c01007387 */ /* 0x0001e20000100800 */
[----:B------:R-:W-:Y:S01]  /*121b00*/  LOP3.LUT R38, R38, 0xffffbfff, RZ, 0xc0, !PT ;  /* 0xffffbfff26267812 */ /* 0x000fe200078ec0ff */
[----:B------:R-:W1:Y:S03]  /*121b10*/  LDCU UR38, c[0x0][0x398] ;  /* 0x00007300ff2677ac */ /* 0x000e660008000800 */
[----:B------:R-:W-:-:S04]  /*121b20*/  @P1 LOP3.LUT R38, R38, 0x4000, RZ, 0xfc, !PT ;  /* 0x0000400026261812 */ /* 0x000fc800078efcff */
[----:B------:R-:W-:Y:S01]  /*121b30*/  LOP3.LUT R38, R38, 0xffffdfff, RZ, 0xc0, !PT ;  /* 0xffffdfff26267812 */ /* 0x000fe200078ec0ff */
[----:B0-----:R-:W-:-:S03]  /*121b40*/  VIADD R12, R56, 0x3d ;  /* 0x0000003d380c7836 */ /* 0x001fc60000000000 */
[----:B------:R-:W-:Y:S02]  /*121b50*/  @P0 LOP3.LUT R38, R38, 0x2000, RZ, 0xfc, !PT ;  /* 0x0000200026260812 */ /* 0x000fe400078efcff */
[----:B------:R-:W-:Y:S01]  /*121b60*/  ISETP.GE.AND P0, PT, R12, UR53, PT ;  /* 0x000000350c007c0c */ /* 0x000fe2000bf06270 */
[----:B------:R-:W0:Y:S03]  /*121b70*/  LDCU.64 UR52, c[0x0][0x398] ;  /* 0x00007300ff3477ac */ /* 0x000e260008000a00 */
[----:B------:R-:W-:Y:S02]  /*121b80*/  ISETP.LT.AND P3, PT, R4, UR50, !P0 ;  /* 0x0000003204007c0c */ /* 0x000fe4000c761270 */
[----:B------:R-:W-:Y:S01]  /*121b90*/  ISETP.LT.AND P2, PT, R5, UR60, !P0 ;  /* 0x0000003c05007c0c */ /* 0x000fe2000c741270 */
[----:B------:R-:W0:Y:S01]  /*121ba0*/  LDCU UR60, c[0x0][0x398] ;  /* 0x00007300ff3c77ac */ /* 0x000e220008000800 */
[----:B------:R-:W-:-:S02]  /*121bb0*/  LOP3.LUT R38, R38, 0xffffefff, RZ, 0xc0, !PT ;  /* 0xffffefff26267812 */ /* 0x000fc400078ec0ff */
[----:B------:R-:W-:Y:S01]  /*121bc0*/  ISETP.LT.AND P1, PT, R6, UR57, !P0 ;  /* 0x0000003906007c0c */ /* 0x000fe2000c721270 */
[----:B------:R-:W0:Y:S06]  /*121bd0*/  LDCU UR57, c[0x0][0x398] ;  /* 0x00007300ff3977ac */ /* 0x000e2c0008000800 */
[----:B------:R-:W-:-:S04]  /*121be0*/  @P3 LOP3.LUT R38, R38, 0x1000, RZ, 0xfc, !PT ;  /* 0x0000100026263812 */ /* 0x000fc800078efcff */
[----:B------:R-:W-:Y:S02]  /*121bf0*/  LOP3.LUT R38, R38, 0xfffff7ff, RZ, 0xc0, !PT ;  /* 0xfffff7ff26267812 */ /* 0x000fe400078ec0ff */
[----:B----4-:R-:W-:Y:S02]  /*121c00*/  PRMT R12, R34, 0x5410, R14 ;  /* 0x00005410220c7816 */ /* 0x010fe4000000000e */
[----:B------:R-:W-:Y:S02]  /*121c10*/  @P2 LOP3.LUT R38, R38, 0x800, RZ, 0xfc, !PT ;  /* 0x0000080026262812 */ /* 0x000fe400078efcff */
[----:B------:R-:W-:Y:S01]  /*121c20*/  ISETP.LT.AND P0, PT, R3, UR48, !P0 ;  /* 0x0000003003007c0c */ /* 0x000fe2000c701270 */
[----:B------:R4:W-:Y:S01]  /*121c30*/  STL [R1+0x1e8], R12 ;  /* 0x0001e80c01007387 */ /* 0x0009e20000100800 */
[----:B------:R-:W-:Y:S01]  /*121c40*/  LOP3.LUT R38, R38, 0xfffffbff, RZ, 0xc0, !PT ;  /* 0xfffffbff26267812 */ /* 0x000fe200078ec0ff */
[----:B------:R-:W0:Y:S02]  /*121c50*/  LDCU UR48, c[0x0][0x398] ;  /* 0x00007300ff3077ac */ /* 0x000e240008000800 */
[----:B------:R-:W2:Y:S01]  /*121c60*/  LDL.LU R34, [R1+0x364] ;  /* 0x0003640001227983 */ /* 0x000ea20000300800 */
[----:B------:R-:W-:-:S02]  /*121c70*/  @P1 LOP3.LUT R38, R38, 0x400, RZ, 0xfc, !PT ;  /* 0x0000040026261812 */ /* 0x000fc400078efcff */
[----:B----4-:R-:W-:Y:S02]  /*121c80*/  PRMT R12, R35, 0x5410, R15 ;  /* 0x00005410230c7816 */ /* 0x010fe4000000000f */
[----:B------:R-:W4:Y:S01]  /*121c90*/  LDL.LU R35, [R1+0x370] ;  /* 0x0003700001237983 */ /* 0x000f220000300800 */
[----:B------:R-:W-:-:S03]  /*121ca0*/  LOP3.LUT R38, R38, 0xfffffdff, RZ, 0xc0, !PT ;  /* 0xfffffdff26267812 */ /* 0x000fc600078ec0ff */
[----:B------:R0:W-:Y:S01]  /*121cb0*/  STL [R1+0x1f8], R12 ;  /* 0x0001f80c01007387 */ /* 0x0001e20000100800 */
[----:B------:R-:W-:Y:S01]  /*121cc0*/  @P0 LOP3.LUT R38, R38, 0x200, RZ, 0xfc, !PT ;  /* 0x0000020026260812 */ /* 0x000fe200078efcff */
[----:B0-----:R-:W-:-:S05]  /*121cd0*/  VIADD R12, R56, 0x3c ;  /* 0x0000003c380c7836 */ /* 0x001fca0000000000 */
[----:B------:R-:W-:Y:S01]  /*121ce0*/  ISETP.GE.AND P0, PT, R12, UR21, PT ;  /* 0x000000150c007c0c */ /* 0x000fe2000bf06270 */
[----:B------:R-:W0:Y:S01]  /*121cf0*/  LDCU UR21, c[0x0][0x398] ;  /* 0x00007300ff1577ac */ /* 0x000e220008000800 */
[----:B---3--:R-:W-:-:S05]  /*121d00*/  PRMT R12, R32, 0x5410, R21 ;  /* 0x00005410200c7816 */ /* 0x008fca0000000015 */
[----:B------:R2:W-:Y:S04]  /*121d10*/  STL [R1+0x390], R12 ;  /* 0x0003900c01007387 */ /* 0x0005e80000100800 */
[----:B------:R-:W3:Y:S01]  /*121d20*/  LDL.LU R32, [R1+0x374] ;  /* 0x0003740001207983 */ /* 0x000ee20000300800 */
[----:B--2---:R-:W-:-:S03]  /*121d30*/  PRMT R12, R33, 0x5410, R22 ;  /* 0x00005410210c7816 */ /* 0x004fc60000000016 */
[----:B------:R-:W2:Y:S01]  /*121d40*/  LDL.LU R33, [R1+0x378] ;  /* 0x0003780001217983 */ /* 0x000ea20000300800 */
[----:B------:R-:W-:Y:S02]  /*121d50*/  ISETP.LT.AND P3, PT, R4, UR52, !P0 ;  /* 0x0000003404007c0c */ /* 0x000fe4000c761270 */
[----:B------:R-:W-:Y:S02]  /*121d60*/  ISETP.LT.AND P2, PT, R5, UR68, !P0 ;  /* 0x0000004405007c0c */ /* 0x000fe4000c741270 */
[----:B------:R-:W-:Y:S02]  /*121d70*/  LOP3.LUT R38, R38, 0xfffffeff, RZ, 0xc0, !PT ;  /* 0xfffffeff26267812 */ /* 0x000fe400078ec0ff */
[----:B------:R-:W-:Y:S01]  /*121d80*/  ISETP.LT.AND P1, PT, R6, UR62, !P0 ;  /* 0x0000003e06007c0c */ /* 0x000fe2000c721270 */
[----:B------:R0:W-:Y:S01]  /*121d90*/  STL [R1+0x394], R12 ;  /* 0x0003940c01007387 */ /* 0x0001e20000100800 */
[----:B------:R-:W1:Y:S05]  /*121da0*/  LDCU UR68, c[0x0][0x398] ;  /* 0x00007300ff4477ac */ /* 0x000e6a0008000800 */
[----:B------:R-:W-:Y:S01]  /*121db0*/  @P3 LOP3.LUT R38, R38, 0x100, RZ, 0xfc, !PT ;  /* 0x0000010026263812 */ /* 0x000fe200078efcff */
[----:B------:R-:W1:Y:S03]  /*121dc0*/  LDCU UR62, c[0x0][0x398] ;  /* 0x00007300ff3e77ac */ /* 0x000e660008000800 */
[----:B------:R-:W-:-:S04]  /*121dd0*/  LOP3.LUT R38, R38, 0xffffff7f, RZ, 0xc0, !PT ;  /* 0xffffff7f26267812 */ /* 0x000fc800078ec0ff */
[----:B------:R-:W-:Y:S02]  /*121de0*/  @P2 LOP3.LUT R38, R38, 0x80, RZ, 0xfc, !PT ;  /* 0x0000008026262812 */ /* 0x000fe400078efcff */
[----:B------:R-:W-:Y:S01]  /*121df0*/  ISETP.LT.AND P0, PT, R3, UR61, !P0 ;  /* 0x0000003d03007c0c */ /* 0x000fe2000c701270 */
[----:B0-----:R-:W-:Y:S01]  /*121e00*/  VIADD R12, R56, 0x3b ;  /* 0x0000003b380c7836 */ /* 0x001fe20000000000 */
        /* <DEDUP_REMOVED lines=22> */
[----:B------:R-:W-:Y:S02]  /*121f70*/  LOP3.LUT R38, R38, 0xfffffffd, RZ, 0xc0, !PT ;  /* 0xfffffffd26267812 */ /* 0x000fe400078ec0ff */
[----:B----4-:R-:W-:Y:S02]  /*121f80*/  PRMT R13, R35, 0x5410, R24 ;  /* 0x00005410230d7816 */ /* 0x010fe40000000018 */
[----:B------:R-:W-:Y:S01]  /*121f90*/  @P0 LOP3.LUT R38, R38, 0x2, RZ, 0xfc, !PT ;  /* 0x0000000226260812 */ /* 0x000fe200078efcff */
[----:B0-----:R-:W-:-:S05]  /*121fa0*/  VIADD R12, R56, 0x3a ;  /* 0x0000003a380c7836 */ /* 0x001fca0000000000 */
[----:B------:R-:W-:Y:S01]  /*121fb0*/  ISETP.GE.AND P0, PT, R12, UR51, PT ;  /* 0x000000330c007c0c */ /* 0x000fe2000bf06270 */
[----:B------:R-:W-:Y:S01]  /*121fc0*/  STL [R1+0x39c], R13 ;  /* 0x00039c0d01007387 */ /* 0x000fe20000100800 */
[----:B---3--:R-:W-:Y:S01]  /*121fd0*/  PRMT R12, R32, 0x5410, R25 ;  /* 0x00005410200c7816 */ /* 0x008fe20000000019 */
[----:B------:R-:W0:Y:S04]  /*121fe0*/  LDCU.64 UR50, c[0x0][0x398] ;  /* 0x00007300ff3277ac */ /* 0x000e280008000a00 */
[----:B------:R2:W-:Y:S04]  /*121ff0*/  STL [R1+0x3a0], R12 ;  /* 0x0003a00c01007387 */ /* 0x0005e80000100800 */
[----:B------:R-:W3:Y:S01]  /*122000*/  LDL.LU R32, [R1+0x9a0] ;  /* 0x0009a00001207983 */ /* 0x000ee20000300800 */
[----:B--2---:R-:W-:-:S03]  /*122010*/  PRMT R12, R33, 0x5410, R26 ;  /* 0x00005410210c7816 */ /* 0x004fc6000000001a */
[----:B------:R-:W2:Y:S04]  /*122020*/  LDL.LU R33, [R1+0x99c] ;  /* 0x00099c0001217983 */ /* 0x000ea80000300800 */
[----:B------:R4:W-:Y:S04]  /*122030*/  STL [R1+0x3b0], R12 ;  /* 0x0003b00c01007387 */ /* 0x0009e80000100800 */
[----:B------:R-:W4:Y:S04]  /*122040*/  LDL.LU R14, [R1+0x93c] ;  /* 0x00093c00010e7983 */ /* 0x000f280000300800 */
[----:B------:R-:W4:Y:S04]  /*122050*/  LDL.LU R28, [R1+0x938] ;  /* 0x00093800011c7983 */ /* 0x000f280000300800 */
[----:B------:R-:W4:Y:S04]  /*122060*/  LDL.LU R34, [R1+0x7a8] ;  /* 0x0007a80001227983 */ /* 0x000f280000300800 */
[----:B------:R-:W4:Y:S01]  /*122070*/  LDL.LU R35, [R1+0x798] ;  /* 0x0007980001237983 */ /* 0x000f220000300800 */
[----:B---3--:R-:W-:-:S03]  /*122080*/  LOP3.LUT R25, R32, 0xffff, RZ, 0xc0, !PT ;  /* 0x0000ffff20197812 */ /* 0x008fc600078ec0ff */
[----:B------:R-:W3:Y:S01]  /*122090*/  LDL.LU R32, [R1+0x384] ;  /* 0x0003840001207983 */ /* 0x000ee20000300800 */
[----:B--2---:R-:W-:-:S03]  /*1220a0*/  LOP3.LUT R23, R33, 0xffff, RZ, 0xc0, !PT ;  /* 0x0000ffff21177812 */ /* 0x004fc600078ec0ff */
[----:B------:R-:W2:Y:S01]  /*1220b0*/  LDL.LU R33, [R1+0x380] ;  /* 0x0003800001217983 */ /* 0x000ea20000300800 */
[----:B------:R-:W-:Y:S02]  /*1220c0*/  ISETP.LT.AND P2, PT, R5, UR69, !P0 ;  /* 0x0000004505007c0c */ /* 0x000fe4000c741270 */
[----:B------:R-:W-:Y:S02]  /*1220d0*/  ISETP.LT.AND P1, PT, R6, UR42, !P0 ;  /* 0x0000002a06007c0c */ /* 0x000fe4000c721270 */
[----:B------:R-:W-:Y:S01]  /*1220e0*/  ISETP.LT.AND P3, PT, R4, UR54, !P0 ;  /* 0x0000003604007c0c */ /* 0x000fe2000c761270 */
[----:B----4-:R-:W-:Y:S01]  /*1220f0*/  VIADD R12, R56, 0x39 ;  /* 0x00000039380c7836 */ /* 0x010fe20000000000 */
[----:B------:R-:W-:Y:S01]  /*122100*/  ISETP.LT.AND P0, PT, R3, UR77, !P0 ;  /* 0x0000004d03007c0c */ /* 0x000fe2000c701270 */
[----:B------:R-:W4:Y:S01]  /*122110*/  LDCU UR69, c[0x0][0x398] ;  /* 0x00007300ff4577ac */ /* 0x000f220008000800 */
[----:B------:R-:W-:Y:S02]  /*122120*/  LOP3.LUT R22, R14, 0xffff, RZ, 0xc0, !PT ;  /* 0x0000ffff0e167812 */ /* 0x000fe400078ec0ff */
[----:B------:R-:W-:-:S02]  /*122130*/  LOP3.LUT R21, R28, 0xffff, RZ, 0xc0, !PT ;  /* 0x0000ffff1c157812 */ /* 0x000fc400078ec0ff */
[----:B------:R-:W-:Y:S01]  /*122140*/  LOP3.LUT R38, R38, 0xfffffffe, RZ, 0xc0, !PT ;  /* 0xfffffffe26267812 */ /* 0x000fe200078ec0ff */
[C---:B------:R-:W-:Y:S01]  /*122150*/  VIADD R13, R56.reuse, 0x36 ;  /* 0x00000036380d7836 */ /* 0x040fe20000000000 */
[----:B------:R-:W-:Y:S01]  /*122160*/  @P2 LOP3.LUT R61, R61, 0x80000000, RZ, 0xfc, !PT ;  /* 0x800000003d3d2812 */ /* 0x000fe200078efcff */
[----:B------:R-:W-:Y:S01]  /*122170*/  VIADD R24, R56, 0x35 ;  /* 0x0000003538187836 */ /* 0x000fe20000000000 */
[----:B------:R-:W-:Y:S01]  /*122180*/  LOP3.LUT R53, R53, 0x7fffffff, RZ, 0xc0, !PT ;  /* 0x7fffffff35357812 */ /* 0x000fe200078ec0ff */
[----:B------:R-:W0:Y:S01]  /*122190*/  LDCU UR42, c[0x0][0x398] ;  /* 0x00007300ff2a77ac */ /* 0x000e220008000800 */
[----:B------:R-:W-:Y:S02]  /*1221a0*/  LOP3.LUT R61, R61, 0xbfffffff, RZ, 0xc0, !PT ;  /* 0xbfffffff3d3d7812 */ /* 0x000fe400078ec0ff */
[----:B------:R-:W-:Y:S01]  /*1221b0*/  LOP3.LUT R51, R51, 0x7fffffff, RZ, 0xc0, !PT ;  /* 0x7fffffff33337812 */ /* 0x000fe200078ec0ff */
[----:B------:R-:W1:Y:S01]  /*1221c0*/  LDCU UR77, c[0x0][0x398] ;  /* 0x00007300ff4d77ac */ /* 0x000e620008000800 */
[----:B------:R-:W-:-:S04]  /*1221d0*/  @P1 LOP3.LUT R61, R61, 0x40000000, RZ, 0xfc, !PT ;  /* 0x400000003d3d1812 */ /* 0x000fc800078efcff */
[----:B------:R-:W-:-:S04]  /*1221e0*/  LOP3.LUT R61, R61, 0xdfffffff, RZ, 0xc0, !PT ;  /* 0xdfffffff3d3d7812 */ /* 0x000fc800078ec0ff */
[----:B------:R-:W-:Y:S02]  /*1221f0*/  @P0 LOP3.LUT R61, R61, 0x20000000, RZ, 0xfc, !PT ;  /* 0x200000003d3d0812 */ /* 0x000fe400078efcff */
[----:B------:R-:W-:Y:S01]  /*122200*/  ISETP.GE.AND P0, PT, R12, UR53, PT ;  /* 0x000000350c007c0c */ /* 0x000fe2000bf06270 */
[----:B------:R-:W1:Y:S01]  /*122210*/  LDCU.64 UR52, c[0x0][0x398] ;  /* 0x00007300ff3477ac */ /* 0x000e620008000a00 */
[----:B------:R-:W-:Y:S02]  /*122220*/  @P3 LOP3.LUT R38, R38, 0x1, RZ, 0xfc, !PT ;  /* 0x0000000126263812 */ /* 0x000fe400078efcff */
        /* <DEDUP_REMOVED lines=8> */
[----:B------:R-:W-:-:S04]  /*1222b0*/  LOP3.LUT R61, R61, 0xf7ffffff, RZ, 0xc0, !PT ;  /* 0xf7ffffff3d3d7812 */ /* 0x000fc800078ec0ff */
[----:B------:R-:W-:Y:S02]  /*1222c0*/  @P2 LOP3.LUT R61, R61, 0x8000000, RZ, 0xfc, !PT ;  /* 0x080000003d3d2812 */ /* 0x000fe400078efcff */
[----:B----4-:R-:W-:Y:S01]  /*1222d0*/  ISETP.LT.AND P0, PT, R3, UR69, !P0 ;  /* 0x0000004503007c0c */ /* 0x010fe2000c701270 */
[----:B------:R-:W4:Y:S01]  /*1222e0*/  LDCU UR69, c[0x0][0x398] ;  /* 0x00007300ff4577ac */ /* 0x000f220008000800 */
[----:B------:R-:W-:Y:S02]  /*1222f0*/  LOP3.LUT R61, R61, 0xfbffffff, RZ, 0xc0, !PT ;  /* 0xfbffffff3d3d7812 */ /* 0x000fe400078ec0ff */
[----:B---3--:R-:W-:Y:S02]  /*122300*/  PRMT R14, R32, 0x4210, R22 ;  /* 0x00004210200e7816 */ /* 0x008fe40000000016 */
[----:B------:R-:W3:Y:S01]  /*122310*/  LDL.LU R32, [R1+0x9b4] ;  /* 0x0009b40001207983 */ /* 0x000ee20000300800 */
        /* <DEDUP_REMOVED lines=11> */
[----:B------:R-:W1:Y:S05]  /*1223d0*/  LDCU UR62, c[0x0][0x398] ;  /* 0x00007300ff3e77ac */ /* 0x000e6a0008000800 */
        /* <DEDUP_REMOVED lines=16> */
[----:B------:R-:W1:Y:S06]  /*1224e0*/  LDCU UR68, c[0x0][0x398] ;  /* 0x00007300ff4477ac */ /* 0x000e6c0008000800 */
[----:B------:R-:W-:-:S04]  /*1224f0*/  @P3 LOP3.LUT R61, R61, 0x100000, RZ, 0xfc, !PT ;  /* 0x001000003d3d3812 */ /* 0x000fc800078efcff */
[----:B------:R-:W-:-:S04]  /*122500*/  LOP3.LUT R61, R61, 0xfff7ffff, RZ, 0xc0, !PT ;  /* 0xfff7ffff3d3d7812 */ /* 0x000fc800078ec0ff */
[----:B------:R-:W-:Y:S02]  /*122510*/  @P2 LOP3.LUT R61, R61, 0x80000, RZ, 0xfc, !PT ;  /* 0x000800003d3d2812 */ /* 0x000fe400078efcff */
[----:B0-----:R-:W-:Y:S01]  /*122520*/  ISETP.LT.AND P0, PT, R3, UR46, !P0 ;  /* 0x0000002e03007c0c */ /* 0x001fe2000c701270 */
[----:B------:R-:W0:Y:S01]  /*122530*/  LDCU UR46, c[0x0][0x398] ;  /* 0x00007300ff2e77ac */ /* 0x000e220008000800 */
[----:B------:R-:W-:Y:S02]  /*122540*/  LOP3.LUT R61, R61, 0xfffbffff, RZ, 0xc0, !PT ;  /* 0xfffbffff3d3d7812 */ /* 0x000fe400078ec0ff */
[----:B--2---:R-:W-:Y:S02]  /*122550*/  PRMT R15, R33, 0x4210, R21 ;  /* 0x00004210210f7816 */ /* 0x004fe40000000015 */
[----:B------:R-:W2:Y:S01]  /*122560*/  LDL.LU R33, [R1+0x9b0] ;  /* 0x0009b00001217983 */ /* 0x000ea20000300800 */
        /* <DEDUP_REMOVED lines=21> */
[----:B------:R-:W3:Y:S03]  /*1226c0*/  LDCU.64 UR52, c[0x0][0x398] ;  /* 0x00007300ff3477ac */ /* 0x000ee60008000a00 */
[----:B------:R-:W-:Y:S02]  /*1226d0*/  ISETP.LT.AND P3, PT, R4, UR50, !P0 ;  /* 0x0000003204007c0c */ /* 0x000fe4000c761270 */
[----:B-1----:R-:W-:Y:S01]  /*1226e0*/  ISETP.LT.AND P2, PT, R5, UR68, !P0 ;  /* 0x0000004405007c0c */ /* 0x002fe2000c741270 */
[----:B------:R-:W1:Y:S01]  /*1226f0*/  LDCU UR68, c[0x0][0x398] ;  /* 0x00007300ff4477ac */ /* 0x000e620008000800 */
[----:B------:R-:W-:-:S02]  /*122700*/  LOP3.LUT R61, R61, 0xffffefff, RZ, 0xc0, !PT ;  /* 0xffffefff3d3d7812 */ /* 0x000fc400078ec0ff */
[----:B0-----:R-:W-:Y:S01]  /*122710*/  ISETP.LT.AND P1, PT, R6, UR46, !P0 ;  /* 0x0000002e06007c0c */ /* 0x001fe2000c721270 */
        /* <DEDUP_REMOVED lines=8> */
[----:B------:R-:W-:Y:S02]  /*1227a0*/  PRMT R13, R35, 0x4210, R23 ;  /* 0x00004210230d7816 */ /* 0x000fe40000000017 */
[----:B------:R-:W-:-:S03]  /*1227b0*/  @P1 LOP3.LUT R61, R61, 0x400, RZ, 0xfc, !PT ;  /* 0x000004003d3d1812 */ /* 0x000fc600078efcff */
[----:B------:R0:W-:Y:S01]  /*1227c0*/  STSM.16.M88.4 [R11], R12 ;  /* 0x0000000c0b007844 */ /* 0x0001e20000000200 */
[----:B------:R-:W-:-:S04]  /*1227d0*/  LOP3.LUT R61, R61, 0xfffffdff, RZ, 0xc0, !PT ;  /* 0xfffffdff3d3d7812 */ /* 0x000fc800078ec0ff */
[----:B------:R-:W-:Y:S01]  /*1227e0*/  @P0 LOP3.LUT R61, R61, 0x200, RZ, 0xfc, !PT ;  /* 0x000002003d3d0812 */ /* 0x000fe200078efcff */
[----:B0-----:R-:W-:-:S05]  /*1227f0*/  VIADD R12, R56, 0x34 ;  /* 0x00000034380c7836 */ /* 0x001fca0000000000 */
[----:B------:R-:W-:Y:S01]  /*122800*/  ISETP.GE.AND P0, PT, R12, UR59, PT ;  /* 0x0000003b0c007c0c */ /* 0x000fe2000bf06270 */
[----:B------:R-:W-:Y:S01]  /*122810*/  VIADD R14, R56, 0x33 ;  /* 0x00000033380e7836 */ /* 0x000fe20000000000 */
[----:B------:R-:W-:Y:S01]  /*122820*/  LOP3.LUT R61, R61, 0xfffffeff, RZ, 0xc0, !PT ;  /* 0xfffffeff3d3d7812 */ /* 0x000fe200078ec0ff */
[----:B------:R-:W0:Y:S01]  /*122830*/  LDCU.64 UR58, c[0x0][0x398] ;  /* 0x00007300ff3a77ac */ /* 0x000e220008000a00 */
[----:B---3--:R-:W-:Y:S02]  /*122840*/  ISETP.LT.AND P3, PT, R4, UR52, !P0 ;  /* 0x0000003404007c0c */ /* 0x008fe4000c761270 */
[----:B-1----:R-:W-:Y:S01]  /*122850*/  ISETP.LT.AND P2, PT, R5, UR68, !P0 ;  /* 0x0000004405007c0c */ /* 0x002fe2000c741270 */
[----:B------:R-:W1:Y:S01]  /*122860*/  LDCU UR68, c[0x0][0x398] ;  /* 0x00007300ff4477ac */ /* 0x000e620008000800 */
[----:B------:R-:W-:-:S09]  /*122870*/  ISETP.LT.AND P1, PT, R6, UR46, !P0 ;  /* 0x0000002e06007c0c */ /* 0x000fd2000c721270 */
[----:B------:R-:W-:Y:S01]  /*122880*/  @P3 LOP3.LUT R61, R61, 0x100, RZ, 0xfc, !PT ;  /* 0x000001003d3d3812 */ /* 0x000fe200078efcff */
[----:B------:R-:W3:Y:S03]  /*122890*/  LDCU UR46, c[0x0][0x398] ;  /* 0x00007300ff2e77ac */ /* 0x000ee60008000800 */
[----:B------:R-:W-:-:S04]  /*1228a0*/  LOP3.LUT R61, R61, 0xffffff7f, RZ, 0xc0, !PT ;  /* 0xffffff7f3d3d7812 */ /* 0x000fc800078ec0ff */
[----:B------:R-:W-:Y:S02]  /*1228b0*/  @P2 LOP3.LUT R61, R61, 0x80, RZ, 0xfc, !PT ;  /* 0x000000803d3d2812 */ /* 0x000fe400078efcff */
[----:B------:R-:W-:Y:S01]  /*1228c0*/  ISETP.LT.AND P0, PT, R3, UR71, !P0 ;  /* 0x0000004703007c0c */ /* 0x000fe2000c701270 */
[----:B------:R-:W0:Y:S01]  /*1228d0*/  LDCU UR71, c[0x0][0x398] ;  /* 0x00007300ff4777ac */ /* 0x000e220008000800 */
[----:B------:R-:W-:-:S04]  /*1228e0*/  LOP3.LUT R61, R61, 0xffffffbf, RZ, 0xc0, !PT ;  /* 0xffffffbf3d3d7812 */ /* 0x000fc800078ec0ff */
[----:B------:R-:W-:-:S04]  /*1228f0*/  @P1 LOP3.LUT R61, R61, 0x40, RZ, 0xfc, !PT ;  /* 0x000000403d3d1812 */ /* 0x000fc800078efcff */
[----:B------:R-:W-:Y:S02]  /*122900*/  LOP3.LUT R61, R61, 0xffffffdf, RZ, 0xc0, !PT ;  /* 0xffffffdf3d3d7812 */ /* 0x000fe400078ec0ff */
[----:B------:R-:W-:Y:S02]  /*122910*/  PRMT R12, R20, 0x5210, R25 ;  /* 0x00005210140c7816 */ /* 0x000fe40000000019 */
[----:B------:R-:W-:Y:S02]  /*122920*/  @P0 LOP3.LUT R61, R61, 0x20, RZ, 0xfc, !PT ;  /* 0x000000203d3d0812 */ /* 0x000fe400078efcff */
[----:B------:R-:W-:Y:S01]  /*122930*/  ISETP.GE.AND P0, PT, R14, UR55, PT ;  /* 0x000000370e007c0c */ /* 0x000fe2000bf06270 */
[----:B------:R-:W1:Y:S01]  /*122940*/  LDCU.64 UR54, c[0x0][0x398] ;  /* 0x00007300ff3677ac */ /* 0x000e620008000a00 */
[----:B------:R-:W-:Y:S02]  /*122950*/  PRMT R13, R19, 0x5210, R23 ;  /* 0x00005210130d7816 */ /* 0x000fe40000000017 */
[----:B------:R-:W-:-:S02]  /*122960*/  PRMT R14, R18, 0x5210, R22 ;  /* 0x00005210120e7816 */ /* 0x000fc40000000016 */
[----:B------:R-:W-:Y:S01]  /*122970*/  PRMT R15, R17, 0x5210, R21 ;  /* 0x00005210110f7816 */ /* 0x000fe20000000015 */
[----:B------:R-:W-:Y:S01]  /*122980*/  NOP ;  /* 0x0000000000007918 */ /* 0x000fe20000000000 */
[----:B------:R-:W1:Y:S01]  /*122990*/  LDS.128 R20, [R11] ;  /* 0x000000000b147984 */ /* 0x000e620000000c00 */
[----:B------:R-:W-:Y:S02]  /*1229a0*/  LOP3.LUT R19, R32, 0xffff, RZ, 0xc0, !PT ;  /* 0x0000ffff20137812 */ /* 0x000fe400078ec0ff */
[----:B0-----:R-:W-:Y:S02]  /*1229b0*/  ISETP.LT.AND P3, PT, R4, UR58, !P0 ;  /* 0x0000003a04007c0c */ /* 0x001fe4000c761270 */
[----:B------:R-:W-:Y:S02]  /*1229c0*/  ISETP.LT.AND P2, PT, R5, UR74, !P0 ;  /* 0x0000004a05007c0c */ /* 0x000fe4000c741270 */
[----:B------:R-:W-:Y:S02]  /*1229d0*/  LOP3.LUT R61, R61, 0xffffffef, RZ, 0xc0, !PT ;  /* 0xffffffef3d3d7812 */ /* 0x000fe400078ec0ff */
[----:B------:R-:W-:Y:S01]  /*1229e0*/  ISETP.LT.AND P1, PT, R6, UR73, !P0 ;  /* 0x0000004906007c0c */ /* 0x000fe2000c721270 */
[----:B------:R-:W-:Y:S01]  /*1229f0*/  VIADD R17, R56, 0x32 ;  /* 0x0000003238117836 */ /* 0x000fe20000000000 */
[----:B------:R-:W-:Y:S01]  /*122a00*/  NOP ;  /* 0x0000000000007918 */ /* 0x000fe20000000000 */
[----:B-1----:R0:W-:Y:S04]  /*122a10*/  STL.64 [R1+0x40], R20 ;  /* 0x0000401401007387 */ /* 0x0021e80000100a00 */
[----:B------:R-:W-:Y:S01]  /*122a20*/  @P3 LOP3.LUT R61, R61, 0x10, RZ, 0xfc, !PT ;  /* 0x000000103d3d3812 */ /* 0x000fe200078efcff */
[----:B------:R-:W1:Y:S01]  /*122a30*/  LDCU UR74, c[0x0][0x398] ;  /* 0x00007300ff4a77ac */ /* 0x000e620008000800 */
[----:B------:R-:W-:Y:S01]  /*122a40*/  STL.64 [R1+0x48], R22 ;  /* 0x0000481601007387 */ /* 0x000fe20000100a00 */
[----:B------:R-:W-:Y:S01]  /*122a50*/  LOP3.LUT R48, R48, 0x7fffffff, RZ, 0xc0, !PT ;  /* 0x7fffffff30307812 */ /* 0x000fe200078ec0ff */
[----:B------:R-:W0:Y:S02]  /*122a60*/  LDCU UR73, c[0x0][0x398] ;  /* 0x00007300ff4977ac */ /* 0x000e240008000800 */
[----:B------:R-:W3:Y:S04]  /*122a70*/  LDL.LU R26, [R1+0x954] ;  /* 0x00095400011a7983 */ /* 0x000ee80000300800 */
[----:B------:R-:W3:Y:S04]  /*122a80*/  LDL.LU R28, [R1+0x950] ;  /* 0x00095000011c7983 */ /* 0x000ee80000300800 */
[----:B------:R-:W3:Y:S04]  /*122a90*/  LDL.LU R34, [R1+0x808] ;  /* 0x0008080001227983 */ /* 0x000ee80000300800 */
[----:B------:R-:W3:Y:S04]  /*122aa0*/  LDL.LU R35, [R1+0x804] ;  /* 0x0008040001237983 */ /* 0x000ee80000300800 */
[----:B------:R-:W3:Y:S01]  /*122ab0*/  LDL.LU R32, [R1+0x7e8] ;  /* 0x0007e80001207983 */ /* 0x000ee20000300800 */
[----:B------:R-:W-:-:S04]  /*122ac0*/  LOP3.LUT R61, R61, 0xfffffff7, RZ, 0xc0, !PT ;  /* 0xfffffff73d3d7812 */ /* 0x000fc800078ec0ff */
[----:B------:R-:W-:Y:S02]  /*122ad0*/  @P2 LOP3.LUT R61, R61, 0x8, RZ, 0xfc, !PT ;  /* 0x000000083d3d2812 */ /* 0x000fe400078efcff */
[----:B------:R-:W-:Y:S02]  /*122ae0*/  ISETP.LT.AND P0, PT, R3, UR65, !P0 ;  /* 0x0000004103007c0c */ /* 0x000fe4000c701270 */
[----:B--2---:R-:W-:Y:S01]  /*122af0*/  LOP3.LUT R18, R33, 0xffff, RZ, 0xc0, !PT ;  /* 0x0000ffff21127812 */ /* 0x004fe200078ec0ff */
[----:B------:R2:W-:Y:S01]  /*122b00*/  STSM.16.M88.4 [R11], R12 ;  /* 0x0000000c0b007844 */ /* 0x0005e20000000200 */
[----:B------:R-:W-:Y:S01]  /*122b10*/  LOP3.LUT R61, R61, 0xfffffffb, RZ, 0xc0, !PT ;  /* 0xfffffffb3d3d7812 */ /* 0x000fe200078ec0ff */
[----:B0-----:R-:W-:Y:S01]  /*122b20*/  VIADD R21, R56, 0x2d ;  /* 0x0000002d38157836 */ /* 0x001fe20000000000 */
[----:B------:R-:W0:Y:S01]  /*122b30*/  LDCU UR65, c[0x0][0x398] ;  /* 0x00007300ff4177ac */ /* 0x000e220008000800 */
[----:B------:R-:W4:Y:S01]  /*122b40*/  LDL.LU R33, [R1+0x38c] ;  /* 0x00038c0001217983 */ /* 0x000f220000300800 */
[----:B------:R-:W-:-:S04]  /*122b50*/  @P1 LOP3.LUT R61, R61, 0x4, RZ, 0xfc, !PT ;  /* 0x000000043d3d1812 */ /* 0x000fc800078efcff */
[----:B------:R-:W-:-:S04]  /*122b60*/  LOP3.LUT R61, R61, 0xfffffffd, RZ, 0xc0, !PT ;  /* 0xfffffffd3d3d7812 */ /* 0x000fc800078ec0ff */
[----:B------:R-:W-:Y:S02]  /*122b70*/  @P0 LOP3.LUT R61, R61, 0x2, RZ, 0xfc, !PT ;  /* 0x000000023d3d0812 */ /* 0x000fe400078efcff */
[----:B------:R-:W-:Y:S01]  /*122b80*/  ISETP.GE.AND P0, PT, R17, UR51, PT ;  /* 0x0000003311007c0c */ /* 0x000fe2000bf06270 */
[----:B------:R-:W0:Y:S03]  /*122b90*/  LDCU.64 UR50, c[0x0][0x398] ;  /* 0x00007300ff3277ac */ /* 0x000e260008000a00 */
[----:B------:R-:W-:Y:S01]  /*122ba0*/  ISETP.LT.AND P2, PT, R5, UR67, !P0 ;  /* 0x0000004305007c0c */ /* 0x000fe2000c741270 */
[----:B--2---:R-:W-:Y:S01]  /*122bb0*/  VIADD R12, R56, 0x31 ;  /* 0x00000031380c7836 */ /* 0x004fe20000000000 */
[----:B------:R-:W-:Y:S01]  /*122bc0*/  ISETP.LT.AND P1, PT, R6, UR66, !P0 ;  /* 0x0000004206007c0c */ /* 0x000fe2000c721270 */
[----:B------:R-:W-:Y:S01]  /*122bd0*/  VIADD R13, R56, 0x2e ;  /* 0x0000002e380d7836 */ /* 0x000fe20000000000 */
[----:B------:R-:W-:Y:S01]  /*122be0*/  ISETP.LT.AND P3, PT, R4, UR54, !P0 ;  /* 0x0000003604007c0c */ /* 0x000fe2000c761270 */
[----:B------:R-:W2:Y:S01]  /*122bf0*/  LDCU UR66, c[0x0][0x398] ;  /* 0x00007300ff4277ac */ /* 0x000ea20008000800 */
[----:B------:R-:W-:-:S02]  /*122c00*/  ISETP.LT.AND P0, PT, R3, UR4, !P0 ;  /* 0x0000000403007c0c */ /* 0x000fc4000c701270 */
        /* <DEDUP_REMOVED lines=33> */
[----:B------:R-:W1:Y:S06]  /*122e20*/  LDCU UR8, c[0x0][0x398] ;  /* 0x00007300ff0877ac */ /* 0x000e6c0008000800 */
        /* <DEDUP_REMOVED lines=31> */
[----:B------:R-:W1:Y:S01]  /*123020*/  LDCU.64 UR4, c[0x0][0x398] ;  /* 0x00007300ff0477ac */ /* 0x000e620008000a00 */
        /* <DEDUP_REMOVED lines=14> */
[----:B-1----:R-:W-:Y:S01]  /*123110*/  ISETP.LT.AND P3, PT, R4, UR4, !P0 ;  /* 0x0000000404007c0c */ /* 0x002fe2000c761270 */
[----:B------:R-:W1:Y:S01]  /*123120*/  LDCU UR4, c[0x0][0x398] ;  /* 0x00007300ff0477ac */ /* 0x000e620008000800 */
[----:B------:R-:W-:Y:S02]  /*123130*/  ISETP.LT.AND P2, PT, R5, UR26, !P0 ;  /* 0x0000001a05007c0c */ /* 0x000fe4000c741270 */
[----:B------:R-:W-:Y:S01]  /*123140*/  LOP3.LUT R53, R53, 0xffffefff, RZ, 0xc0, !PT ;  /* 0xffffefff35357812 */ /* 0x000fe200078ec0ff */
[----:B------:R-:W0:Y:S01]  /*123150*/  LDCU UR26, c[0x0][0x398] ;  /* 0x00007300ff1a77ac */ /* 0x000e220008000800 */
[----:B------:R-:W-:-:S07]  /*123160*/  ISETP.LT.AND P1, PT, R6, UR24, !P0 ;  /* 0x0000001806007c0c */ /* 0x000fce000c721270 */
[----:B------:R-:W-:Y:S01]  /*123170*/  @P3 LOP3.LUT R53, R53, 0x1000, RZ, 0xfc, !PT ;  /* 0x0000100035353812 */ /* 0x000fe200078efcff */
[----:B------:R-:W0:Y:S03]  /*123180*/  LDCU UR24, c[0x0][0x398] ;  /* 0x00007300ff1877ac */ /* 0x000e260008000800 */
[----:B------:R-:W-:Y:S02]  /*123190*/  LOP3.LUT R53, R53, 0xfffff7ff, RZ, 0xc0, !PT ;  /* 0xfffff7ff35357812 */ /* 0x000fe400078ec0ff */
[----:B---3--:R-:W-:Y:S02]  /*1231a0*/  LOP3.LUT R17, R26, 0xffff, RZ, 0xc0, !PT ;  /* 0x0000ffff1a117812 */ /* 0x008fe400078ec0ff */
[----:B------:R-:W-:Y:S02]  /*1231b0*/  @P2 LOP3.LUT R53, R53, 0x800, RZ, 0xfc, !PT ;  /* 0x0000080035352812 */ /* 0x000fe400078efcff */
[----:B------:R-:W-:-:S02]  /*1231c0*/  LOP3.LUT R20, R28, 0xffff, RZ, 0xc0, !PT ;  /* 0x0000ffff1c147812 */ /* 0x000fc400078ec0ff */
[----:B------:R-:W-:Y:S01]  /*1231d0*/  ISETP.LT.AND P0, PT, R3, UR30, !P0 ;  /* 0x0000001e03007c0c */ /* 0x000fe2000c701270 */
[----:B------:R-:W3:Y:S01]  /*1231e0*/  LDCU UR30, c[0x0][0x398] ;  /* 0x00007300ff1e77ac */ /* 0x000ee20008000800 */
[----:B------:R-:W-:Y:S02]  /*1231f0*/  LOP3.LUT R53, R53, 0xfffffbff, RZ, 0xc0, !PT ;  /* 0xfffffbff35357812 */ /* 0x000fe400078ec0ff */
[----:B------:R-:W-:Y:S02]  /*123200*/  PRMT R12, R34, 0x4210, R19 ;  /* 0x00004210220c7816 */ /* 0x000fe40000000013 */
[----:B------:R-:W-:Y:S02]  /*123210*/  PRMT R13, R35, 0x4210, R18 ;  /* 0x00004210230d7816 */ /* 0x000fe40000000012 */
[----:B------:R-:W-:Y:S02]  /*123220*/  PRMT R14, R32, 0x4210, R17 ;  /* 0x00004210200e7816 */ /* 0x000fe40000000011 */
[----:B------:R-:W-:-:S04]  /*123230*/  @P1 LOP3.LUT R53, R53, 0x400, RZ, 0xfc, !PT ;  /* 0x0000040035351812 */ /* 0x000fc800078efcff */
[----:B------:R-:W-:-:S04]  /*123240*/  LOP3.LUT R53, R53, 0xfffffdff, RZ, 0xc0, !PT ;  /* 0xfffffdff35357812 */ /* 0x000fc800078ec0ff */
[----:B------:R-:W-:-:S04]  /*123250*/  @P0 LOP3.LUT R53, R53, 0x200, RZ, 0xfc, !PT ;  /* 0x0000020035350812 */ /* 0x000fc800078efcff */
[----:B------:R-:W-:Y:S02]  /*123260*/  LOP3.LUT R53, R53, 0xfffffeff, RZ, 0xc0, !PT ;  /* 0xfffffeff35357812 */ /* 0x000fe400078ec0ff */
[----:B----4-:R-:W-:Y:S01]  /*123270*/  PRMT R15, R33, 0x4210, R20 ;  /* 0x00004210210f7816 */ /* 0x010fe20000000014 */
[----:B------:R-:W-:Y:S01]  /*123280*/  NOP ;  /* 0x0000000000007918 */ /* 0x000fe20000000000 */
[----:B------:R-:W4:Y:S01]  /*123290*/  LDS.128 R32, [R11] ;  /* 0x000000000b207984 */ /* 0x000f220000000c00 */
[----:B------:R-:W-:-:S03]  /*1232a0*/  NOP ;  /* 0x0000000000007918 */ /* 0x000fc60000000000 */
[----:B------:R0:W-:Y:S02]  /*1232b0*/  STSM.16.M88.4 [R11], R12 ;  /* 0x0000000c0b007844 */ /* 0x0001e40000000200 */
[----:B0-----:R-:W-:-:S05]  /*1232c0*/  VIADD R12, R56, 0x2c ;  /* 0x0000002c380c7836 */ /* 0x001fca0000000000 */
[----:B------:R-:W-:Y:S01]  /*1232d0*/  ISETP.GE.AND P0, PT, R12, UR59, PT ;  /* 0x0000003b0c007c0c */ /* 0x000fe2000bf06270 */
[----:B------:R-:W-:Y:S01]  /*1232e0*/  VIADD R14, R56, 0x2b ;  /* 0x0000002b380e7836 */ /* 0x000fe20000000000 */
[----:B------:R-:W-:Y:S01]  /*1232f0*/  PRMT R15, R10, 0x5210, R20 ;  /* 0x000052100a0f7816 */ /* 0x000fe20000000014 */
[----:B------:R-:W0:Y:S01]  /*123300*/  LDCU.64 UR58, c[0x0][0x398] ;  /* 0x00007300ff3a77ac */ /* 0x000e220008000a00 */
[----:B------:R-:W-:Y:S02]  /*123310*/  ISETP.LT.AND P3, PT, R4, UR50, !P0 ;  /* 0x0000003204007c0c */ /* 0x000fe4000c761270 */
[----:B------:R-:W-:Y:S01]  /*123320*/  ISETP.LT.AND P2, PT, R5, UR32, !P0 ;  /* 0x0000002005007c0c */ /* 0x000fe2000c741270 */
[----:B------:R-:W0:Y:S01]  /*123330*/  LDCU UR32, c[0x0][0x398] ;  /* 0x00007300ff2077ac */ /* 0x000e220008000800 */
[----:B------:R-:W-:-:S09]  /*123340*/  ISETP.LT.AND P1, PT, R6, UR28, !P0 ;  /* 0x0000001c06007c0c */ /* 0x000fd2000c721270 */
[----:B------:R-:W-:Y:S01]  /*123350*/  @P3 LOP3.LUT R53, R53, 0x100, RZ, 0xfc, !PT ;  /* 0x0000010035353812 */ /* 0x000fe200078efcff */
[----:B----4-:R4:W-:Y:S01]  /*123360*/  STL.64 [R1+0x30], R32 ;  /* 0x0000302001007387 */ /* 0x0109e20000100a00 */
[----:B------:R-:W-:Y:S01]  /*123370*/  PRMT R12, R16, 0x5210, R19 ;  /* 0x00005210100c7816 */ /* 0x000fe20000000013 */
[----:B------:R-:W0:Y:S01]  /*123380*/  LDCU UR28, c[0x0][0x398] ;  /* 0x00007300ff1c77ac */ /* 0x000e220008000800 */
[----:B------:R-:W-:-:S04]  /*123390*/  LOP3.LUT R53, R53, 0xffffff7f, RZ, 0xc0, !PT ;  /* 0xffffff7f35357812 */ /* 0x000fc800078ec0ff */
[----:B------:R-:W-:Y:S02]  /*1233a0*/  @P2 LOP3.LUT R53, R53, 0x80, RZ, 0xfc, !PT ;  /* 0x0000008035352812 */ /* 0x000fe400078efcff */
[----:B------:R-:W-:Y:S01]  /*1233b0*/  ISETP.LT.AND P0, PT, R3, UR36, !P0 ;  /* 0x0000002403007c0c */ /* 0x000fe2000c701270 */
[----:B------:R-:W-:Y:S01]  /*1233c0*/  STL.64 [R1+0x38], R34 ;  /* 0x0000382201007387 */ /* 0x000fe20000100a00 */
[----:B------:R-:W-:Y:S01]  /*1233d0*/  LOP3.LUT R53, R53, 0xffffffbf, RZ, 0xc0, !PT ;  /* 0xffffffbf35357812 */ /* 0x000fe200078ec0ff */
[----:B------:R-:W-:Y:S01]  /*1233e0*/  VIADD R16, R56, 0x2a ;  /* 0x0000002a38107836 */ /* 0x000fe20000000000 */
[----:B------:R-:W-:Y:S01]  /*1233f0*/  PRMT R13, R31, 0x5210, R18 ;  /* 0x000052101f0d7816 */ /* 0x000fe20000000012 */
[----:B------:R-:W0:Y:S01]  /*123400*/  LDCU UR36, c[0x0][0x398] ;  /* 0x00007300ff2477ac */ /* 0x000e220008000800 */
[----:B------:R-:W-:-:S04]  /*123410*/  @P1 LOP3.LUT R53, R53, 0x40, RZ, 0xfc, !PT ;  /* 0x0000004035351812 */ /* 0x000fc800078efcff */
[----:B------:R-:W-:-:S04]  /*123420*/  LOP3.LUT R53, R53, 0xffffffdf, RZ, 0xc0, !PT ;  /* 0xffffffdf35357812 */ /* 0x000fc800078ec0ff */
[----:B------:R-:W-:Y:S02]  /*123430*/  @P0 LOP3.LUT R53, R53, 0x20, RZ, 0xfc, !PT ;  /* 0x0000002035350812 */ /* 0x000fe400078efcff */
[----:B------:R-:W-:Y:S01]  /*123440*/  ISETP.GE.AND P0, PT, R14, UR55, PT ;  /* 0x000000370e007c0c */ /* 0x000fe2000bf06270 */
[----:B------:R-:W0:Y:S01]  /*123450*/  LDCU.64 UR54, c[0x0][0x398] ;  /* 0x00007300ff3677ac */ /* 0x000e220008000a00 */
[----:B------:R-:W-:Y:S01]  /*123460*/  PRMT R14, R45, 0x5210, R17 ;  /* 0x000052102d0e7816 */ /* 0x000fe20000000011 */
[----:B------:R-:W-:Y:S01]  /*123470*/  NOP ;  /* 0x0000000000007918 */ /* 0x000fe20000000000 */
[----:B------:R-:W2:Y:S04]  /*123480*/  LDL.LU R45, [R1+0x5814] ;  /* 0x00581400012d7983 */ /* 0x000ea80000300800 */
[----:B------:R-:W2:Y:S04]  /*123490*/  LDL.LU R10, [R1+0x5810] ;  /* 0x00581000010a7983 */ /* 0x000ea80000300800 */
[----:B----4-:R-:W4:Y:S04]  /*1234a0*/  LDL.LU R32, [R1+0x9d0] ;  /* 0x0009d00001207983 */ /* 0x010f280000300800 */
[----:B------:R-:W2:Y:S01]  /*1234b0*/  LDL.LU R33, [R1+0x9cc] ;  /* 0x0009cc0001217983 */ /* 0x000ea20000300800 */
[----:B------:R-:W-:-:S02]  /*1234c0*/  ISETP.LT.AND P3, PT, R4, UR52, !P0 ;  /* 0x0000003404007c0c */ /* 0x000fc4000c761270 */
        /* <DEDUP_REMOVED lines=16> */
[----:B------:R-:W0:Y:S01]  /*1235d0*/  LDS.128 R16, [R11] ;  /* 0x000000000b107984 */ /* 0x000e220000000c00 */
[----:B------:R-:W-:-:S03]  /*1235e0*/  NOP ;  /* 0x0000000000007918 */ /* 0x000fc60000000000 */
[----:B0-----:R4:W-:Y:S04]  /*1235f0*/  STL.64 [R1+0x20], R16 ;  /* 0x0000201001007387 */ /* 0x0019e80000100a00 */
[----:B------:R2:W-:Y:S04]  /*123600*/  STL.64 [R1+0x28], R18 ;  /* 0x0000281201007387 */ /* 0x0005e80000100a00 */
[----:B------:R-:W3:Y:S04]  /*123610*/  LDL.LU R26, [R1+0x968] ;  /* 0x00096800011a7983 */ /* 0x000ee80000300800 */
[----:B------:R-:W3:Y:S04]  /*123620*/  LDL.LU R28, [R1+0x964] ;  /* 0x00096400011c7983 */ /* 0x000ee80000300800 */
[----:B------:R-:W3:Y:S04]  /*123630*/  LDL.LU R34, [R1+0x860] ;  /* 0x0008600001227983 */ /* 0x000ee80000300800 */
[----:B------:R-:W3:Y:S01]  /*123640*/  LDL.LU R35, [R1+0x85c] ;  /* 0x00085c0001237983 */ /* 0x000ee20000300800 */
[----:B------:R-:W-:Y:S01]  /*123650*/  ISETP.LT.AND P2, PT, R5, UR48, !P0 ;  /* 0x0000003005007c0c */ /* 0x000fe2000c741270 */
[----:B------:R-:W0:Y:S01]  /*123660*/  LDCU UR48, c[0x0][0x398] ;  /* 0x00007300ff3077ac */ /* 0x000e220008000800 */
[----:B------:R-:W-:-:S02]  /*123670*/  ISETP.LT.AND P1, PT, R6, UR44, !P0 ;  /* 0x0000002c06007c0c */ /* 0x000fc4000c721270 */
[----:B------:R-:W-:Y:S01]  /*123680*/  ISETP.LT.AND P3, PT, R4, UR54, !P0 ;  /* 0x0000003604007c0c */ /* 0x000fe2000c761270 */
[----:B------:R0:W-:Y:S01]  /*123690*/  STSM.16.M88.4 [R11], R12 ;  /* 0x0000000c0b007844 */ /* 0x0001e20000000200 */
[----:B------:R-:W-:Y:S01]  /*1236a0*/  ISETP.LT.AND P0, PT, R3, UR42, !P0 ;  /* 0x0000002a03007c0c */ /* 0x000fe2000c701270 */
[----:B------:R-:W0:Y:S01]  /*1236b0*/  LDCU UR44, c[0x0][0x398] ;  /* 0x00007300ff2c77ac */ /* 0x000e220008000800 */
[----:B------:R-:W-:Y:S02]  /*1236c0*/  LOP3.LUT R53, R53, 0xfffffffe, RZ, 0xc0, !PT ;  /* 0xfffffffe35357812 */ /* 0x000fe400078ec0ff */
[----:B----4-:R-:W-:Y:S02]  /*1236d0*/  LOP3.LUT R16, R32, 0xffff, RZ, 0xc0, !PT ;  /* 0x0000ffff20107812 */ /* 0x010fe400078ec0ff */
[----:B--2---:R-:W-:Y:S01]  /*1236e0*/  LOP3.LUT R18, R33, 0xffff, RZ, 0xc0, !PT ;  /* 0x0000ffff21127812 */ /* 0x004fe200078ec0ff */
[----:B------:R-:W2:Y:S01]  /*1236f0*/  LDL.LU R32, [R1+0x840] ;  /* 0x0008400001207983 */ /* 0x000ea20000300800 */
[----:B------:R-:W-:Y:S01]  /*123700*/  @P2 LOP3.LUT R51, R51, 0x80000000, RZ, 0xfc, !PT ;  /* 0x8000000033332812 */ /* 0x000fe200078efcff */
[----:B0-----:R-:W-:Y:S01]  /*123710*/  VIADD R12, R56, 0x29 ;  /* 0x00000029380c7836 */ /* 0x001fe20000000000 */
[----:B------:R-:W-:Y:S01]  /*123720*/  LOP3.LUT R40, R40, 0x7fffffff, RZ, 0xc0, !PT ;  /* 0x7fffffff28287812 */ /* 0x000fe200078ec0ff */
[----:B------:R-:W4:Y:S01]  /*123730*/  LDL.LU R33, [R1+0x83c] ;  /* 0x00083c0001217983 */ /* 0x000f220000300800 */
[----:B------:R-:W-:Y:S01]  /*123740*/  LOP3.LUT R51, R51, 0xbfffffff, RZ, 0xc0, !PT ;  /* 0xbfffffff33337812 */ /* 0x000fe200078ec0ff */
[----:B------:R-:W-:Y:S01]  /*123750*/  VIADD R13, R56, 0x26 ;  /* 0x00000026380d7836 */ /* 0x000fe20000000000 */
[----:B------:R-:W0:Y:S02]  /*123760*/  LDCU UR42, c[0x0][0x398] ;  /* 0x00007300ff2a77ac */ /* 0x000e240008000800 */
[----:B------:R-:W-:-:S04]  /*123770*/  @P1 LOP3.LUT R51, R51, 0x40000000, RZ, 0xfc, !PT ;  /* 0x4000000033331812 */ /* 0x000fc800078efcff */
[----:B------:R-:W-:-:S04]  /*123780*/  LOP3.LUT R51, R51, 0xdfffffff, RZ, 0xc0, !PT ;  /* 0xdfffffff33337812 */ /* 0x000fc800078ec0ff */
[----:B------:R-:W-:Y:S02]  /*123790*/  @P0 LOP3.LUT R51, R51, 0x20000000, RZ, 0xfc, !PT ;  /* 0x2000000033330812 */ /* 0x000fe400078efcff */
[----:B------:R-:W-:Y:S01]  /*1237a0*/  ISETP.GE.AND P0, PT, R12, UR51, PT ;  /* 0x000000330c007c0c */ /* 0x000fe2000bf06270 */
[----:B------:R-:W0:Y:S01]  /*1237b0*/  LDCU.64 UR50, c[0x0][0x398] ;  /* 0x00007300ff3277ac */ /* 0x000e220008000a00 */
[----:B------:R-:W-:Y:S02]  /*1237c0*/  @P3 LOP3.LUT R53, R53, 0x1, RZ, 0xfc, !PT ;  /* 0x0000000135353812 */ /* 0x000fe400078efcff */
[----:B------:R-:W-:Y:S02]  /*1237d0*/  ISETP.LT.AND P3, PT, R4, UR58, !P0 ;  /* 0x0000003a04007c0c */ /* 0x000fe4000c761270 */
[----:B------:R-:W-:Y:S01]  /*1237e0*/  LOP3.LUT R51, R51, 0xefffffff, RZ, 0xc0, !PT ;  /* 0xefffffff33337812 */ /* 0x000fe200078ec0ff */
[----:B------:R-:W-:Y:S01]  /*1237f0*/  VIADD R12, R56, 0x28 ;  /* 0x00000028380c7836 */ /* 0x000fe20000000000 */
[----:B------:R-:W-:Y:S01]  /*123800*/  ISETP.LT.AND P2, PT, R5, UR61, !P0 ;  /* 0x0000003d05007c0c */ /* 0x000fe2000c741270 */
[----:B------:R-:W0:Y:S01]  /*123810*/  LDCU UR58, c[0x0][0x398] ;  /* 0x00007300ff3a77ac */ /* 0x000e220008000800 */
[----:B------:R-:W-:-:S07]  /*123820*/  ISETP.LT.AND P1, PT, R6, UR60, !P0 ;  /* 0x0000003c06007c0c */ /* 0x000fce000c721270 */
[----:B------:R-:W-:Y:S01]  /*123830*/  @P3 LOP3.LUT R51, R51, 0x10000000, RZ, 0xfc, !PT ;  /* 0x1000000033333812 */ /* 0x000fe200078efcff */
[----:B------:R-:W0:Y:S03]  /*123840*/  LDCU UR60, c[0x0][0x398] ;  /* 0x00007300ff3c77ac */ /* 0x000e260008000800 */
[----:B------:R-:W-:Y:S01]  /*123850*/  LOP3.LUT R51, R51, 0xf7ffffff, RZ, 0xc0, !PT ;  /* 0xf7ffffff33337812 */ /* 0x000fe200078ec0ff */
[----:B------:R-:W-:Y:S01]  /*123860*/  VIADD R17, R56, 0x25 ;  /* 0x0000002538117836 */ /* 0x000fe20000000000 */
[----:B------:R-:W0:Y:S02]  /*123870*/  LDCU UR61, c[0x0][0x398] ;  /* 0x00007300ff3d77ac */ /* 0x000e240008000800 */
        /* <DEDUP_REMOVED lines=43> */
[----:B0-----:R-:W-:Y:S02]  /*123b30*/  ISETP.LT.AND P3, PT, R4, UR54, !P0 ;  /* 0x0000003604007c0c */ /* 0x001fe4000c761270 */
[----:B------:R-:W-:Y:S01]  /*123b40*/  ISETP.LT.AND P2, PT, R5, UR58, !P0 ;  /* 0x0000003a05007c0c */ /* 0x000fe2000c741270 */
[----:B------:R-:W0:Y:S01]  /*123b50*/  LDCU.64 UR58, c[0x0][0x398] ;  /* 0x00007300ff3a77ac */ /* 0x000e220008000a00 */
        /* <DEDUP_REMOVED lines=21> */
[----:B------:R-:W-:Y:S02]  /*123cb0*/  LOP3.LUT R51, R51, 0xfffff7ff, RZ, 0xc0, !PT ;  /* 0xfffff7ff33337812 */ /* 0x000fe400078ec0ff */
[----:B---3--:R-:W-:Y:S02]  /*123cc0*/  LOP3.LUT R19, R26, 0xffff, RZ, 0xc0, !PT ;  /* 0x0000ffff1a137812 */ /* 0x008fe400078ec0ff */
[----:B------:R-:W-:Y:S02]  /*123cd0*/  @P2 LOP3.LUT R51, R51, 0x800, RZ, 0xfc, !PT ;  /* 0x0000080033332812 */ /* 0x000fe400078efcff */
[----:B------:R-:W-:Y:S02]  /*123ce0*/  LOP3.LUT R20, R28, 0xffff, RZ, 0xc0, !PT ;  /* 0x0000ffff1c147812 */ /* 0x000fe400078ec0ff */
[----:B------:R-:W-:Y:S01]  /*123cf0*/  ISETP.LT.AND P0, PT, R3, UR48, !P0 ;  /* 0x0000003003007c0c */ /* 0x000fe2000c701270 */
[----:B------:R-:W3:Y:S01]  /*123d00*/  LDCU UR48, c[0x0][0x398] ;  /* 0x00007300ff3077ac */ /* 0x000ee20008000800 */
[----:B------:R-:W-:-:S02]  /*123d10*/  LOP3.LUT R51, R51, 0xfffffbff, RZ, 0xc0, !PT ;  /* 0xfffffbff33337812 */ /* 0x000fc400078ec0ff */
[----:B------:R-:W-:Y:S02]  /*123d20*/  PRMT R12, R34, 0x4210, R16 ;  /* 0x00004210220c7816 */ /* 0x000fe40000000010 */
[----:B------:R-:W-:Y:S02]  /*123d30*/  PRMT R13, R35, 0x4210, R18 ;  /* 0x00004210230d7816 */ /* 0x000fe40000000012 */
[----:B------:R-:W-:-:S04]  /*123d40*/  @P1 LOP3.LUT R51, R51, 0x400, RZ, 0xfc, !PT ;  /* 0x0000040033331812 */ /* 0x000fc800078efcff */
[----:B------:R-:W-:-:S04]  /*123d50*/  LOP3.LUT R51, R51, 0xfffffdff, RZ, 0xc0, !PT ;  /* 0xfffffdff33337812 */ /* 0x000fc800078ec0ff */
[----:B------:R-:W-:-:S04]  /*123d60*/  @P0 LOP3.LUT R51, R51, 0x200, RZ, 0xfc, !PT ;  /* 0x0000020033330812 */ /* 0x000fc800078efcff */
[----:B------:R-:W-:Y:S02]  /*123d70*/  LOP3.LUT R51, R51, 0xfffffeff, RZ, 0xc0, !PT ;  /* 0xfffffeff33337812 */ /* 0x000fe400078ec0ff */
[----:B--2---:R-:W-:Y:S02]  /*123d80*/  PRMT R14, R32, 0x4210, R19 ;  /* 0x00004210200e7816 */ /* 0x004fe40000000013 */
[----:B----4-:R-:W-:Y:S01]  /*123d90*/  PRMT R15, R33, 0x4210, R20 ;  /* 0x00004210210f7816 */ /* 0x010fe20000000014 */
[----:B------:R-:W-:Y:S01]  /*123da0*/  NOP ;  /* 0x0000000000007918 */ /* 0x000fe20000000000 */
[----:B------:R-:W2:Y:S01]  /*123db0*/  LDS.128 R32, [R11] ;  /* 0x000000000b207984 */ /* 0x000ea20000000c00 */
[----:B------:R-:W-:-:S03]  /*123dc0*/  NOP ;  /* 0x0000000000007918 */ /* 0x000fc60000000000 */
[----:B------:R4:W-:Y:S02]  /*123dd0*/  STSM.16.M88.4 [R11], R12 ;  /* 0x0000000c0b007844 */ /* 0x0009e40000000200 */
[----:B----4-:R-:W-:-:S05]  /*123de0*/  VIADD R12, R56, 0x24 ;  /* 0x00000024380c7836 */ /* 0x010fca0000000000 */
[----:B------:R-:W-:Y:S01]  /*123df0*/  ISETP.GE.AND P0, PT, R12, UR53, PT ;  /* 0x000000350c007c0c */ /* 0x000fe2000bf06270 */
[----:B------:R-:W-:Y:S01]  /*123e00*/  VIADD R14, R56, 0x23 ;  /* 0x00000023380e7836 */ /* 0x000fe20000000000 */
[----:B------:R-:W-:Y:S01]  /*123e10*/  PRMT R12, R7, 0x5210, R16 ;  /* 0x00005210070c7816 */ /* 0x000fe20000000010 */
[----:B------:R-:W4:Y:S01]  /*123e20*/  LDCU.64 UR52, c[0x0][0x398] ;  /* 0x00007300ff3477ac */ /* 0x000f220008000a00 */
[----:B-1----:R-:W-:Y:S02]  /*123e30*/  ISETP.LT.AND P3, PT, R4, UR50, !P0 ;  /* 0x0000003204007c0c */ /* 0x002fe4000c761270 */
[----:B------:R-:W-:Y:S02]  /*123e40*/  ISETP.LT.AND P2, PT, R5, UR57, !P0 ;  /* 0x0000003905007c0c */ /* 0x000fe4000c741270 */
[----:B0-----:R-:W-:Y:S01]  /*123e50*/  ISETP.LT.AND P1, PT, R6, UR60, !P0 ;  /* 0x0000003c06007c0c */ /* 0x001fe2000c721270 */
[----:B------:R-:W0:Y:S08]  /*123e60*/  LDCU UR60, c[0x0][0x398] ;  /* 0x00007300ff3c77ac */ /* 0x000e300008000800 */
[----:B------:R-:W-:Y:S01]  /*123e70*/  @P3 LOP3.LUT R51, R51, 0x100, RZ, 0xfc, !PT ;  /* 0x0000010033333812 */ /* 0x000fe200078efcff */
[----:B--2---:R1:W-:Y:S01]  /*123e80*/  STL.64 [R1+0x10], R32 ;  /* 0x0000102001007387 */ /* 0x0043e20000100a00 */
[----:B------:R-:W-:-:S02]  /*123e90*/  PRMT R13, R2, 0x5210, R18 ;  /* 0x00005210020d7816 */ /* 0x000fc40000000012 */
[----:B------:R-:W-:Y:S01]  /*123ea0*/  PRMT R15, R36, 0x5210, R20 ;  /* 0x00005210240f7816 */ /* 0x000fe20000000014 */
[----:B------:R-:W-:Y:S01]  /*123eb0*/  VIADD R16, R56, 0x22 ;  /* 0x0000002238107836 */ /* 0x000fe20000000000 */
[----:B------:R-:W-:Y:S01]  /*123ec0*/  LOP3.LUT R51, R51, 0xffffff7f, RZ, 0xc0, !PT ;  /* 0xffffff7f33337812 */ /* 0x000fe200078ec0ff */
[----:B------:R-:W2:Y:S03]  /*123ed0*/  LDCU UR57, c[0x0][0x398] ;  /* 0x00007300ff3977ac */ /* 0x000ea60008000800 */
[----:B------:R-:W-:Y:S02]  /*123ee0*/  @P2 LOP3.LUT R51, R51, 0x80, RZ, 0xfc, !PT ;  /* 0x0000008033332812 */ /* 0x000fe400078efcff */
[----:B------:R-:W-:Y:S01]  /*123ef0*/  ISETP.LT.AND P0, PT, R3, UR61, !P0 ;  /* 0x0000003d03007c0c */ /* 0x000fe2000c701270 */
[----:B------:R-:W-:Y:S01]  /*123f00*/  STL.64 [R1+0x18], R34 ;  /* 0x0000182201007387 */ /* 0x000fe20000100a00 */
[----:B------:R-:W-:Y:S01]  /*123f10*/  LOP3.LUT R51, R51, 0xffffffbf, RZ, 0xc0, !PT ;  /* 0xffffffbf33337812 */ /* 0x000fe200078ec0ff */
[----:B------:R-:W0:Y:S02]  /*123f20*/  LDCU UR61, c[0x0][0x398] ;  /* 0x00007300ff3d77ac */ /* 0x000e240008000800 */
[----:B------:R-:W2:Y:S01]  /*123f30*/  LDL.LU R7, [R1+0x580c] ;  /* 0x00580c0001077983 */ /* 0x000ea20000300800 */
[----:B------:R-:W-:-:S03]  /*123f40*/  @P1 LOP3.LUT R51, R51, 0x40, RZ, 0xfc, !PT ;  /* 0x0000004033331812 */ /* 0x000fc600078efcff */
[----:B------:R-:W2:Y:S01]  /*123f50*/  LDL.LU R2, [R1+0x5808] ;  /* 0x0058080001027983 */ /* 0x000ea20000300800 */
        /* <DEDUP_REMOVED lines=8> */
[----:B-1----:R-:W2:Y:S04]  /*123fe0*/  LDL.LU R32, [R1+0x9ec] ;  /* 0x0009ec0001207983 */ /* 0x002ea80000300800 */
[----:B------:R-:W3:Y:S01]  /*123ff0*/  LDL.LU R33, [R1+0x9e8] ;  /* 0x0009e80001217983 */ /* 0x000ee20000300800 */
[----:B----4-:R-:W-:-:S02]  /*124000*/  ISETP.LT.AND P3, PT, R4, UR52, !P0 ;  /* 0x0000003404007c0c */ /* 0x010fc4000c761270 */
[----:B------:R-:W-:Y:S01]  /*124010*/  ISETP.LT.AND P2, PT, R5, UR70, !P0 ;  /* 0x0000004605007c0c */ /* 0x000fe2000c741270 */
[----:B------:R-:W1:Y:S01]  /*124020*/  LDCU UR70, c[0x0][0x398] ;  /* 0x00007300ff4677ac */ /* 0x000e620008000800 */
[----:B------:R-:W-:Y:S02]  /*124030*/  LOP3.LUT R51, R51, 0xffffffef, RZ, 0xc0, !PT ;  /* 0xffffffef33337812 */ /* 0x000fe400078ec0ff */
[----:B0-----:R-:W-:Y:S01]  /*124040*/  ISETP.LT.AND P1, PT, R6, UR60, !P0 ;  /* 0x0000003c06007c0c */ /* 0x001fe2000c721270 */
[----:B------:R-:W0:Y:S06]  /*124050*/  LDCU UR60, c[0x0][0x398] ;  /* 0x00007300ff3c77ac */ /* 0x000e2c0008000800 */
        /* <DEDUP_REMOVED lines=10> */
[----:B------:R-:W0:Y:S01]  /*124100*/  LDCU.64 UR58, c[0x0][0x398] ;  /* 0x00007300ff3a77ac */ /* 0x000e220008000a00 */
[----:B------:R-:W0:Y:S01]  /*124110*/  LDS.128 R16, [R11] ;  /* 0x000000000b107984 */ /* 0x000e220000000c00 */
[----:B------:R-:W-:-:S03]  /*124120*/  NOP ;  /* 0x0000000000007918 */ /* 0x000fc60000000000 */
[----:B0-----:R0:W-:Y:S04]  /*124130*/  STL.64 [R1+0x90], R16 ;  /* 0x0000901001007387 */ /* 0x0011e80000100a00 */
[----:B------:R-:W-:Y:S04]  /*124140*/  STL.64 [R1+0x98], R18 ;  /* 0x0000981201007387 */ /* 0x000fe80000100a00 */
[----:B------:R-:W3:Y:S04]  /*124150*/  LDL.LU R26, [R1+0x970] ;  /* 0x00097000011a7983 */ /* 0x000ee80000300800 */
[----:B------:R-:W3:Y:S04]  /*124160*/  LDL.LU R28, [R1+0x96c] ;  /* 0x00096c00011c7983 */ /* 0x000ee80000300800 */
[----:B------:R-:W3:Y:S04]  /*124170*/  LDL.LU R34, [R1+0x8cc] ;  /* 0x0008cc0001227983 */ /* 0x000ee80000300800 */
[----:B------:R-:W3:Y:S01]  /*124180*/  LDL.LU R35, [R1+0x8c8] ;  /* 0x0008c80001237983 */ /* 0x000ee20000300800 */
[----:B-1----:R-:W-:Y:S01]  /*124190*/  ISETP.LT.AND P2, PT, R5, UR70, !P0 ;  /* 0x0000004605007c0c */ /* 0x002fe2000c741270 */
[----:B------:R-:W1:Y:S01]  /*1241a0*/  LDCU UR70, c[0x0][0x398] ;  /* 0x00007300ff4677ac */ /* 0x000e620008000800 */
[----:B----4-:R-:W-:-:S02]  /*1241b0*/  ISETP.LT.AND P1, PT, R6, UR61, !P0 ;  /* 0x0000003d06007c0c */ /* 0x010fc4000c721270 */
[----:B------:R-:W-:Y:S01]  /*1241c0*/  ISETP.LT.AND P3, PT, R4, UR54, !P0 ;  /* 0x0000003604007c0c */ /* 0x000fe2000c761270 */
[----:B------:R4:W-:Y:S01]  /*1241d0*/  STSM.16.M88.4 [R11], R12 ;  /* 0x0000000c0b007844 */ /* 0x0009e20000000200 */
[----:B------:R-:W-:Y:S02]  /*1241e0*/  ISETP.LT.AND P0, PT, R3, UR75, !P0 ;  /* 0x0000004b03007c0c */ /* 0x000fe4000c701270 */
[----:B------:R-:W-:Y:S01]  /*1241f0*/  LOP3.LUT R51, R51, 0xfffffffe, RZ, 0xc0, !PT ;  /* 0xfffffffe33337812 */ /* 0x000fe200078ec0ff */
[----:B0-----:R-:W-:Y:S01]  /*124200*/  VIADD R16, R56, 0x1d ;  /* 0x0000001d38107836 */ /* 0x001fe20000000000 */
[----:B------:R-:W0:Y:S03]  /*124210*/  LDCU UR61, c[0x0][0x398] ;  /* 0x00007300ff3d77ac */ /* 0x000e260008000800 */
[----:B------:R-:W-:Y:S01]  /*124220*/  @P2 LOP3.LUT R48, R48, 0x80000000, RZ, 0xfc, !PT ;  /* 0x8000000030302812 */ /* 0x000fe200078efcff */
[----:B------:R-:W0:Y:S03]  /*124230*/  LDCU UR75, c[0x0][0x398] ;  /* 0x00007300ff4b77ac */ /* 0x000e260008000800 */
[----:B------:R-:W-:-:S04]  /*124240*/  LOP3.LUT R48, R48, 0xbfffffff, RZ, 0xc0, !PT ;  /* 0xbfffffff30307812 */ /* 0x000fc800078ec0ff */
[----:B------:R-:W-:Y:S01]  /*124250*/  @P1 LOP3.LUT R48, R48, 0x40000000, RZ, 0xfc, !PT ;  /* 0x4000000030301812 */ /* 0x000fe200078efcff */
[----:B----4-:R-:W-:-:S03]  /*124260*/  VIADD R12, R56, 0x21 ;  /* 0x00000021380c7836 */ /* 0x010fc60000000000 */
[----:B------:R-:W-:-:S04]  /*124270*/  LOP3.LUT R48, R48, 0xdfffffff, RZ, 0xc0, !PT ;  /* 0xdfffffff30307812 */ /* 0x000fc800078ec0ff */
[----:B------:R-:W-:Y:S02]  /*124280*/  @P0 LOP3.LUT R48, R48, 0x20000000, RZ, 0xfc, !PT ;  /* 0x2000000030300812 */ /* 0x000fe400078efcff */
[----:B------:R-:W-:Y:S01]  /*124290*/  ISETP.GE.AND P0, PT, R12, UR51, PT ;  /* 0x000000330c007c0c */ /* 0x000fe2000bf06270 */
[----:B------:R-:W4:Y:S01]  /*1242a0*/  LDCU.64 UR50, c[0x0][0x398] ;  /* 0x00007300ff3277ac */ /* 0x000f220008000a00 */
[----:B------:R-:W-:Y:S02]  /*1242b0*/  @P3 LOP3.LUT R51, R51, 0x1, RZ, 0xfc, !PT ;  /* 0x0000000133333812 */ /* 0x000fe400078efcff */
[----:B------:R-:W-:Y:S02]  /*1242c0*/  ISETP.LT.AND P3, PT, R4, UR58, !P0 ;  /* 0x0000003a04007c0c */ /* 0x000fe4000c761270 */
[----:B------:R-:W-:Y:S02]  /*1242d0*/  ISETP.LT.AND P2, PT, R5, UR69, !P0 ;  /* 0x0000004505007c0c */ /* 0x000fe4000c741270 */
[----:B------:R-:W-:Y:S01]  /*1242e0*/  LOP3.LUT R48, R48, 0xefffffff, RZ, 0xc0, !PT ;  /* 0xefffffff30307812 */ /* 0x000fe200078ec0ff */
[----:B------:R-:W-:Y:S01]  /*1242f0*/  VIADD R12, R56, 0x20 ;  /* 0x00000020380c7836 */ /* 0x000fe20000000000 */
[----:B-1----:R-:W-:-:S02]  /*124300*/  ISETP.LT.AND P1, PT, R6, UR70, !P0 ;  /* 0x0000004606007c0c */ /* 0x002fc4000c721270 */
[----:B--2---:R-:W-:Y:S02]  /*124310*/  LOP3.LUT R17, R32, 0xffff, RZ, 0xc0, !PT ;  /* 0x0000ffff20117812 */ /* 0x004fe400078ec0ff */
[----:B---3--:R-:W-:Y:S01]  /*124320*/  LOP3.LUT R18, R33, 0xffff, RZ, 0xc0, !PT ;  /* 0x0000ffff21127812 */ /* 0x008fe200078ec0ff */
[----:B------:R-:W2:Y:S02]  /*124330*/  LDL.LU R32, [R1+0x8c4] ;  /* 0x0008c40001207983 */ /* 0x000ea40000300800 */
[----:B------:R-:W-:Y:S01]  /*124340*/  @P3 LOP3.LUT R48, R48, 0x10000000, RZ, 0xfc, !PT ;  /* 0x1000000030303812 */ /* 0x000fe200078efcff */
[----:B------:R-:W-:Y:S01]  /*124350*/  VIADD R13, R56, 0x1e ;  /* 0x0000001e380d7836 */ /* 0x000fe20000000000 */
[----:B------:R-:W-:Y:S01]  /*124360*/  LOP3.LUT R39, R39, 0x7fffffff, RZ, 0xc0, !PT ;  /* 0x7fffffff27277812 */ /* 0x000fe200078ec0ff */
[----:B------:R-:W3:Y:S01]  /*124370*/  LDL.LU R33, [R1+0x8c0] ;  /* 0x0008c00001217983 */ /* 0x000ee20000300800 */
[----:B------:R-:W-:Y:S01]  /*124380*/  LOP3.LUT R48, R48, 0xf7ffffff, RZ, 0xc0, !PT ;  /* 0xf7ffffff30307812 */ /* 0x000fe200078ec0ff */
[----:B------:R-:W1:Y:S03]  /*124390*/  LDCU UR70, c[0x0][0x398] ;  /* 0x00007300ff4677ac */ /* 0x000e660008000800 */
[----:B------:R-:W-:Y:S01]  /*1243a0*/  @P2 LOP3.LUT R48, R48, 0x8000000, RZ, 0xfc, !PT ;  /* 0x0800000030302812 */ /* 0x000fe200078efcff */
[----:B------:R-:W0:Y:S01]  /*1243b0*/  LDCU UR69, c[0x0][0x398] ;  /* 0x00007300ff4577ac */ /* 0x000e220008000800 */
[----:B------:R-:W-:-:S02]  /*1243c0*/  ISETP.LT.AND P0, PT, R3, UR71, !P0 ;  /* 0x0000004703007c0c */ /* 0x000fc4000c701270 */
[----:B------:R-:W-:Y:S01]  /*1243d0*/  LOP3.LUT R48, R48, 0xfbffffff, RZ, 0xc0, !PT ;  /* 0xfbffffff30307812 */ /* 0x000fe200078ec0ff */
[----:B------:R-:W0:Y:S03]  /*1243e0*/  LDCU UR71, c[0x0][0x398] ;  /* 0x00007300ff4777ac */ /* 0x000e260008000800 */
[----:B------:R-:W-:-:S04]  /*1243f0*/  @P1 LOP3.LUT R48, R48, 0x4000000, RZ, 0xfc, !PT ;  /* 0x0400000030301812 */ /* 0x000fc800078efcff */
[----:B------:R-:W-:-:S04]  /*124400*/  LOP3.LUT R48, R48, 0xfdffffff, RZ, 0xc0, !PT ;  /* 0xfdffffff30307812 */ /* 0x000fc800078ec0ff */
[----:B------:R-:W-:Y:S02]  /*124410*/  @P0 LOP3.LUT R48, R48, 0x2000000, RZ, 0xfc, !PT ;  /* 0x0200000030300812 */ /* 0x000fe400078efcff */
[----:B------:R-:W-:Y:S01]  /*124420*/  ISETP.GE.AND P0, PT, R12, UR53, PT ;  /* 0x000000350c007c0c */ /* 0x000fe2000bf06270 */
[----:B------:R-:W0:Y:S03]  /*124430*/  LDCU.64 UR52, c[0x0][0x398] ;  /* 0x00007300ff3477ac */ /* 0x000e260008000a00 */
[----:B----4-:R-:W-:Y:S02]  /*124440*/  ISETP.LT.AND P3, PT, R4, UR50, !P0 ;  /* 0x0000003204007c0c */ /* 0x010fe4000c761270 */
[----:B------:R-:W-:Y:S02]  /*124450*/  ISETP.LT.AND P2, PT, R5, UR77, !P0 ;  /* 0x0000004d05007c0c */ /* 0x000fe4000c741270 */
[----:B------:R-:W-:Y:S01]  /*124460*/  LOP3.LUT R48, R48, 0xfeffffff, RZ, 0xc0, !PT ;  /* 0xfeffffff30307812 */ /* 0x000fe200078ec0ff */
[----:B------:R-:W-:Y:S01]  /*124470*/  VIADD R12, R56, 0x1f ;  /* 0x0000001f380c7836 */ /* 0x000fe20000000000 */
[----:B------:R-:W-:Y:S01]  /*124480*/  ISETP.LT.AND P1, PT, R6, UR76, !P0 ;  /* 0x0000004c06007c0c */ /* 0x000fe2000c721270 */
[----:B------:R-:W4:Y:S06]  /*124490*/  LDCU UR77, c[0x0][0x398] ;  /* 0x00007300ff4d77ac */ /* 0x000f2c0008000800 */
        /* <DEDUP_REMOVED lines=48> */
[----:B------:R-:W-:-:S02]  /*1247a0*/  LOP3.LUT R48, R48, 0xffffefff, RZ, 0xc0, !PT ;  /* 0xffffefff30307812 */ /* 0x000fc400078ec0ff */
[----:B------:R-:W-:Y:S02]  /*1247b0*/  LOP3.LUT R19, R26, 0xffff, RZ, 0xc0, !PT ;  /* 0x0000ffff1a137812 */ /* 0x000fe400078ec0ff */
[----:B------:R-:W-:Y:S02]  /*1247c0*/  LOP3.LUT R20, R28, 0xffff, RZ, 0xc0, !PT ;  /* 0x0000ffff1c147812 */ /* 0x000fe400078ec0ff */
[----:B------:R-:W-:Y:S02]  /*1247d0*/  PRMT R12, R34, 0x4210, R17 ;  /* 0x00004210220c7816 */ /* 0x000fe40000000011 */
[----:B------:R-:W-:Y:S01]  /*1247e0*/  PRMT R13, R35, 0x4210, R18 ;  /* 0x00004210230d7816 */ /* 0x000fe20000000012 */
[----:B------:R-:W-:Y:S01]  /*1247f0*/  NOP ;  /* 0x0000000000007918 */ /* 0x000fe20000000000 */
[----:B------:R-:W-:Y:S01]  /*124800*/  @P3 LOP3.LUT R48, R48, 0x1000, RZ, 0xfc, !PT ;  /* 0x0000100030303812 */ /* 0x000fe200078efcff */
[----:B------:R-:W-:Y:S01]  /*124810*/  VIADD R16, R56, 0x1a ;  /* 0x0000001a38107836 */ /* 0x000fe20000000000 */
[----:B------:R-:W-:Y:S01]  /*124820*/  ISETP.LT.AND P1, PT, R6, UR63, !P0 ;  /* 0x0000003f06007c0c */ /* 0x000fe2000c721270 */
[----:B------:R-:W0:Y:S01]  /*124830*/  LDCU UR63, c[0x0][0x398] ;  /* 0x00007300ff3f77ac */ /* 0x000e220008000800 */
        /* <DEDUP_REMOVED lines=8> */
[----:B------:R-:W-:-:S04]  /*1248c0*/  @P0 LOP3.LUT R48, R48, 0x200, RZ, 0xfc, !PT ;  /* 0x0000020030300812 */ /* 0x000fc800078efcff */
[----:B------:R-:W-:Y:S02]  /*1248d0*/  LOP3.LUT R48, R48, 0xfffffeff, RZ, 0xc0, !PT ;  /* 0xfffffeff30307812 */ /* 0x000fe400078ec0ff */
[----:B--2---:R-:W-:Y:S02]  /*1248e0*/  PRMT R14, R32, 0x4210, R19 ;  /* 0x00004210200e7816 */ /* 0x004fe40000000013 */
[----:B---3--:R-:W-:Y:S02]  /*1248f0*/  PRMT R15, R33, 0x4210, R20 ;  /* 0x00004210210f7816 */ /* 0x008fe40000000014 */
[----:B------:R-:W2:Y:S01]  /*124900*/  LDS.128 R32, [R11] ;  /* 0x000000000b207984 */ /* 0x000ea20000000c00 */
[----:B------:R-:W-:-:S03]  /*124910*/  NOP ;  /* 0x0000000000007918 */ /* 0x000fc60000000000 */
[----:B------:R3:W-:Y:S02]  /*124920*/  STSM.16.M88.4 [R11], R12 ;  /* 0x0000000c0b007844 */ /* 0x0007e40000000200 */
[----:B---3--:R-:W-:-:S05]  /*124930*/  VIADD R12, R56, 0x1c ;  /* 0x0000001c380c7836 */ /* 0x008fca0000000000 */
[----:B------:R-:W-:Y:S01]  /*124940*/  ISETP.GE.AND P0, PT, R12, UR53, PT ;  /* 0x000000350c007c0c */ /* 0x000fe2000bf06270 */
[----:B------:R-:W-:Y:S01]  /*124950*/  VIADD R14, R56, 0x1b ;  /* 0x0000001b380e7836 */ /* 0x000fe20000000000 */
[----:B------:R-:W-:Y:S01]  /*124960*/  PRMT R12, R8, 0x5210, R17 ;  /* 0x00005210080c7816 */ /* 0x000fe20000000011 */
[----:B------:R-:W3:Y:S01]  /*124970*/  LDCU.64 UR52, c[0x0][0x398] ;  /* 0x00007300ff3477ac */ /* 0x000ee20008000a00 */
[----:B-1----:R-:W-:Y:S02]  /*124980*/  ISETP.LT.AND P3, PT, R4, UR50, !P0 ;  /* 0x0000003204007c0c */ /* 0x002fe4000c761270 */
[----:B------:R-:W-:Y:S02]  /*124990*/  ISETP.LT.AND P2, PT, R5, UR4, !P0 ;  /* 0x0000000405007c0c */ /* 0x000fe4000c741270 */
[----:B------:R-:W-:Y:S01]  /*1249a0*/  ISETP.LT.AND P1, PT, R6, UR6, !P0 ;  /* 0x0000000606007c0c */ /* 0x000fe2000c721270 */
[----:B------:R-:W1:Y:S08]  /*1249b0*/  LDCU UR6, c[0x0][0x398] ;  /* 0x00007300ff0677ac */ /* 0x000e700008000800 */
[----:B------:R-:W-:-:S04]  /*1249c0*/  @P3 LOP3.LUT R48, R48, 0x100, RZ, 0xfc, !PT ;  /* 0x0000010030303812 */ /* 0x000fc800078efcff */
[----:B------:R-:W-:-:S04]  /*1249d0*/  LOP3.LUT R48, R48, 0xffffff7f, RZ, 0xc0, !PT ;  /* 0xffffff7f30307812 */ /* 0x000fc800078ec0ff */
[----:B------:R-:W-:Y:S02]  /*1249e0*/  @P2 LOP3.LUT R48, R48, 0x80, RZ, 0xfc, !PT ;  /* 0x0000008030302812 */ /* 0x000fe400078efcff */
[----:B------:R-:W-:Y:S01]  /*1249f0*/  ISETP.LT.AND P0, PT, R3, UR15, !P0 ;  /* 0x0000000f03007c0c */ /* 0x000fe2000c701270 */
[----:B--2---:R2:W-:Y:S01]  /*124a00*/  STL.64 [R1+0x80], R32 ;  /* 0x0000802001007387 */ /* 0x0045e20000100a00 */
[----:B------:R-:W-:Y:S01]  /*124a10*/  LOP3.LUT R48, R48, 0xffffffbf, RZ, 0xc0, !PT ;  /* 0xffffffbf30307812 */ /* 0x000fe200078ec0ff */
[----:B------:R-:W0:Y:S03]  /*124a20*/  LDCU UR15, c[0x0][0x398] ;  /* 0x00007300ff0f77ac */ /* 0x000e260008000800 */
[----:B------:R-:W-:-:S04]  /*124a30*/  @P1 LOP3.LUT R48, R48, 0x40, RZ, 0xfc, !PT ;  /* 0x0000004030301812 */ /* 0x000fc800078efcff */
[----:B------:R-:W-:Y:S01]  /*124a40*/  LOP3.LUT R48, R48, 0xffffffdf, RZ, 0xc0, !PT ;  /* 0xffffffdf30307812 */ /* 0x000fe200078ec0ff */
[----:B------:R-:W-:Y:S01]  /*124a50*/  STL.64 [R1+0x88], R34 ;  /* 0x0000882201007387 */ /* 0x000fe20000100a00 */
[----:B------:R-:W-:Y:S02]  /*124a60*/  PRMT R13, R54, 0x5210, R18 ;  /* 0x00005210360d7816 */ /* 0x000fe40000000012 */
[----:B------:R-:W-:Y:S01]  /*124a70*/  @P0 LOP3.LUT R48, R48, 0x20, RZ, 0xfc, !PT ;  /* 0x0000002030300812 */ /* 0x000fe200078efcff */
[----:B------:R-:W4:Y:S01]  /*124a80*/  LDL.LU R8, [R1+0x57fc] ;  /* 0x0057fc0001087983 */ /* 0x000f220000300800 */
[----:B------:R-:W-:Y:S01]  /*124a90*/  ISETP.GE.AND P0, PT, R14, UR55, PT ;  /* 0x000000370e007c0c */ /* 0x000fe2000bf06270 */
[----:B------:R-:W0:Y:S01]  /*124aa0*/  LDCU.64 UR54, c[0x0][0x398] ;  /* 0x00007300ff3677ac */ /* 0x000e220008000a00 */
[----:B------:R-:W-:Y:S01]  /*124ab0*/  PRMT R14, R57, 0x5210, R19 ;  /* 0x00005210390e7816 */ /* 0x000fe20000000013 */
[----:B------:R-:W4:Y:S01]  /*124ac0*/  LDL.LU R54, [R1+0x57f8] ;  /* 0x0057f80001367983 */ /* 0x000f220000300800 */
[----:B------:R-:W-:Y:S01]  /*124ad0*/  PRMT R15, R52, 0x5210, R20 ;  /* 0x00005210340f7816 */ /* 0x000fe20000000014 */
[----:B------:R-:W-:-:S02]  /*124ae0*/  NOP ;  /* 0x0000000000007918 */ /* 0x000fc40000000000 */
[----:B------:R-:W4:Y:S04]  /*124af0*/  LDL.LU R57, [R1+0x57f4] ;  /* 0x0057f40001397983 */ /* 0x000f280000300800 */
[----:B------:R-:W4:Y:S04]  /*124b00*/  LDL.LU R52, [R1+0x57f0] ;  /* 0x0057f00001347983 */ /* 0x000f280000300800 */
[----:B--2---:R-:W2:Y:S04]  /*124b10*/  LDL.LU R32, [R1+0xa00] ;  /* 0x000a000001207983 */ /* 0x004ea80000300800 */
[----:B------:R-:W4:Y:S01]  /*124b20*/  LDL.LU R33, [R1+0x9fc] ;  /* 0x0009fc0001217983 */ /* 0x000f220000300800 */
[----:B---3--:R-:W-:-:S02]  /*124b30*/  ISETP.LT.AND P3, PT, R4, UR52, !P0 ;  /* 0x0000003404007c0c */ /* 0x008fc4000c761270 */
[----:B------:R-:W-:Y:S01]  /*124b40*/  ISETP.LT.AND P2, PT, R5, UR12, !P0 ;  /* 0x0000000c05007c0c */ /* 0x000fe2000c741270 */
[----:B------:R-:W3:Y:S01]  /*124b50*/  LDCU UR12, c[0x0][0x398] ;  /* 0x00007300ff0c77ac */ /* 0x000ee20008000800 */
        /* <DEDUP_REMOVED lines=22> */
[----:B------:R-:W-:-:S02]  /*124cc0*/  ISETP.LT.AND P2, PT, R5, UR20, !P0 ;  /* 0x0000001405007c0c */ /* 0x000fc4000c741270 */
[----:B------:R-:W-:Y:S02]  /*124cd0*/  ISETP.LT.AND P1, PT, R6, UR19, !P0 ;  /* 0x0000001306007c0c */ /* 0x000fe4000c721270 */
        /* <DEDUP_REMOVED lines=10> */
[----:B-1----:R-:W-:-:S03]  /*124d80*/  VIADD R12, R56, 0x19 ;  /* 0x00000019380c7836 */ /* 0x002fc60000000000 */
[----:B------:R-:W-:-:S04]  /*124d90*/  LOP3.LUT R40, R40, 0xdfffffff, RZ, 0xc0, !PT ;  /* 0xdfffffff28287812 */ /* 0x000fc800078ec0ff */
[----:B------:R-:W-:Y:S02]  /*124da0*/  @P0 LOP3.LUT R40, R40, 0x20000000, RZ, 0xfc, !PT ;  /* 0x2000000028280812 */ /* 0x000fe400078efcff */
[----:B------:R-:W-:Y:S02]  /*124db0*/  ISETP.GE.AND P0, PT, R12, UR51, PT ;  /* 0x000000330c007c0c */ /* 0x000fe4000bf06270 */
[----:B------:R-:W-:Y:S02]  /*124dc0*/  @P3 LOP3.LUT R48, R48, 0x1, RZ, 0xfc, !PT ;  /* 0x0000000130303812 */ /* 0x000fe400078efcff */
[----:B------:R-:W-:Y:S01]  /*124dd0*/  LOP3.LUT R40, R40, 0xefffffff, RZ, 0xc0, !PT ;  /* 0xefffffff28287812 */ /* 0x000fe200078ec0ff */
[----:B------:R-:W-:Y:S01]  /*124de0*/  VIADD R12, R56, 0x18 ;  /* 0x00000018380c7836 */ /* 0x000fe20000000000 */
[----:B------:R-:W-:Y:S01]  /*124df0*/  ISETP.LT.AND P3, PT, R4, UR58, !P0 ;  /* 0x0000003a04007c0c */ /* 0x000fe2000c761270 */
[----:B------:R-:W1:Y:S01]  /*124e00*/  LDCU.64 UR50, c[0x0][0x398] ;  /* 0x00007300ff3277ac */ /* 0x000e620008000a00 */
[----:B------:R-:W-:-:S02]  /*124e10*/  ISETP.LT.AND P2, PT, R5, UR21, !P0 ;  /* 0x0000001505007c0c */ /* 0x000fc4000c741270 */
[----:B------:R-:W-:Y:S01]  /*124e20*/  ISETP.LT.AND P1, PT, R6, UR5, !P0 ;  /* 0x0000000506007c0c */ /* 0x000fe2000c721270 */
[----:B------:R-:W0:Y:S01]  /*124e30*/  LDCU.64 UR4, c[0x0][0x398] ;  /* 0x00007300ff0477ac */ /* 0x000e220008000a00 */
[----:B--2---:R-:W-:Y:S01]  /*124e40*/  LOP3.LUT R17, R32, 0xffff, RZ, 0xc0, !PT ;  /* 0x0000ffff20117812 */ /* 0x004fe200078ec0ff */
[----:B------:R-:W2:Y:S01]  /*124e50*/  LDCU.64 UR20, c[0x0][0x398] ;  /* 0x00007300ff1477ac */ /* 0x000ea20008000a00 */
[----:B------:R-:W3:Y:S01]  /*124e60*/  LDL.LU R32, [R1+0x8e4] ;  /* 0x0008e40001207983 */ /* 0x000ee20000300800 */
[----:B----4-:R-:W-:Y:S01]  /*124e70*/  LOP3.LUT R18, R33, 0xffff, RZ, 0xc0, !PT ;  /* 0x0000ffff21127812 */ /* 0x010fe200078ec0ff */
[----:B------:R-:W-:Y:S02]  /*124e80*/  VIADD R13, R56, 0x16 ;  /* 0x00000016380d7836 */ /* 0x000fe40000000000 */
[----:B------:R-:W4:Y:S01]  /*124e90*/  LDL.LU R33, [R1+0x838] ;  /* 0x0008380001217983 */ /* 0x000f220000300800 */
        /* <DEDUP_REMOVED lines=31> */
[----:B--2---:R-:W-:Y:S02]  /*125090*/  ISETP.LT.AND P3, PT, R4, UR20, !P0 ;  /* 0x0000001404007c0c */ /* 0x004fe4000c761270 */
[----:B------:R-:W-:Y:S01]  /*1250a0*/  ISETP.LT.AND P2, PT, R5, UR32, !P0 ;  /* 0x0000002005007c0c */ /* 0x000fe2000c741270 */
[----:B------:R-:W2:Y:S01]  /*1250b0*/  LDCU UR32, c[0x0][0x39c] ;  /* 0x00007380ff2077ac */ /* 0x000ea20008000800 */
        /* <DEDUP_REMOVED lines=13> */
[----:B-1----:R-:W-:Y:S02]  /*125190*/  ISETP.LT.AND P3, PT, R4, UR50, !P0 ;  /* 0x0000003204007c0c */ /* 0x002fe4000c761270 */
[----:B------:R-:W-:Y:S01]  /*1251a0*/  ISETP.LT.AND P2, PT, R5, UR38, !P0 ;  /* 0x0000002605007c0c */ /* 0x000fe2000c741270 */
[----:B------:R-:W1:Y:S01]  /*1251b0*/  LDCU UR38, c[0x0][0x39c] ;  /* 0x00007380ff2677ac */ /* 0x000e620008000800 */
        /* <DEDUP_REMOVED lines=14> */
[----:B---3--:R-:W-:Y:S02]  /*1252a0*/  LOP3.LUT R19, R26, 0xffff, RZ, 0xc0, !PT ;  /* 0x0000ffff1a137812 */ /* 0x008fe400078ec0ff */
[----:B------:R-:W-:Y:S02]  /*1252b0*/  LOP3.LUT R20, R28, 0xffff, RZ, 0xc0, !PT ;  /* 0x0000ffff1c147812 */ /* 0x000fe400078ec0ff */
[----:B------:R-:W-:-:S02]  /*1252c0*/  PRMT R12, R34, 0x4210, R17 ;  /* 0x00004210220c7816 */ /* 0x000fc40000000011 */
[----:B------:R-:W-:Y:S01]  /*1252d0*/  PRMT R13, R35, 0x4210, R18 ;  /* 0x00004210230d7816 */ /* 0x000fe20000000012 */
[----:B------:R-:W-:Y:S01]  /*1252e0*/  NOP ;  /* 0x0000000000007918 */ /* 0x000fe20000000000 */
[----:B0-----:R-:W-:Y:S01]  /*1252f0*/  ISETP.LT.AND P3, PT, R4, UR52, !P0 ;  /* 0x0000003404007c0c */ /* 0x001fe2000c761270 */
[----:B------:R-:W-:Y:S01]  /*125300*/  VIADD R16, R56, 0x12 ;  /* 0x0000001238107836 */ /* 0x000fe20000000000 */
[----:B------:R-:W-:Y:S01]  /*125310*/  ISETP.LT.AND P2, PT, R5, UR8, !P0 ;  /* 0x0000000805007c0c */ /* 0x000fe2000c741270 */
[----:B------:R-:W0:Y:S01]  /*125320*/  LDCU UR8, c[0x0][0x398] ;  /* 0x00007300ff0877ac */ /* 0x000e220008000800 */
[----:B------:R-:W-:Y:S02]  /*125330*/  ISETP.LT.AND P1, PT, R6, UR77, !P0 ;  /* 0x0000004d06007c0c */ /* 0x000fe4000c721270 */
[----:B------:R-:W-:Y:S01]  /*125340*/  LOP3.LUT R50, R50, 0x7fffffff, RZ, 0xc0, !PT ;  /* 0x7fffffff32327812 */ /* 0x000fe200078ec0ff */
[----:B------:R-:W3:Y:S06]  /*125350*/  LDCU UR5, c[0x0][0x398] ;  /* 0x00007300ff0577ac */ /* 0x000eec0008000800 */
        /* <DEDUP_REMOVED lines=9> */
[----:B------:R-:W-:-:S04]  /*1253f0*/  @P0 LOP3.LUT R40, R40, 0x200, RZ, 0xfc, !PT ;  /* 0x0000020028280812 */ /* 0x000fc800078efcff */
[----:B------:R-:W-:Y:S02]  /*125400*/  LOP3.LUT R40, R40, 0xfffffeff, RZ, 0xc0, !PT ;  /* 0xfffffeff28287812 */ /* 0x000fe400078ec0ff */
[----:B------:R-:W-:Y:S02]  /*125410*/  PRMT R14, R32, 0x4210, R19 ;  /* 0x00004210200e7816 */ /* 0x000fe40000000013 */
[----:B----4-:R-:W-:Y:S02]  /*125420*/  PRMT R15, R33, 0x4210, R20 ;  /* 0x00004210210f7816 */ /* 0x010fe40000000014 */
        /* <DEDUP_REMOVED lines=21> */
[----:B------:R-:W0:Y:S02]  /*125580*/  LDCU UR57, c[0x0][0x398] ;  /* 0x00007300ff3977ac */ /* 0x000e240008000800 */
[----:B------:R-:W2:Y:S01]  /*125590*/  LDL.LU R58, [R1+0x57ec] ;  /* 0x0057ec00013a7983 */ /* 0x000ea20000300800 */
[----:B------:R-:W-:Y:S02]  /*1255a0*/  @P1 LOP3.LUT R40, R40, 0x40, RZ, 0xfc, !PT ;  /* 0x0000004028281812 */ /* 0x000fe400078efcff */
[----:B------:R-:W-:Y:S01]  /*1255b0*/  PRMT R15, R44, 0x5210, R20 ;  /* 0x000052102c0f7816 */ /* 0x000fe20000000014 */
[----:B------:R-:W2:Y:S01]  /*1255c0*/  LDL.LU R37, [R1+0x57e8] ;  /* 0x0057e80001257983 */ /* 0x000ea20000300800 */
[----:B------:R-:W-:-:S04]  /*1255d0*/  LOP3.LUT R40, R40, 0xffffffdf, RZ, 0xc0, !PT ;  /* 0xffffffdf28287812 */ /* 0x000fc800078ec0ff */
[----:B------:R-:W-:Y:S02]  /*1255e0*/  @P0 LOP3.LUT R40, R40, 0x20, RZ, 0xfc, !PT ;  /* 0x0000002028280812 */ /* 0x000fe400078efcff */
[----:B------:R-:W-:Y:S01]  /*1255f0*/  ISETP.GE.AND P0, PT, R14, UR51, PT ;  /* 0x000000330e007c0c */ /* 0x000fe2000bf06270 */
[----:B------:R-:W1:Y:S01]  /*125600*/  LDCU.64 UR50, c[0x0][0x398] ;  /* 0x00007300ff3277ac */ /* 0x000e620008000a00 */
[----:B------:R-:W-:Y:S01]  /*125610*/  PRMT R14, R59, 0x5210, R19 ;  /* 0x000052103b0e7816 */ /* 0x000fe20000000013 */
[----:B------:R-:W-:Y:S01]  /*125620*/  NOP ;  /* 0x0000000000007918 */ /* 0x000fe20000000000 */
[----:B------:R-:W2:Y:S04]  /*125630*/  LDL.LU R59, [R1+0x57e4] ;  /* 0x0057e400013b7983 */ /* 0x000ea80000300800 */
[----:B------:R-:W2:Y:S04]  /*125640*/  LDL.LU R44, [R1+0x57e0] ;  /* 0x0057e000012c7983 */ /* 0x000ea80000300800 */
[----:B----4-:R-:W4:Y:S04]  /*125650*/  LDL.LU R32, [R1+0xa20] ;  /* 0x000a200001207983 */ /* 0x010f280000300800 */
[----:B------:R-:W2:Y:S01]  /*125660*/  LDL.LU R33, [R1+0xa1c] ;  /* 0x000a1c0001217983 */ /* 0x000ea20000300800 */
[----:B0-----:R-:W-:Y:S01]  /*125670*/  ISETP.LT.AND P3, PT, R4, UR20, !P0 ;  /* 0x0000001404007c0c */ /* 0x001fe2000c761270 */
[----:B------:R-:W0:Y:S01]  /*125680*/  LDCU UR20, c[0x0][0x39c] ;  /* 0x00007380ff1477ac */ /* 0x000e220008000800 */
[----:B------:R-:W-:-:S02]  /*125690*/  ISETP.LT.AND P2, PT, R5, UR12, !P0 ;  /* 0x0000000c05007c0c */ /* 0x000fc4000c741270 */
        /* <DEDUP_REMOVED lines=25> */
[----:B-1----:R-:W-:Y:S01]  /*125830*/  ISETP.LT.AND P3, PT, R4, UR50, !P0 ;  /* 0x0000003204007c0c */ /* 0x002fe2000c761270 */
[----:B------:R1:W-:Y:S01]  /*125840*/  STSM.16.M88.4 [R11], R12 ;  /* 0x0000000c0b007844 */ /* 0x0003e20000000200 */
[----:B------:R-:W-:Y:S02]  /*125850*/  ISETP.LT.AND P0, PT, R3, UR61, !P0 ;  /* 0x0000003d03007c0c */ /* 0x000fe4000c701270 */
[----:B------:R-:W-:Y:S01]  /*125860*/  LOP3.LUT R40, R40, 0xfffffffe, RZ, 0xc0, !PT ;  /* 0xfffffffe28287812 */ /* 0x000fe200078ec0ff */
[C---:B0-----:R-:W-:Y:S01]  /*125870*/  VIADD R16, R56.reuse, 0xd ;  /* 0x0000000d38107836 */ /* 0x041fe20000000000 */
[----:B------:R-:W0:Y:S03]  /*125880*/  LDCU UR61, c[0x0][0x398] ;  /* 0x00007300ff3d77ac */ /* 0x000e260008000800 */
[----:B------:R-:W-:Y:S01]  /*125890*/  @P2 LOP3.LUT R39, R39, 0x80000000, RZ, 0xfc, !PT ;  /* 0x8000000027272812 */ /* 0x000fe200078efcff */
[----:B------:R-:W0:Y:S03]  /*1258a0*/  LDCU UR19, c[0x0][0x39c] ;  /* 0x00007380ff1377ac */ /* 0x000e260008000800 */
[----:B------:R-:W-:Y:S01]  /*1258b0*/  LOP3.LUT R39, R39, 0xbfffffff, RZ, 0xc0, !PT ;  /* 0xbfffffff27277812 */ /* 0x000fe200078ec0ff */
[----:B------:R-:W0:Y:S03]  /*1258c0*/  LDCU UR22, c[0x0][0x39c] ;  /* 0x00007380ff1677ac */ /* 0x000e260008000800 */
[----:B------:R-:W-:Y:S01]  /*1258d0*/  @P1 LOP3.LUT R39, R39, 0x40000000, RZ, 0xfc, !PT ;  /* 0x4000000027271812 */ /* 0x000fe200078efcff */
[----:B-1----:R-:W-:-:S03]  /*1258e0*/  VIADD R12, R56, 0x11 ;  /* 0x00000011380c7836 */ /* 0x002fc60000000000 */
[----:B------:R-:W-:-:S04]  /*1258f0*/  LOP3.LUT R39, R39, 0xdfffffff, RZ, 0xc0, !PT ;  /* 0xdfffffff27277812 */ /* 0x000fc800078ec0ff */
[----:B------:R-:W-:Y:S02]  /*125900*/  @P0 LOP3.LUT R39, R39, 0x20000000, RZ, 0xfc, !PT ;  /* 0x2000000027270812 */ /* 0x000fe400078efcff */
[----:B------:R-:W-:Y:S01]  /*125910*/  ISETP.GE.AND P0, PT, R12, UR55, PT ;  /* 0x000000370c007c0c */ /* 0x000fe2000bf06270 */
[----:B------:R-:W1:Y:S01]  /*125920*/  LDCU.64 UR54, c[0x0][0x398] ;  /* 0x00007300ff3677ac */ /* 0x000e620008000a00 */
[----:B------:R-:W-:Y:S02]  /*125930*/  @P3 LOP3.LUT R40, R40, 0x1, RZ, 0xfc, !PT ;  /* 0x0000000128283812 */ /* 0x000fe400078efcff */
[----:B------:R-:W-:Y:S02]  /*125940*/  ISETP.LT.AND P3, PT, R4, UR52, !P0 ;  /* 0x0000003404007c0c */ /* 0x000fe4000c761270 */
[----:B------:R-:W-:Y:S02]  /*125950*/  ISETP.LT.AND P2, PT, R5, UR26, !P0 ;  /* 0x0000001a05007c0c */ /* 0x000fe4000c741270 */
[----:B------:R-:W-:Y:S01]  /*125960*/  LOP3.LUT R39, R39, 0xefffffff, RZ, 0xc0, !PT ;  /* 0xefffffff27277812 */ /* 0x000fe200078ec0ff */
[----:B------:R-:W-:Y:S01]  /*125970*/  VIADD R12, R56, 0x10 ;  /* 0x00000010380c7836 */ /* 0x000fe20000000000 */
[----:B------:R-:W-:Y:S01]  /*125980*/  ISETP.LT.AND P1, PT, R6, UR58, !P0 ;  /* 0x0000003a06007c0c */ /* 0x000fe2000c721270 */
[----:B------:R-:W0:Y:S01]  /*125990*/  LDCU UR58, c[0x0][0x398] ;  /* 0x00007300ff3a77ac */ /* 0x000e220008000800 */
[----:B----4-:R-:W-:-:S02]  /*1259a0*/  LOP3.LUT R17, R32, 0xffff, RZ, 0xc0, !PT ;  /* 0x0000ffff20117812 */ /* 0x010fc400078ec0ff */
[----:B--2---:R-:W-:Y:S01]  /*1259b0*/  LOP3.LUT R18, R33, 0xffff, RZ, 0xc0, !PT ;  /* 0x0000ffff21127812 */ /* 0x004fe200078ec0ff */
[----:B------:R-:W2:Y:S01]  /*1259c0*/  LDL.LU R32, [R1+0x958] ;  /* 0x0009580001207983 */ /* 0x000ea20000300800 */
[----:B------:R-:W-:Y:S01]  /*1259d0*/  VIADD R13, R56, 0xe ;  /* 0x0000000e380d7836 */ /* 0x000fe20000000000 */
[----:B------:R-:W-:Y:S01]  /*1259e0*/  LOP3.LUT R49, R49, 0x7fffffff, RZ, 0xc0, !PT ;  /* 0x7fffffff31317812 */ /* 0x000fe200078ec0ff */
[----:B------:R-:W4:Y:S01]  /*1259f0*/  LDCU UR26, c[0x0][0x39c] ;  /* 0x00007380ff1a77ac */ /* 0x000f220008000800 */
[----:B------:R-:W4:Y:S01]  /*125a00*/  LDL.LU R33, [R1+0x87c] ;  /* 0x00087c0001217983 */ /* 0x000f220000300800 */
        /* <DEDUP_REMOVED lines=13> */
[----:B------:R-:W1:Y:S01]  /*125ae0*/  LDCU UR21, c[0x0][0x39c] ;  /* 0x00007380ff1577ac */ /* 0x000e620008000800 */
[----:B------:R-:W-:Y:S02]  /*125af0*/  ISETP.LT.AND P2, PT, R5, UR34, !P0 ;  /* 0x0000002205007c0c */ /* 0x000fe4000c741270 */
[----:B0-----:R-:W-:Y:S01]  /*125b00*/  ISETP.LT.AND P1, PT, R6, UR58, !P0 ;  /* 0x0000003a06007c0c */ /* 0x001fe2000c721270 */
[----:B------:R-:W0:Y:S08]  /*125b10*/  LDCU.64 UR58, c[0x0][0x398] ;  /* 0x00007300ff3a77ac */ /* 0x000e300008000a00 */
        /* <DEDUP_REMOVED lines=28> */
[----:B------:R-:W3:Y:S03]  /*125ce0*/  LDCU.64 UR52, c[0x0][0x398] ;  /* 0x00007300ff3477ac */ /* 0x000ee60008000a00 */
[----:B-1----:R-:W-:Y:S02]  /*125cf0*/  ISETP.LT.AND P3, PT, R4, UR50, !P0 ;  /* 0x0000003204007c0c */ /* 0x002fe4000c761270 */
[----:B------:R-:W-:Y:S01]  /*125d00*/  ISETP.LT.AND P2, PT, R5, UR44, !P0 ;  /* 0x0000002c05007c0c */ /* 0x000fe2000c741270 */
        /* <DEDUP_REMOVED lines=15> */
[----:B---3--:R-:W-:Y:S02]  /*125e00*/  ISETP.LT.AND P3, PT, R4, UR52, !P0 ;  /* 0x0000003404007c0c */ /* 0x008fe4000c761270 */
        /* <DEDUP_REMOVED lines=10> */
[----:B------:R-:W3:Y:S01]  /*125eb0*/  LDCU UR57, c[0x0][0x39c] ;  /* 0x00007380ff3977ac */ /* 0x000ee20008000800 */
[----:B------:R-:W-:-:S02]  /*125ec0*/  LOP3.LUT R39, R39, 0xfffff7ff, RZ, 0xc0, !PT ;  /* 0xfffff7ff27277812 */ /* 0x000fc400078ec0ff */
        /* <DEDUP_REMOVED lines=11> */
[----:B----4-:R-:W-:Y:S02]  /*125f80*/  PRMT R15, R33, 0x4210, R20 ;  /* 0x00004210210f7816 */ /* 0x010fe40000000014 */
        /* <DEDUP_REMOVED lines=8> */
[----:B0-----:R-:W-:Y:S02]  /*126010*/  ISETP.LT.AND P3, PT, R4, UR54, !P0 ;  /* 0x0000003604007c0c */ /* 0x001fe4000c761270 */
[----:B------:R-:W-:Y:S01]  /*126020*/  ISETP.LT.AND P2, PT, R5, UR62, !P0 ;  /* 0x0000003e05007c0c */ /* 0x000fe2000c741270 */
[----:B------:R-:W0:Y:S01]  /*126030*/  LDCU UR54, c[0x0][0x398] ;  /* 0x00007300ff3677ac */ /* 0x000e220008000800 */
[----:B------:R-:W-:-:S09]  /*126040*/  ISETP.LT.AND P1, PT, R6, UR61, !P0 ;  /* 0x0000003d06007c0c */ /* 0x000fd2000c721270 */
[----:B------:R-:W-:Y:S01]  /*126050*/  @P3 LOP3.LUT R39, R39, 0x100, RZ, 0xfc, !PT ;  /* 0x0000010027273812 */ /* 0x000fe200078efcff */
[----:B--2---:R2:W-:Y:S01]  /*126060*/  STL.64 [R1+0xd0], R32 ;  /* 0x0000d02001007387 */ /* 0x0045e20000100a00 */
[----:B------:R-:W-:Y:S01]  /*126070*/  PRMT R13, R10, 0x5210, R18 ;  /* 0x000052100a0d7816 */ /* 0x000fe20000000012 */
[----:B------:R-:W0:Y:S01]  /*126080*/  LDCU UR62, c[0x0][0x39c] ;  /* 0x00007380ff3e77ac */ /* 0x000e220008000800 */
[----:B------:R-:W-:Y:S02]  /*126090*/  LOP3.LUT R39, R39, 0xffffff7f, RZ, 0xc0, !PT ;  /* 0xffffff7f27277812 */ /* 0x000fe400078ec0ff */
[----:B------:R-:W-:Y:S01]  /*1260a0*/  PRMT R15, R0, 0x5210, R20 ;  /* 0x00005210000f7816 */ /* 0x000fe20000000014 */
[----:B------:R-:W0:Y:S01]  /*1260b0*/  LDCU UR61, c[0x0][0x39c] ;  /* 0x00007380ff3d77ac */ /* 0x000e220008000800 */
[----:B------:R-:W-:Y:S02]  /*1260c0*/  @P2 LOP3.LUT R39, R39, 0x80, RZ, 0xfc, !PT ;  /* 0x0000008027272812 */ /* 0x000fe400078efcff */
[----:B------:R-:W-:Y:S01]  /*1260d0*/  ISETP.LT.AND P0, PT, R3, UR63, !P0 ;  /* 0x0000003f03007c0c */ /* 0x000fe2000c701270 */
[----:B------:R-:W-:Y:S01]  /*1260e0*/  STL.64 [R1+0xd8], R34 ;  /* 0x0000d82201007387 */ /* 0x000fe20000100a00 */
[----:B------:R-:W-:Y:S01]  /*1260f0*/  LOP3.LUT R39, R39, 0xffffffbf, RZ, 0xc0, !PT ;  /* 0xffffffbf27277812 */ /* 0x000fe200078ec0ff */
[----:B------:R-:W0:Y:S02]  /*126100*/  LDCU UR63, c[0x0][0x39c] ;  /* 0x00007380ff3f77ac */ /* 0x000e240008000800 */
[----:B------:R-:W3:Y:S01]  /*126110*/  LDL.LU R45, [R1+0x57dc] ;  /* 0x0057dc00012d7983 */ /* 0x000ee20000300800 */
[----:B------:R-:W-:-:S03]  /*126120*/  @P1 LOP3.LUT R39, R39, 0x40, RZ, 0xfc, !PT ;  /* 0x0000004027271812 */ /* 0x000fc600078efcff */
[----:B------:R-:W3:Y:S01]  /*126130*/  LDL.LU R10, [R1+0x57d8] ;  /* 0x0057d800010a7983 */ /* 0x000ee20000300800 */
[----:B------:R-:W-:-:S04]  /*126140*/  LOP3.LUT R39, R39, 0xffffffdf, RZ, 0xc0, !PT ;  /* 0xffffffdf27277812 */ /* 0x000fc800078ec0ff */
[----:B------:R-:W-:Y:S02]  /*126150*/  @P0 LOP3.LUT R39, R39, 0x20, RZ, 0xfc, !PT ;  /* 0x0000002027270812 */ /* 0x000fe400078efcff */
[----:B------:R-:W-:Y:S01]  /*126160*/  ISETP.GE.AND P0, PT, R14, UR51, PT ;  /* 0x000000330e007c0c */ /* 0x000fe2000bf06270 */
[----:B------:R-:W0:Y:S01]  /*126170*/  LDCU.64 UR50, c[0x0][0x398] ;  /* 0x00007300ff3277ac */ /* 0x000e220008000a00 */
[----:B------:R-:W-:Y:S01]  /*126180*/  PRMT R14, R9, 0x5210, R19 ;  /* 0x00005210090e7816 */ /* 0x000fe20000000013 */
[----:B------:R-:W-:Y:S01]  /*126190*/  NOP ;  /* 0x0000000000007918 */ /* 0x000fe20000000000 */
[----:B------:R-:W3:Y:S04]  /*1261a0*/  LDL.LU R9, [R1+0x57d4] ;  /* 0x0057d40001097983 */ /* 0x000ee80000300800 */
[----:B------:R-:W3:Y:S04]  /*1261b0*/  LDL.LU R0, [R1+0x57d0] ;  /* 0x0057d00001007983 */ /* 0x000ee80000300800 */
[----:B--2---:R-:W2:Y:S04]  /*1261c0*/  LDL.LU R32, [R1+0xa34] ;  /* 0x000a340001207983 */ /* 0x004ea80000300800 */
[----:B------:R-:W3:Y:S01]  /*1261d0*/  LDL.LU R33, [R1+0xa30] ;  /* 0x000a300001217983 */ /* 0x000ee20000300800 */
[----:B----4-:R-:W-:Y:S01]  /*1261e0*/  ISETP.LT.AND P3, PT, R4, UR58, !P0 ;  /* 0x0000003a04007c0c */ /* 0x010fe2000c761270 */
[----:B------:R-:W4:Y:S01]  /*1261f0*/  LDCU UR58, c[0x0][0x398] ;  /* 0x00007300ff3a77ac */ /* 0x000f220008000800 */
        /* <DEDUP_REMOVED lines=20> */
[----:B------:R-:W4:Y:S04]  /*126340*/  LDL.LU R26, [R1+0x9ac] ;  /* 0x0009ac00011a7983 */ /* 0x000f280000300800 */
[----:B------:R-:W4:Y:S04]  /*126350*/  LDL.LU R28, [R1+0x9a8] ;  /* 0x0009a800011c7983 */ /* 0x000f280000300800 */
[----:B------:R-:W4:Y:S04]  /*126360*/  LDL.LU R34, [R1+0x990] ;  /* 0x0009900001227983 */ /* 0x000f280000300800 */
[----:B------:R-:W4:Y:S01]  /*126370*/  LDL.LU R35, [R1+0x98c] ;  /* 0x00098c0001237983 */ /* 0x000f220000300800 */
[----:B------:R-:W-:Y:S01]  /*126380*/  ISETP.LT.AND P2, PT, R5, UR70, !P0 ;  /* 0x0000004605007c0c */ /* 0x000fe2000c741270 */
[----:B------:R-:W1:Y:S01]  /*126390*/  LDCU UR70, c[0x0][0x398] ;  /* 0x00007300ff4677ac */ /* 0x000e620008000800 */
[----:B------:R-:W-:-:S02]  /*1263a0*/  ISETP.LT.AND P1, PT, R6, UR68, !P0 ;  /* 0x0000004406007c0c */ /* 0x000fc4000c721270 */
[----:B------:R-:W-:Y:S01]  /*1263b0*/  ISETP.LT.AND P3, PT, R4, UR50, !P0 ;  /* 0x0000003204007c0c */ /* 0x000fe2000c761270 */
[----:B------:R1:W-:Y:S01]  /*1263c0*/  STSM.16.M88.4 [R11], R12 ;  /* 0x0000000c0b007844 */ /* 0x0003e20000000200 */
[----:B------:R-:W-:Y:S02]  /*1263d0*/  ISETP.LT.AND P0, PT, R3, UR67, !P0 ;  /* 0x0000004303007c0c */ /* 0x000fe4000c701270 */
[----:B------:R-:W-:Y:S01]  /*1263e0*/  LOP3.LUT R39, R39, 0xfffffffe, RZ, 0xc0, !PT ;  /* 0xfffffffe27277812 */ /* 0x000fe200078ec0ff */
[----:B0-----:R-:W-:Y:S01]  /*1263f0*/  VIADD R16, R56, 0x5 ;  /* 0x0000000538107836 */ /* 0x001fe20000000000 */
[----:B------:R-:W-:Y:S01]  /*126400*/  LOP3.LUT R43, R43, 0x7fffffff, RZ, 0xc0, !PT ;  /* 0x7fffffff2b2b7812 */ /* 0x000fe200078ec0ff */
[----:B------:R-:W0:Y:S02]  /*126410*/  LDCU UR68, c[0x0][0x39c] ;  /* 0x00007380ff4477ac */ /* 0x000e240008000800 */
[----:B------:R-:W-:Y:S02]  /*126420*/  @P2 LOP3.LUT R50, R50, 0x80000000, RZ, 0xfc, !PT ;  /* 0x8000000032322812 */ /* 0x000fe400078efcff */
[----:B------:R-:W-:Y:S01]  /*126430*/  LOP3.LUT R42, R42, 0x7fffffff, RZ, 0xc0, !PT ;  /* 0x7fffffff2a2a7812 */ /* 0x000fe200078ec0ff */
[----:B------:R-:W0:Y:S01]  /*126440*/  LDCU UR67, c[0x0][0x39c] ;  /* 0x00007380ff4377ac */ /* 0x000e220008000800 */
[----:B------:R-:W-:-:S02]  /*126450*/  LOP3.LUT R50, R50, 0xbfffffff, RZ, 0xc0, !PT ;  /* 0xbfffffff32327812 */ /* 0x000fc400078ec0ff */
[----:B------:R-:W-:Y:S01]  /*126460*/  LOP3.LUT R41, R41, 0x7fffffff, RZ, 0xc0, !PT ;  /* 0x7fffffff29297812 */ /* 0x000fe200078ec0ff */
[----:B------:R-:W0:Y:S01]  /*126470*/  LDCU UR50, c[0x0][0x39c] ;  /* 0x00007380ff3277ac */ /* 0x000e220008000800 */
[----:B------:R-:W-:Y:S01]  /*126480*/  @P1 LOP3.LUT R50, R50, 0x40000000, RZ, 0xfc, !PT ;  /* 0x4000000032321812 */ /* 0x000fe200078efcff */
[----:B-1----:R-:W-:Y:S01]  /*126490*/  VIADD R12, R56, 0x9 ;  /* 0x00000009380c7836 */ /* 0x002fe20000000000 */
[----:B--2---:R-:W-:Y:S02]  /*1264a0*/  LOP3.LUT R17, R32, 0xffff, RZ, 0xc0, !PT ;  /* 0x0000ffff20117812 */ /* 0x004fe400078ec0ff */
[----:B------:R-:W2:Y:S01]  /*1264b0*/  LDL.LU R32, [R1+0x988] ;  /* 0x0009880001207983 */ /* 0x000ea20000300800 */
[----:B---3--:R-:W-:-:S03]  /*1264c0*/  LOP3.LUT R18, R33, 0xffff, RZ, 0xc0, !PT ;  /* 0x0000ffff21127812 */ /* 0x008fc600078ec0ff */
[----:B------:R-:W3:Y:S01]  /*1264d0*/  LDL.LU R33, [R1+0x984] ;  /* 0x0009840001217983 */ /* 0x000ee20000300800 */
[----:B------:R-:W-:-:S04]  /*1264e0*/  LOP3.LUT R50, R50, 0xdfffffff, RZ, 0xc0, !PT ;  /* 0xdfffffff32327812 */ /* 0x000fc800078ec0ff */
[----:B------:R-:W-:Y:S02]  /*1264f0*/  @P0 LOP3.LUT R50, R50, 0x20000000, RZ, 0xfc, !PT ;  /* 0x2000000032320812 */ /* 0x000fe400078efcff */
[----:B------:R-:W-:Y:S02]  /*126500*/  ISETP.GE.AND P0, PT, R12, UR55, PT ;  /* 0x000000370c007c0c */ /* 0x000fe4000bf06270 */
[----:B------:R-:W-:Y:S02]  /*126510*/  @P3 LOP3.LUT R39, R39, 0x1, RZ, 0xfc, !PT ;  /* 0x0000000127273812 */ /* 0x000fe400078efcff */
[----:B------:R-:W-:Y:S02]  /*126520*/  ISETP.LT.AND P3, PT, R4, UR52, !P0 ;  /* 0x0000003404007c0c */ /* 0x000fe4000c761270 */
[----:B------:R-:W-:Y:S01]  /*126530*/  LOP3.LUT R50, R50, 0xefffffff, RZ, 0xc0, !PT ;  /* 0xefffffff32327812 */ /* 0x000fe200078ec0ff */
[----:B------:R-:W-:Y:S01]  /*126540*/  VIADD R12, R56, 0x8 ;  /* 0x00000008380c7836 */ /* 0x000fe20000000000 */
[----:B------:R-:W-:Y:S01]  /*126550*/  ISETP.LT.AND P2, PT, R5, UR54, !P0 ;  /* 0x0000003605007c0c */ /* 0x000fe2000c741270 */
[----:B------:R-:W1:Y:S01]  /*126560*/  LDCU.64 UR54, c[0x0][0x398] ;  /* 0x00007300ff3677ac */ /* 0x000e620008000a00 */
[----:B------:R-:W-:Y:S01]  /*126570*/  ISETP.LT.AND P1, PT, R6, UR70, !P0 ;  /* 0x0000004606007c0c */ /* 0x000fe2000c721270 */
[----:B------:R-:W-:Y:S01]  /*126580*/  VIADD R13, R56, 0x6 ;  /* 0x00000006380d7836 */ /* 0x000fe20000000000 */
[----:B------:R-:W0:Y:S05]  /*126590*/  LDCU UR52, c[0x0][0x39c] ;  /* 0x00007380ff3477ac */ /* 0x000e2a0008000800 */
        /* <DEDUP_REMOVED lines=12> */
[----:B------:R-:W-:Y:S01]  /*126660*/  LOP3.LUT R50, R50, 0xfeffffff, RZ, 0xc0, !PT ;  /* 0xfeffffff32327812 */ /* 0x000fe200078ec0ff */
[----:B------:R-:W-:Y:S01]  /*126670*/  VIADD R12, R56, 0x7 ;  /* 0x00000007380c7836 */ /* 0x000fe20000000000 */
[----:B----4-:R-:W-:Y:S01]  /*126680*/  ISETP.LT.AND P2, PT, R5, UR58, !P0 ;  /* 0x0000003a05007c0c */ /* 0x010fe2000c741270 */
[----:B------:R-:W1:Y:S01]  /*126690*/  LDCU.64 UR58, c[0x0][0x398] ;  /* 0x00007300ff3a77ac */ /* 0x000e620008000a00 */
[----:B------:R-:W-:Y:S02]  /*1266a0*/  ISETP.LT.AND P1, PT, R6, UR72, !P0 ;  /* 0x0000004806007c0c */ /* 0x000fe4000c721270 */
        /* <DEDUP_REMOVED lines=27> */
[----:B------:R-:W-:Y:S02]  /*126860*/  @P1 LOP3.LUT R50, R50, 0x40000, RZ, 0xfc, !PT ;  /* 0x0004000032321812 */ /* 0x000fe400078efcff */
        /* <DEDUP_REMOVED lines=8> */
[----:B--2---:R-:W-:Y:S02]  /*1268f0*/  PRMT R14, R32, 0x4210, R19 ;  /* 0x00004210200e7816 */ /* 0x004fe40000000013 */
[----:B---3--:R-:W-:Y:S01]  /*126900*/  PRMT R15, R33, 0x4210, R20 ;  /* 0x00004210210f7816 */ /* 0x008fe20000000014 */
[----:B------:R-:W-:Y:S01]  /*126910*/  NOP ;  /* 0x0000000000007918 */ /* 0x000fe20000000000 */
[----:B------:R-:W2:Y:S01]  /*126920*/  LDS.128 R32, [R11] ;  /* 0x000000000b207984 */ /* 0x000ea20000000c00 */
[----:B------:R-:W-:Y:S01]  /*126930*/  ISETP.LT.AND P1, PT, R4, UR18, !P0 ;  /* 0x0000001204007c0c */ /* 0x000fe2000c721270 */
[----:B------:R-:W3:Y:S01]  /*126940*/  LDCU UR18, c[0x0][0x398] ;  /* 0x00007300ff1277ac */ /* 0x000ee20008000800 */
[----:B------:R-:W-:Y:S01]  /*126950*/  LOP3.LUT R50, R50, 0xfffeffff, RZ, 0xc0, !PT ;  /* 0xfffeffff32327812 */ /* 0x000fe200078ec0ff */
[----:B------:R-:W-:Y:S01]  /*126960*/  NOP ;  /* 0x0000000000007918 */ /* 0x000fe20000000000 */
[----:B--2---:R-:W-:Y:S04]  /*126970*/  STL.64 [R1+0xb0], R32 ;  /* 0x0000b02001007387 */ /* 0x004fe80000100a00 */
[----:B------:R2:W-:Y:S04]  /*126980*/  STL.64 [R1+0xb8], R34 ;  /* 0x0000b82201007387 */ /* 0x0005e80000100a00 */
[----:B--2---:R-:W2:Y:S01]  /*126990*/  LDL.LU.64 R34, [R1+0x57c8] ;  /* 0x0057c80001227983 */ /* 0x004ea20000300a00 */
[----:B---3--:R-:W-:Y:S01]  /*1269a0*/  ISETP.LT.AND P2, PT, R5, UR18, !P0 ;  /* 0x0000001205007c0c */ /* 0x008fe2000c741270 */
[----:B------:R-:W3:Y:S01]  /*1269b0*/  LDCU UR18, c[0x0][0x39c] ;  /* 0x00007380ff1277ac */ /* 0x000ee20008000800 */
[----:B------:R-:W-:-:S02]  /*1269c0*/  @P1 LOP3.LUT R50, R50, 0x10000, RZ, 0xfc, !PT ;  /* 0x0001000032321812 */ /* 0x000fc400078efcff */
[----:B0-----:R-:W-:Y:S01]  /*1269d0*/  ISETP.LT.AND P1, PT, R6, UR53, !P0 ;  /* 0x0000003506007c0c */ /* 0x001fe2000c721270 */
[----:B------:R0:W-:Y:S01]  /*1269e0*/  STSM.16.M88.4 [R11], R12 ;  /* 0x0000000c0b007844 */ /* 0x0001e20000000200 */
[----:B------:R-:W-:Y:S01]  /*1269f0*/  LOP3.LUT R50, R50, 0xffff7fff, RZ, 0xc0, !PT ;  /* 0xffff7fff32327812 */ /* 0x000fe200078ec0ff */
[----:B------:R-:W0:Y:S01]  /*126a00*/  LDCU UR53, c[0x0][0x39c] ;  /* 0x00007380ff3577ac */ /* 0x000e220008000800 */
[----:B------:R-:W-:Y:S01]  /*126a10*/  ISETP.LT.AND P0, PT, R3, UR76, !P0 ;  /* 0x0000004c03007c0c */ /* 0x000fe2000c701270 */
[----:B------:R-:W0:Y:S04]  /*126a20*/  LDCU UR76, c[0x0][0x398] ;  /* 0x00007300ff4c77ac */ /* 0x000e280008000800 */
[----:B------:R-:W-:-:S04]  /*126a30*/  @P2 LOP3.LUT R50, R50, 0x8000, RZ, 0xfc, !PT ;  /* 0x0000800032322812 */ /* 0x000fc800078efcff */
[----:B------:R-:W-:-:S04]  /*126a40*/  LOP3.LUT R50, R50, 0xffffbfff, RZ, 0xc0, !PT ;  /* 0xffffbfff32327812 */ /* 0x000fc800078ec0ff */
[----:B------:R-:W-:-:S04]  /*126a50*/  @P1 LOP3.LUT R50, R50, 0x4000, RZ, 0xfc, !PT ;  /* 0x0000400032321812 */ /* 0x000fc800078efcff */
[----:B------:R-:W-:-:S04]  /*126a60*/  LOP3.LUT R50, R50, 0xffffdfff, RZ, 0xc0, !PT ;  /* 0xffffdfff32327812 */ /* 0x000fc800078ec0ff */
[----:B------:R-:W-:Y:S02]  /*126a70*/  @P0 LOP3.LUT R50, R50, 0x2000, RZ, 0xfc, !PT ;  /* 0x0000200032320812 */ /* 0x000fe400078efcff */
[----:B------:R-:W-:Y:S01]  /*126a80*/  ISETP.GE.AND P0, PT, R16, UR55, PT ;  /* 0x0000003710007c0c */ /* 0x000fe2000bf06270 */
[----:B------:R-:W1:Y:S03]  /*126a90*/  LDCU UR55, c[0x0][0x398] ;  /* 0x00007300ff3777ac */ /* 0x000e660008000800 */
[----:B------:R-:W-:Y:S01]  /*126aa0*/  ISETP.LT.AND P3, PT, R4, UR16, !P0 ;  /* 0x0000001004007c0c */ /* 0x000fe2000c761270 */
[----:B0-----:R-:W-:Y:S01]  /*126ab0*/  VIADD R12, R56, 0x4 ;  /* 0x00000004380c7836 */ /* 0x001fe20000000000 */
[----:B------:R-:W-:Y:S01]  /*126ac0*/  LOP3.LUT R50, R50, 0xffffefff, RZ, 0xc0, !PT ;  /* 0xffffefff32327812 */ /* 0x000fe200078ec0ff */
[----:B------:R-:W-:Y:S01]  /*126ad0*/  VIADD R14, R56, 0xaf ;  /* 0x000000af380e7836 */ /* 0x000fe20000000000 */
[----:B------:R-:W-:Y:S01]  /*126ae0*/  ISETP.LT.AND P1, PT, R6, UR76, !P0 ;  /* 0x0000004c06007c0c */ /* 0x000fe2000c721270 */
[----:B------:R-:W0:Y:S01]  /*126af0*/  LDCU UR16, c[0x0][0x398] ;  /* 0x00007300ff1077ac */ /* 0x000e220008000800 */
[----:B------:R-:W-:Y:S01]  /*126b00*/  PRMT R13, R7, 0x5210, R18 ;  /* 0x00005210070d7816 */ /* 0x000fe20000000012 */
[----:B------:R-:W-:Y:S01]  /*126b10*/  VIADD R16, R56, 0xb0 ;  /* 0x000000b038107836 */ /* 0x000fe20000000000 */
[----:B------:R-:W0:Y:S01]  /*126b20*/  LDCU UR76, c[0x0][0x398] ;  /* 0x00007300ff4c77ac */ /* 0x000e220008000800 */
[----:B-1----:R-:W-:Y:S01]  /*126b30*/  ISETP.LT.AND P2, PT, R5, UR55, !P0 ;  /* 0x0000003705007c0c */ /* 0x002fe2000c741270 */
[----:B------:R-:W1:Y:S03]  /*126b40*/  LDCU UR55, c[0x0][0x398] ;  /* 0x00007300ff3777ac */ /* 0x000e660008000800 */
[----:B------:R-:W-:-:S04]  /*126b50*/  @P3 LOP3.LUT R50, R50, 0x1000, RZ, 0xfc, !PT ;  /* 0x0000100032323812 */ /* 0x000fc800078efcff */
[----:B------:R-:W-:Y:S02]  /*126b60*/  LOP3.LUT R50, R50, 0xfffff7ff, RZ, 0xc0, !PT ;  /* 0xfffff7ff32327812 */ /* 0x000fe400078ec0ff */
[----:B------:R-:W-:-:S03]  /*126b70*/  ISETP.LT.AND P0, PT, R3, UR5, !P0 ;  /* 0x0000000503007c0c */ /* 0x000fc6000c701270 */
[----:B------:R-:W-:-:S04]  /*126b80*/  @P2 LOP3.LUT R50, R50, 0x800, RZ, 0xfc, !PT ;  /* 0x0000080032322812 */ /* 0x000fc800078efcff */
        /* <DEDUP_REMOVED lines=13> */
[----:B------:R-:W0:Y:S03]  /*126c60*/  LDCU.64 UR4, c[0x0][0x398] ;  /* 0x00007300ff0477ac */ /* 0x000e260008000a00 */
        /* <DEDUP_REMOVED lines=8> */
[----:B------:R-:W-:Y:S01]  /*126cf0*/  @P0 LOP3.LUT R50, R50, 0x20, RZ, 0xfc, !PT ;  /* 0x0000002032320812 */ /* 0x000fe200078efcff */
[----:B------:R-:W3:Y:S01]  /*126d00*/  LDL.LU R2, [R1+0x57c4] ;  /* 0x0057c40001027983 */ /* 0x000ee20000300800 */
[----:B------:R-:W-:Y:S01]  /*126d10*/  ISETP.GE.AND P0, PT, R14, UR7, PT ;  /* 0x000000070e007c0c */ /* 0x000fe2000bf06270 */
[----:B------:R-:W0:Y:S02]  /*126d20*/  LDCU UR7, c[0x0][0x398] ;  /* 0x00007300ff0777ac */ /* 0x000e240008000800 */
[----:B------:R-:W3:Y:S01]  /*126d30*/  LDL.LU R7, [R1+0x57c0] ;  /* 0x0057c00001077983 */ /* 0x000ee20000300800 */
[----:B--2---:R-:W-:-:S02]  /*126d40*/  PRMT R14, R35, 0x5210, R19 ;  /* 0x00005210230e7816 */ /* 0x004fc40000000013 */
[----:B------:R-:W-:Y:S01]  /*126d50*/  PRMT R15, R34, 0x5210, R20 ;  /* 0x00005210220f7816 */ /* 0x000fe20000000014 */
[----:B------:R-:W2:Y:S01]  /*126d60*/  LDL.LU R35, [R1+0xa44] ;  /* 0x000a440001237983 */ /* 0x000ea20000300800 */
[----:B------:R-:W-:-:S03]  /*126d70*/  NOP ;  /* 0x0000000000007918 */ /* 0x000fc60000000000 */
[----:B------:R-:W3:Y:S01]  /*126d80*/  LDL.LU R34, [R1+0xa40] ;  /* 0x000a400001227983 */ /* 0x000ee20000300800 */
[----:B------:R-:W-:Y:S01]  /*126d90*/  ISETP.LT.AND P3, PT, R6, UR56, !P0 ;  /* 0x0000003806007c0c */ /* 0x000fe2000c761270 */
[----:B------:R-:W1:Y:S01]  /*126da0*/  LDCU UR56, c[0x0][0x398] ;  /* 0x00007300ff3877ac */ /* 0x000e620008000800 */
[----:B0-----:R-:W-:Y:S02]  /*126db0*/  ISETP.LT.AND P2, PT, R3, UR4, !P0 ;  /* 0x0000000403007c0c */ /* 0x001fe4000c741270 */
[----:B------:R-:W-:Y:S01]  /*126dc0*/  LOP3.LUT R50, R50, 0xfffffff7, RZ, 0xc0, !PT ;  /* 0xfffffff732327812 */ /* 0x000fe200078ec0ff */
[----:B------:R-:W0:Y:S01]  /*126dd0*/  LDCU UR4, c[0x0][0x398] ;  /* 0x00007300ff0477ac */ /* 0x000e220008000800 */
[----:B------:R-:W-:-:S07]  /*126de0*/  ISETP.LT.AND P1, PT, R5, UR16, !P0 ;  /* 0x0000001005007c0c */ /* 0x000fce000c721270 */
[----:B------:R-:W-:Y:S01]  /*126df0*/  @P3 LOP3.LUT R50, R50, 0x8, RZ, 0xfc, !PT ;  /* 0x0000000832323812 */ /* 0x000fe200078efcff */
[----:B------:R-:W0:Y:S03]  /*126e00*/  LDCU UR16, c[0x0][0x398] ;  /* 0x00007300ff1077ac */ /* 0x000e260008000800 */
        /* <DEDUP_REMOVED lines=18> */
[----:B------:R-:W-:-:S02]  /*126f30*/  ISETP.LT.AND P2, PT, R6, UR59, !P0 ;  /* 0x0000003b06007c0c */ /* 0x000fc4000c741270 */
[----:B------:R-:W-:Y:S02]  /*126f40*/  ISETP.LT.AND P1, PT, R5, UR14, !P0 ;  /* 0x0000000e05007c0c */ /* 0x000fe4000c721270 */
[----:B------:R-:W-:Y:S01]  /*126f50*/  ISETP.LT.AND P3, PT, R3, UR76, !P0 ;  /* 0x0000004c03007c0c */ /* 0x000fe2000c761270 */
[----:B------:R1:W-:Y:S01]  /*126f60*/  STSM.16.M88.4 [R11], R12 ;  /* 0x0000000c0b007844 */ /* 0x0003e20000000200 */
[----:B------:R-:W-:Y:S01]  /*126f70*/  ISETP.LT.AND P0, PT, R4, UR6, !P0 ;  /* 0x0000000604007c0c */ /* 0x000fe2000c701270 */
[----:B------:R-:W2:Y:S01]  /*126f80*/  LDCU UR6, c[0x0][0x398] ;  /* 0x00007300ff0677ac */ /* 0x000ea20008000800 */
[----:B------:R-:W-:Y:S01]  /*126f90*/  LOP3.LUT R50, R50, 0xfffffffe, RZ, 0xc0, !PT ;  /* 0xfffffffe32327812 */ /* 0x000fe200078ec0ff */
[----:B------:R-:W2:Y:S04]  /*126fa0*/  LDCU UR14, c[0x0][0x398] ;  /* 0x00007300ff0e77ac */ /* 0x000ea80008000800 */
[----:B------:R-:W-:Y:S01]  /*126fb0*/  @P2 LOP3.LUT R49, R49, 0x80000000, RZ, 0xfc, !PT ;  /* 0x8000000031312812 */ /* 0x000fe200078efcff */
[C---:B0-----:R-:W-:Y:S01]  /*126fc0*/  VIADD R16, R56.reuse, 0xb5 ;  /* 0x000000b538107836 */ /* 0x041fe20000000000 */
[----:B------:R-:W0:Y:S02]  /*126fd0*/  LDCU UR59, c[0x0][0x398] ;  /* 0x00007300ff3b77ac */ /* 0x000e240008000800 */
[----:B------:R-:W-:Y:S01]  /*126fe0*/  LOP3.LUT R49, R49, 0xbfffffff, RZ, 0xc0, !PT ;  /* 0xbfffffff31317812 */ /* 0x000fe200078ec0ff */
[----:B------:R-:W0:Y:S03]  /*126ff0*/  LDCU UR76, c[0x0][0x398] ;  /* 0x00007300ff4c77ac */ /* 0x000e260008000800 */
[----:B------:R-:W-:Y:S01]  /*127000*/  @P1 LOP3.LUT R49, R49, 0x40000000, RZ, 0xfc, !PT ;  /* 0x4000000031311812 */ /* 0x000fe200078efcff */
[----:B-1----:R-:W-:-:S03]  /*127010*/  VIADD R12, R56, 0xb1 ;  /* 0x000000b1380c7836 */ /* 0x002fc60000000000 */
[----:B------:R-:W-:Y:S02]  /*127020*/  LOP3.LUT R49, R49, 0xdfffffff, RZ, 0xc0, !PT ;  /* 0xdfffffff31317812 */ /* 0x000fe400078ec0ff */
[----:B--2---:R-:W-:Y:S02]  /*127030*/  LOP3.LUT R17, R35, 0xffff, RZ, 0xc0, !PT ;  /* 0x0000ffff23117812 */ /* 0x004fe400078ec0ff */
[----:B------:R-:W2:Y:S01]  /*127040*/  LDL.LU R35, [R1+0x9c0] ;  /* 0x0009c00001237983 */ /* 0x000ea20000300800 */
[----:B---3--:R-:W-:-:S03]  /*127050*/  LOP3.LUT R18, R34, 0xffff, RZ, 0xc0, !PT ;  /* 0x0000ffff22127812 */ /* 0x008fc600078ec0ff */
[----:B------:R-:W3:Y:S01]  /*127060*/  LDL.LU R34, [R1+0x9bc] ;  /* 0x0009bc0001227983 */ /* 0x000ee20000300800 */
[----:B------:R-:W-:Y:S02]  /*127070*/  @P0 LOP3.LUT R49, R49, 0x20000000, RZ, 0xfc, !PT ;  /* 0x2000000031310812 */ /* 0x000fe400078efcff */
[----:B------:R-:W-:Y:S01]  /*127080*/  ISETP.GE.AND P0, PT, R12, UR13, PT ;  /* 0x0000000d0c007c0c */ /* 0x000fe2000bf06270 */
[----:B------:R-:W-:Y:S01]  /*127090*/  VIADD R13, R56, 0xb2 ;  /* 0x000000b2380d7836 */ /* 0x000fe20000000000 */
[----:B------:R-:W-:Y:S01]  /*1270a0*/  @P3 LOP3.LUT R50, R50, 0x1, RZ, 0xfc, !PT ;  /* 0x0000000132323812 */ /* 0x000fe200078efcff */
[----:B------:R-:W1:Y:S01]  /*1270b0*/  LDCU UR13, c[0x0][0x398] ;  /* 0x00007300ff0d77ac */ /* 0x000e620008000800 */
[----:B------:R-:W-:Y:S02]  /*1270c0*/  ISETP.LT.AND P3, PT, R3, UR16, !P0 ;  /* 0x0000001003007c0c */ /* 0x000fe4000c761270 */
[----:B------:R-:W-:Y:S01]  /*1270d0*/  ISETP.LT.AND P2, PT, R6, UR7, !P0 ;  /* 0x0000000706007c0c */ /* 0x000fe2000c741270 */
[----:B------:R-:W0:Y:S01]  /*1270e0*/  LDCU UR16, c[0x0][0x398] ;  /* 0x00007300ff1077ac */ /* 0x000e220008000800 */
[----:B------:R-:W-:-:S02]  /*1270f0*/  LOP3.LUT R49, R49, 0xefffffff, RZ, 0xc0, !PT ;  /* 0xefffffff31317812 */ /* 0x000fc400078ec0ff */
        /* <DEDUP_REMOVED lines=8> */
[----:B------:R-:W-:Y:S01]  /*127180*/  VIADD R14, R56, 0xb4 ;  /* 0x000000b4380e7836 */ /* 0x000fe20000000000 */
[----:B------:R-:W-:Y:S01]  /*127190*/  LOP3.LUT R49, R49, 0xfbffffff, RZ, 0xc0, !PT ;  /* 0xfbffffff31317812 */ /* 0x000fe200078ec0ff */
[----:B------:R-:W0:Y:S03]  /*1271a0*/  LDCU UR56, c[0x0][0x398] ;  /* 0x00007300ff3877ac */ /* 0x000e260008000800 */
        /* <DEDUP_REMOVED lines=22> */
[----:B------:R-:W2:Y:S03]  /*127310*/  LDCU UR49, c[0x0][0x398] ;  /* 0x00007300ff3177ac */ /* 0x000ea60008000800 */
[----:B0-----:R-:W-:Y:S01]  /*127320*/  ISETP.LT.AND P3, PT, R3, UR16, !P0 ;  /* 0x0000001003007c0c */ /* 0x001fe2000c761270 */
[----:B------:R-:W0:Y:S01]  /*127330*/  LDCU UR16, c[0x0][0x398] ;  /* 0x00007300ff1077ac */ /* 0x000e220008000800 */
[----:B-1----:R-:W-:Y:S02]  /*127340*/  ISETP.LT.AND P2, PT, R6, UR13, !P0 ;  /* 0x0000000d06007c0c */ /* 0x002fe4000c741270 */
[----:B------:R-:W-:Y:S01]  /*127350*/  LOP3.LUT R49, R49, 0xffefffff, RZ, 0xc0, !PT ;  /* 0xffefffff31317812 */ /* 0x000fe200078ec0ff */
[----:B------:R-:W1:Y:S01]  /*127360*/  LDCU UR13, c[0x0][0x398] ;  /* 0x00007300ff0d77ac */ /* 0x000e620008000800 */
[----:B------:R-:W-:-:S07]  /*127370*/  ISETP.LT.AND P1, PT, R5, UR7, !P0 ;  /* 0x0000000705007c0c */ /* 0x000fce000c721270 */
[----:B------:R-:W-:Y:S01]  /*127380*/  @P3 LOP3.LUT R49, R49, 0x100000, RZ, 0xfc, !PT ;  /* 0x0010000031313812 */ /* 0x000fe200078efcff */
[----:B------:R-:W-:Y:S01]  /*127390*/  VIADD R25, R56, 0xf6 ;  /* 0x000000f638197836 */ /* 0x000fe20000000000 */
[----:B----4-:R-:W-:Y:S01]  /*1273a0*/  LOP3.LUT R19, R26, 0xffff, RZ, 0xc0, !PT ;  /* 0x0000ffff1a137812 */ /* 0x010fe200078ec0ff */
[C---:B------:R-:W-:Y:S01]  /*1273b0*/  VIADD R24, R56.reuse, 0xf7 ;  /* 0x000000f738187836 */ /* 0x040fe20000000000 */
[----:B------:R-:W-:Y:S01]  /*1273c0*/  LOP3.LUT R49, R49, 0xfff7ffff, RZ, 0xc0, !PT ;  /* 0xfff7ffff31317812 */ /* 0x000fe200078ec0ff */
[----:B------:R-:W-:Y:S01]  /*1273d0*/  VIADD R23, R56, 0xf8 ;  /* 0x000000f838177836 */ /* 0x000fe20000000000 */
[----:B------:R-:W-:Y:S01]  /*1273e0*/  LOP3.LUT R20, R28, 0xffff, RZ, 0xc0, !PT ;  /* 0x0000ffff1c147812 */ /* 0x000fe200078ec0ff */
[C---:B------:R-:W-:Y:S01]  /*1273f0*/  VIADD R22, R56.reuse, 0xf9 ;  /* 0x000000f938167836 */ /* 0x040fe20000000000 */
[----:B------:R-:W-:Y:S01]  /*127400*/  @P2 LOP3.LUT R49, R49, 0x80000, RZ, 0xfc, !PT ;  /* 0x0008000031312812 */ /* 0x000fe200078efcff */
[----:B------:R-:W-:Y:S01]  /*127410*/  VIADD R21, R56, 0xfa ;  /* 0x000000fa38157836 */ /* 0x000fe20000000000 */
[----:B------:R-:W-:Y:S01]  /*127420*/  ISETP.LT.AND P0, PT, R4, UR4, !P0 ;  /* 0x0000000404007c0c */ /* 0x000fe2000c701270 */
[----:B------:R-:W4:Y:S01]  /*127430*/  LDCU UR4, c[0x0][0x39c] ;  /* 0x00007380ff0477ac */ /* 0x000f220008000800 */
[----:B------:R-:W-:-:S02]  /*127440*/  LOP3.LUT R49, R49, 0xfffbffff, RZ, 0xc0, !PT ;  /* 0xfffbffff31317812 */ /* 0x000fc400078ec0ff */
[----:B------:R-:W-:Y:S01]  /*127450*/  PRMT R12, R32, 0x4210, R17 ;  /* 0x00004210200c7816 */ /* 0x000fe20000000011 */
[----:B------:R-:W0:Y:S01]  /*127460*/  LDCU UR7, c[0x0][0x39c] ;  /* 0x00007380ff0777ac */ /* 0x000e220008000800 */
[----:B------:R-:W-:-:S04]  /*127470*/  @P1 LOP3.LUT R49, R49, 0x40000, RZ, 0xfc, !PT ;  /* 0x0004000031311812 */ /* 0x000fc800078efcff */
[----:B------:R-:W-:-:S04]  /*127480*/  LOP3.LUT R49, R49, 0xfffdffff, RZ, 0xc0, !PT ;  /* 0xfffdffff31317812 */ /* 0x000fc800078ec0ff */
[----:B------:R-:W-:Y:S02]  /*127490*/  @P0 LOP3.LUT R49, R49, 0x20000, RZ, 0xfc, !PT ;  /* 0x0002000031310812 */ /* 0x000fe400078efcff */
[----:B------:R-:W-:Y:S01]  /*1274a0*/  ISETP.GE.AND P0, PT, R14, UR47, PT ;  /* 0x0000002f0e007c0c */ /* 0x000fe2000bf06270 */
[----:B------:R-:W0:Y:S03]  /*1274b0*/  LDCU UR47, c[0x0][0x398] ;  /* 0x00007300ff2f77ac */ /* 0x000e260008000800 */
[----:B------:R-:W-:Y:S02]  /*1274c0*/  ISETP.LT.AND P3, PT, R3, UR6, !P0 ;  /* 0x0000000603007c0c */ /* 0x000fe4000c761270 */
[----:B------:R-:W-:Y:S01]  /*1274d0*/  PRMT R13, R33, 0x4210, R18 ;  /* 0x00004210210d7816 */ /* 0x000fe20000000012 */
[----:B------:R-:W-:Y:S01]  /*1274e0*/  NOP ;  /* 0x0000000000007918 */ /* 0x000fe20000000000 */
[----:B------:R-:W-:Y:S01]  /*1274f0*/  ISETP.LT.AND P2, PT, R6, UR9, !P0 ;  /* 0x0000000906007c0c */ /* 0x000fe2000c741270 */
[----:B------:R-:W0:Y:S01]  /*127500*/  LDCU UR9, c[0x0][0x398] ;  /* 0x00007300ff0977ac */ /* 0x000e220008000800 */
[----:B------:R-:W-:-:S02]  /*127510*/  LOP3.LUT R49, R49, 0xfffeffff, RZ, 0xc0, !PT ;  /* 0xfffeffff31317812 */ /* 0x000fc400078ec0ff */
[----:B------:R-:W-:Y:S01]  /*127520*/  ISETP.LT.AND P1, PT, R5, UR14, !P0 ;  /* 0x0000000e05007c0c */ /* 0x000fe2000c721270 */
[----:B------:R-:W0:Y:S04]  /*127530*/  LDCU UR14, c[0x0][0x398] ;  /* 0x00007300ff0e77ac */ /* 0x000e280008000800 */
[----:B------:R-:W-:Y:S02]  /*127540*/  @P3 LOP3.LUT R49, R49, 0x10000, RZ, 0xfc, !PT ;  /* 0x0001000031313812 */ /* 0x000fe400078efcff */
[----:B------:R-:W-:Y:S01]  /*127550*/  LOP3.LUT R36, R36, 0x7fffffff, RZ, 0xc0, !PT ;  /* 0x7fffffff24247812 */ /* 0x000fe200078ec0ff */
[----:B------:R-:W-:Y:S01]  /*127560*/  VIADD R26, R56, 0xf5 ;  /* 0x000000f5381a7836 */ /* 0x000fe20000000000 */
        /* <DEDUP_REMOVED lines=12> */
[----:B------:R-:W-:Y:S02]  /*127630*/  LOP3.LUT R49, R49, 0xffffefff, RZ, 0xc0, !PT ;  /* 0xffffefff31317812 */ /* 0x000fe400078ec0ff */
[----:B--2---:R-:W-:-:S02]  /*127640*/  PRMT R14, R35, 0x4210, R19 ;  /* 0x00004210230e7816 */ /* 0x004fc40000000013 */
[----:B---3--:R-:W-:Y:S01]  /*127650*/  PRMT R15, R34, 0x4210, R20 ;  /* 0x00004210220f7816 */ /* 0x008fe20000000014 */
[----:B------:R-:W-:Y:S01]  /*127660*/  VIADD R16, R56, 0xb8 ;  /* 0x000000b838107836 */ /* 0x000fe20000000000 */
[----:B------:R-:W2:Y:S01]  /*127670*/  LDS.128 R32, [R11] ;  /* 0x000000000b207984 */ /* 0x000ea20000000c00 */
[----:B------:R-:W-:Y:S01]  /*127680*/  ISETP.LT.AND P2, PT, R6, UR49, !P0 ;  /* 0x0000003106007c0c */ /* 0x000fe2000c741270 */
[----:B------:R-:W-:-:S03]  /*127690*/  NOP ;  /* 0x0000000000007918 */ /* 0x000fc60000000000 */
[----:B------:R-:W-:Y:S01]  /*1276a0*/  @P3 LOP3.LUT R49, R49, 0x1000, RZ, 0xfc, !PT ;  /* 0x0000100031313812 */ /* 0x000fe200078efcff */
[----:B------:R-:W3:Y:S01]  /*1276b0*/  LDCU UR49, c[0x0][0x398] ;  /* 0x00007300ff3177ac */ /* 0x000ee20008000800 */
[----:B0-----:R-:W-:Y:S02]  /*1276c0*/  ISETP.LT.AND P1, PT, R5, UR16, !P0 ;  /* 0x0000001005007c0c */ /* 0x001fe4000c721270 */
[----:B------:R-:W-:Y:S01]  /*1276d0*/  LOP3.LUT R49, R49, 0xfffff7ff, RZ, 0xc0, !PT ;  /* 0xfffff7ff31317812 */ /* 0x000fe200078ec0ff */
[----:B------:R-:W0:Y:S04]  /*1276e0*/  LDCU UR55, c[0x0][0x398] ;  /* 0x00007300ff3777ac */ /* 0x000e280008000800 */
[----:B------:R-:W-:Y:S01]  /*1276f0*/  @P2 LOP3.LUT R49, R49, 0x800, RZ, 0xfc, !PT ;  /* 0x0000080031312812 */ /* 0x000fe200078efcff */
[----:B--2---:R2:W-:Y:S01]  /*127700*/  STL.64 [R1+0x140], R32 ;  /* 0x0001402001007387 */ /* 0x0045e20000100a00 */
[----:B------:R-:W0:Y:S03]  /*127710*/  LDCU UR16, c[0x0][0x398] ;  /* 0x00007300ff1077ac */ /* 0x000e260008000800 */
[----:B------:R-:W-:Y:S04]  /*127720*/  STL.64 [R1+0x148], R34 ;  /* 0x0001482201007387 */ /* 0x000fe80000100a00 */
[----:B--2---:R-:W2:Y:S01]  /*127730*/  LDL.LU.64 R32, [R1+0x57b8] ;  /* 0x0057b80001207983 */ /* 0x004ea20000300a00 */
[----:B-1----:R-:W-:Y:S01]  /*127740*/  ISETP.LT.AND P0, PT, R4, UR13, !P0 ;  /* 0x0000000d04007c0c */ /* 0x002fe2000c701270 */
[----:B------:R-:W1:Y:S01]  /*127750*/  LDCU UR13, c[0x0][0x398] ;  /* 0x00007300ff0d77ac */ /* 0x000e620008000800 */
[----:B------:R-:W-:Y:S01]  /*127760*/  LOP3.LUT R49, R49, 0xfffffbff, RZ, 0xc0, !PT ;  /* 0xfffffbff31317812 */ /* 0x000fe200078ec0ff */
[----:B------:R0:W-:Y:S03]  /*127770*/  STSM.16.M88.4 [R11], R12 ;  /* 0x0000000c0b007844 */ /* 0x0001e60000000200 */
[----:B------:R-:W-:-:S04]  /*127780*/  @P1 LOP3.LUT R49, R49, 0x400, RZ, 0xfc, !PT ;  /* 0x0000040031311812 */ /* 0x000fc800078efcff */
[----:B------:R-:W-:-:S04]  /*127790*/  LOP3.LUT R49, R49, 0xfffffdff, RZ, 0xc0, !PT ;  /* 0xfffffdff31317812 */ /* 0x000fc800078ec0ff */
[----:B------:R-:W-:Y:S01]  /*1277a0*/  @P0 LOP3.LUT R49, R49, 0x200, RZ, 0xfc, !PT ;  /* 0x0000020031310812 */ /* 0x000fe200078efcff */
[----:B0-----:R-:W-:-:S05]  /*1277b0*/  VIADD R12, R56, 0xb6 ;  /* 0x000000b6380c7836 */ /* 0x001fca0000000000 */
[----:B------:R-:W-:Y:S01]  /*1277c0*/  ISETP.GE.AND P0, PT, R12, UR10, PT ;  /* 0x0000000a0c007c0c */ /* 0x000fe2000bf06270 */
[----:B------:R-:W-:Y:S01]  /*1277d0*/  VIADD R14, R56, 0xb7 ;  /* 0x000000b7380e7836 */ /* 0x000fe20000000000 */
[----:B------:R-:W-:Y:S01]  /*1277e0*/  PRMT R12, R8, 0x5210, R17 ;  /* 0x00005210080c7816 */ /* 0x000fe20000000011 */
[----:B------:R-:W0:Y:S01]  /*1277f0*/  LDCU UR10, c[0x0][0x39c] ;  /* 0x00007380ff0a77ac */ /* 0x000e220008000800 */
[----:B------:R-:W-:Y:S01]  /*127800*/  ISETP.LT.AND P3, PT, R3, UR9, !P0 ;  /* 0x0000000903007c0c */ /* 0x000fe2000c761270 */
[----:B------:R-:W4:Y:S01]  /*127810*/  LDL.LU R8, [R1+0x57b0] ;  /* 0x0057b00001087983 */ /* 0x000f220000300800 */
[----:B------:R-:W-:Y:S01]  /*127820*/  ISETP.LT.AND P2, PT, R6, UR11, !P0 ;  /* 0x0000000b06007c0c */ /* 0x000fe2000c741270 */
[----:B------:R-:W0:Y:S01]  /*127830*/  LDCU UR11, c[0x0][0x398] ;  /* 0x00007300ff0b77ac */ /* 0x000e220008000800 */
[----:B------:R-:W-:Y:S01]  /*127840*/  LOP3.LUT R49, R49, 0xfffffeff, RZ, 0xc0, !PT ;  /* 0xfffffeff31317812 */ /* 0x000fe200078ec0ff */
[----:B------:R-:W4:Y:S01]  /*127850*/  LDL.LU R34, [R1+0xa58] ;  /* 0x000a580001227983 */ /* 0x000f220000300800 */
[----:B------:R-:W-:Y:S01]  /*127860*/  ISETP.LT.AND P1, PT, R5, UR14, !P0 ;  /* 0x0000000e05007c0c */ /* 0x000fe2000c721270 */
[----:B------:R-:W0:Y:S01]  /*127870*/  LDCU UR14, c[0x0][0x398] ;  /* 0x00007300ff0e77ac */ /* 0x000e220008000800 */
[----:B------:R-:W0:Y:S05]  /*127880*/  LDCU UR9, c[0x0][0x39c] ;  /* 0x00007380ff0977ac */ /* 0x000e2a0008000800 */
[----:B------:R-:W-:-:S04]  /*127890*/  @P3 LOP3.LUT R49, R49, 0x100, RZ, 0xfc, !PT ;  /* 0x0000010031313812 */ /* 0x000fc800078efcff */
[----:B------:R-:W-:-:S04]  /*1278a0*/  LOP3.LUT R49, R49, 0xffffff7f, RZ, 0xc0, !PT ;  /* 0xffffff7f31317812 */ /* 0x000fc800078ec0ff */
[----:B------:R-:W-:Y:S02]  /*1278b0*/  @P2 LOP3.LUT R49, R49, 0x80, RZ, 0xfc, !PT ;  /* 0x0000008031312812 */ /* 0x000fe400078efcff */
[----:B---3--:R-:W-:Y:S01]  /*1278c0*/  ISETP.LT.AND P0, PT, R4, UR49, !P0 ;  /* 0x0000003104007c0c */ /* 0x008fe2000c701270 */
[----:B------:R-:W3:Y:S01]  /*1278d0*/  LDCU UR49, c[0x0][0x398] ;  /* 0x00007300ff3177ac */ /* 0x000ee20008000800 */
[----:B------:R-:W-:-:S04]  /*1278e0*/  LOP3.LUT R49, R49, 0xffffffbf, RZ, 0xc0, !PT ;  /* 0xffffffbf31317812 */ /* 0x000fc800078ec0ff */
[----:B------:R-:W-:-:S04]  /*1278f0*/  @P1 LOP3.LUT R49, R49, 0x40, RZ, 0xfc, !PT ;  /* 0x0000004031311812 */ /* 0x000fc800078efcff */
[----:B------:R-:W-:-:S04]  /*127900*/  LOP3.LUT R49, R49, 0xffffffdf, RZ, 0xc0, !PT ;  /* 0xffffffdf31317812 */ /* 0x000fc800078ec0ff */
[----:B------:R-:W-:Y:S02]  /*127910*/  @P0 LOP3.LUT R49, R49, 0x20, RZ, 0xfc, !PT ;  /* 0x0000002031310812 */ /* 0x000fe400078efcff */
[----:B------:R-:W-:Y:S01]  /*127920*/  ISETP.GE.AND P0, PT, R14, UR8, PT ;  /* 0x000000080e007c0c */ /* 0x000fe2000bf06270 */
[----:B------:R-:W0:Y:S01]  /*127930*/  LDCU UR8, c[0x0][0x39c] ;  /* 0x00007380ff0877ac */ /* 0x000e220008000800 */
[----:B------:R-:W-:Y:S02]  /*127940*/  PRMT R14, R60, 0x5210, R19 ;  /* 0x000052103c0e7816 */ /* 0x000fe40000000013 */
[----:B------:R-:W4:Y:S01]  /*127950*/  LDL.LU R60, [R1+0xa54] ;  /* 0x000a5400013c7983 */ /* 0x000f220000300800 */
        /* <DEDUP_REMOVED lines=17> */
[----:B------:R-:W1:Y:S03]  /*127a70*/  LDCU UR17, c[0x0][0x398] ;  /* 0x00007300ff1177ac */ /* 0x000e660008000800 */
[----:B---3--:R-:W-:Y:S01]  /*127a80*/  ISETP.LT.AND P2, PT, R6, UR49, !P0 ;  /* 0x0000003106007c0c */ /* 0x008fe2000c741270 */
[----:B------:R-:W3:Y:S01]  /*127a90*/  LDCU UR49, c[0x0][0x398] ;  /* 0x00007300ff3177ac */ /* 0x000ee20008000800 */
[----:B0-----:R-:W-:Y:S02]  /*127aa0*/  ISETP.LT.AND P1, PT, R5, UR14, !P0 ;  /* 0x0000000e05007c0c */ /* 0x001fe4000c721270 */
[----:B------:R-:W-:Y:S01]  /*127ab0*/  ISETP.LT.AND P3, PT, R3, UR55, !P0 ;  /* 0x0000003703007c0c */ /* 0x000fe2000c761270 */
[----:B------:R-:W0:Y:S01]  /*127ac0*/  LDCU UR14, c[0x0][0x398] ;  /* 0x00007300ff0e77ac */ /* 0x000e220008000800 */
[----:B------:R-:W-:-:S02]  /*127ad0*/  ISETP.LT.AND P0, PT, R4, UR11, !P0 ;  /* 0x0000000b04007c0c */ /* 0x000fc4000c701270 */
[----:B--2---:R-:W-:Y:S01]  /*127ae0*/  PRMT R13, R33, 0x5210, R18 ;  /* 0x00005210210d7816 */ /* 0x004fe20000000012 */
[----:B------:R-:W-:Y:S01]  /*127af0*/  NOP ;  /* 0x0000000000007918 */ /* 0x000fe20000000000 */
[----:B------:R-:W2:Y:S01]  /*127b00*/  LDS.128 R16, [R11] ;  /* 0x000000000b107984 */ /* 0x000ea20000000c00 */
[----:B------:R-:W-:Y:S01]  /*127b10*/  PRMT R15, R32, 0x5210, R20 ;  /* 0x00005210200f7816 */ /* 0x000fe20000000014 */
[----:B------:R-:W-:Y:S01]  /*127b20*/  NOP ;  /* 0x0000000000007918 */ /* 0x000fe20000000000 */
[----:B------:R-:W-:Y:S01]  /*127b30*/  @P2 LOP3.LUT R47, R47, 0x80000000, RZ, 0xfc, !PT ;  /* 0x800000002f2f2812 */ /* 0x000fe200078efcff */
[----:B------:R-:W0:Y:S01]  /*127b40*/  LDCU UR11, c[0x0][0x398] ;  /* 0x00007300ff0b77ac */ /* 0x000e220008000800 */
[----:B------:R-:W-:Y:S01]  /*127b50*/  LOP3.LUT R49, R49, 0xfffffffe, RZ, 0xc0, !PT ;  /* 0xfffffffe31317812 */ /* 0x000fe200078ec0ff */
[----:B------:R-:W0:Y:S01]  /*127b60*/  LDCU UR55, c[0x0][0x398] ;  /* 0x00007300ff3777ac */ /* 0x000e220008000800 */
[----:B--2---:R4:W-:Y:S04]  /*127b70*/  STL.64 [R1+0x130], R16 ;  /* 0x0001301001007387 */ /* 0x0049e80000100a00 */
[----:B------:R2:W-:Y:S04]  /*127b80*/  STL.64 [R1+0x138], R18 ;  /* 0x0001381201007387 */ /* 0x0005e80000100a00 */
[----:B------:R-:W3:Y:S04]  /*127b90*/  LDL.LU R28, [R1+0x9e4] ;  /* 0x0009e400011c7983 */ /* 0x000ee80000300800 */
[----:B------:R-:W3:Y:S01]  /*127ba0*/  LDL.LU R35, [R1+0x9e0] ;  /* 0x0009e00001237983 */ /* 0x000ee20000300800 */
[----:B----4-:R-:W-:-:S03]  /*127bb0*/  LOP3.LUT R17, R34, 0xffff, RZ, 0xc0, !PT ;  /* 0x0000ffff22117812 */ /* 0x010fc600078ec0ff */
[----:B------:R-:W4:Y:S04]  /*127bc0*/  LDL.LU R32, [R1+0xa10] ;  /* 0x000a100001207983 */ /* 0x000f280000300800 */
[----:B------:R-:W4:Y:S04]  /*127bd0*/  LDL.LU R33, [R1+0xa0c] ;  /* 0x000a0c0001217983 */ /* 0x000f280000300800 */
[----:B------:R-:W4:Y:S01]  /*127be0*/  LDL.LU R34, [R1+0xa04] ;  /* 0x000a040001227983 */ /* 0x000f220000300800 */
[----:B--2---:R-:W-:-:S03]  /*127bf0*/  LOP3.LUT R18, R60, 0xffff, RZ, 0xc0, !PT ;  /* 0x0000ffff3c127812 */ /* 0x004fc600078ec0ff */
[----:B------:R-:W2:Y:S01]  /*127c00*/  LDL.LU R60, [R1+0x8e0] ;  /* 0x0008e000013c7983 */ /* 0x000ea20000300800 */
[----:B------:R-:W-:-:S04]  /*127c10*/  LOP3.LUT R47, R47, 0xbfffffff, RZ, 0xc0, !PT ;  /* 0xbfffffff2f2f7812 */ /* 0x000fc800078ec0ff */
[----:B------:R-:W-:Y:S01]  /*127c20*/  @P1 LOP3.LUT R47, R47, 0x40000000, RZ, 0xfc, !PT ;  /* 0x400000002f2f1812 */ /* 0x000fe200078efcff */
[----:B------:R0:W-:Y:S03]  /*127c30*/  STSM.16.M88.4 [R11], R12 ;  /* 0x0000000c0b007844 */ /* 0x0001e60000000200 */
[----:B------:R-:W-:-:S04]  /*127c40*/  LOP3.LUT R47, R47, 0xdfffffff, RZ, 0xc0, !PT ;  /* 0xdfffffff2f2f7812 */ /* 0x000fc800078ec0ff */
[----:B------:R-:W-:Y:S01]  /*127c50*/  @P0 LOP3.LUT R47, R47, 0x20000000, RZ, 0xfc, !PT ;  /* 0x200000002f2f0812 */ /* 0x000fe200078efcff */
[----:B0-----:R-:W-:Y:S01]  /*127c60*/  VIADD R12, R56, 0xb9 ;  /* 0x000000b9380c7836 */ /* 0x001fe20000000000 */
[----:B------:R-:W-:-:S04]  /*127c70*/  @P3 LOP3.LUT R49, R49, 0x1, RZ, 0xfc, !PT ;  /* 0x0000000131313812 */ /* 0x000fc800078efcff */
[----:B------:R-:W-:Y:S01]  /*127c80*/  ISETP.GE.AND P0, PT, R12, UR15, PT ;  /* 0x0000000f0c007c0c */ /* 0x000fe2000bf06270 */
[----:B------:R-:W-:Y:S01]  /*127c90*/  VIADD R13, R56, 0xba ;  /* 0x000000ba380d7836 */ /* 0x000fe20000000000 */
[----:B------:R-:W-:Y:S01]  /*127ca0*/  LOP3.LUT R47, R47, 0xefffffff, RZ, 0xc0, !PT ;  /* 0xefffffff2f2f7812 */ /* 0x000fe200078ec0ff */
[----:B------:R-:W0:Y:S01]  /*127cb0*/  LDCU UR15, c[0x0][0x398] ;  /* 0x00007300ff0f77ac */ /* 0x000e220008000800 */
[----:B-1----:R-:W-:Y:S02]  /*127cc0*/  ISETP.LT.AND P3, PT, R3, UR13, !P0 ;  /* 0x0000000d03007c0c */ /* 0x002fe4000c761270 */
[----:B------:R-:W-:Y:S01]  /*127cd0*/  ISETP.LT.AND P2, PT, R6, UR16, !P0 ;  /* 0x0000001006007c0c */ /* 0x000fe2000c741270 */
[----:B------:R-:W1:Y:S01]  /*127ce0*/  LDCU UR13, c[0x0][0x398] ;  /* 0x00007300ff0d77ac */ /* 0x000e620008000800 */
[----:B------:R-:W-:-:S09]  /*127cf0*/  ISETP.LT.AND P1, PT, R5, UR45, !P0 ;  /* 0x0000002d05007c0c */ /* 0x000fd2000c721270 */
[----:B------:R-:W-:Y:S01]  /*127d00*/  @P3 LOP3.LUT R47, R47, 0x10000000, RZ, 0xfc, !PT ;  /* 0x100000002f2f3812 */ /* 0x000fe200078efcff */
[C---:B------:R-:W-:Y:S01]  /*127d10*/  VIADD R12, R56.reuse, 0xbb ;  /* 0x000000bb380c7836 */ /* 0x040fe20000000000 */
[----:B------:R-:W0:Y:S02]  /*127d20*/  LDCU UR16, c[0x0][0x398] ;  /* 0x00007300ff1077ac */ /* 0x000e240008000800 */
[----:B------:R-:W-:Y:S01]  /*127d30*/  LOP3.LUT R47, R47, 0xf7ffffff, RZ, 0xc0, !PT ;  /* 0xf7ffffff2f2f7812 */ /* 0x000fe200078ec0ff */
[----:B------:R-:W-:Y:S01]  /*127d40*/  VIADD R14, R56, 0xbc ;  /* 0x000000bc380e7836 */ /* 0x000fe20000000000 */
[----:B------:R-:W0:Y:S02]  /*127d50*/  LDCU UR45, c[0x0][0x398] ;  /* 0x00007300ff2d77ac */ /* 0x000e240008000800 */
        /* <DEDUP_REMOVED lines=15> */
[----:B---3--:R-:W-:-:S07]  /*127e50*/  ISETP.LT.AND P1, PT, R5, UR49, !P0 ;  /* 0x0000003105007c0c */ /* 0x008fce000c721270 */
        /* <DEDUP_REMOVED lines=12> */
[----:B-1----:R-:W-:Y:S01]  /*127f20*/  ISETP.LT.AND P3, PT, R3, UR13, !P0 ;  /* 0x0000000d03007c0c */ /* 0x002fe2000c761270 */
        /* <DEDUP_REMOVED lines=33> */
[----:B------:R-:W-:Y:S02]  /*128140*/  ISETP.GE.AND P0, PT, R16, UR20, PT ;  /* 0x0000001410007c0c */ /* 0x000fe4000bf06270 */
[----:B------:R-:W-:Y:S02]  /*128150*/  LOP3.LUT R47, R47, 0xffffefff, RZ, 0xc0, !PT ;  /* 0xffffefff2f2f7812 */ /* 0x000fe400078ec0ff */
[----:B------:R-:W-:Y:S02]  /*128160*/  LOP3.LUT R19, R28, 0xffff, RZ, 0xc0, !PT ;  /* 0x0000ffff1c137812 */ /* 0x000fe400078ec0ff */
[----:B------:R-:W-:Y:S02]  /*128170*/  LOP3.LUT R20, R35, 0xffff, RZ, 0xc0, !PT ;  /* 0x0000ffff23147812 */ /* 0x000fe400078ec0ff */
[----:B----4-:R-:W-:-:S02]  /*128180*/  PRMT R12, R32, 0x4210, R17 ;  /* 0x00004210200c7816 */ /* 0x010fc40000000011 */
[----:B------:R-:W-:Y:S01]  /*128190*/  PRMT R13, R33, 0x4210, R18 ;  /* 0x00004210210d7816 */ /* 0x000fe20000000012 */
[----:B------:R-:W-:Y:S01]  /*1281a0*/  NOP ;  /* 0x0000000000007918 */ /* 0x000fe20000000000 */
[----:B------:R-:W-:Y:S01]  /*1281b0*/  PRMT R14, R34, 0x4210, R19 ;  /* 0x00004210220e7816 */ /* 0x000fe20000000013 */
[----:B------:R-:W-:Y:S01]  /*1281c0*/  VIADD R16, R56, 0xc0 ;  /* 0x000000c038107836 */ /* 0x000fe20000000000 */
[----:B------:R-:W4:Y:S01]  /*1281d0*/  LDS.128 R32, [R11] ;  /* 0x000000000b207984 */ /* 0x000f220000000c00 */
[----:B0-----:R-:W-:Y:S01]  /*1281e0*/  ISETP.LT.AND P3, PT, R3, UR15, !P0 ;  /* 0x0000000f03007c0c */ /* 0x001fe2000c761270 */
[----:B------:R-:W0:Y:S01]  /*1281f0*/  LDCU UR15, c[0x0][0x398] ;  /* 0x00007300ff0f77ac */ /* 0x000e220008000800 */
[----:B------:R-:W-:Y:S02]  /*128200*/  ISETP.LT.AND P2, PT, R6, UR16, !P0 ;  /* 0x0000001006007c0c */ /* 0x000fe4000c741270 */
[----:B------:R-:W-:Y:S01]  /*128210*/  ISETP.LT.AND P1, PT, R5, UR17, !P0 ;  /* 0x0000001105007c0c */ /* 0x000fe2000c721270 */
[----:B------:R-:W0:Y:S01]  /*128220*/  LDCU UR16, c[0x0][0x398] ;  /* 0x00007300ff1077ac */ /* 0x000e220008000800 */
[----:B------:R-:W0:Y:S07]  /*128230*/  LDCU UR20, c[0x0][0x398] ;  /* 0x00007300ff1477ac */ /* 0x000e2e0008000800 */
[----:B------:R-:W-:Y:S01]  /*128240*/  @P3 LOP3.LUT R47, R47, 0x1000, RZ, 0xfc, !PT ;  /* 0x000010002f2f3812 */ /* 0x000fe200078efcff */
[----:B------:R-:W0:Y:S03]  /*128250*/  LDCU UR17, c[0x0][0x398] ;  /* 0x00007300ff1177ac */ /* 0x000e260008000800 */
[----:B------:R-:W-:-:S04]  /*128260*/  LOP3.LUT R47, R47, 0xfffff7ff, RZ, 0xc0, !PT ;  /* 0xfffff7ff2f2f7812 */ /* 0x000fc800078ec0ff */
[----:B------:R-:W-:Y:S02]  /*128270*/  @P2 LOP3.LUT R47, R47, 0x800, RZ, 0xfc, !PT ;  /* 0x000008002f2f2812 */ /* 0x000fe400078efcff */
[----:B--2---:R-:W-:Y:S01]  /*128280*/  ISETP.LT.AND P0, PT, R4, UR19, !P0 ;  /* 0x0000001304007c0c */ /* 0x004fe2000c701270 */
[----:B------:R-:W2:Y:S01]  /*128290*/  LDCU UR19, c[0x0][0x398] ;  /* 0x00007300ff1377ac */ /* 0x000ea20008000800 */
[----:B------:R-:W-:Y:S02]  /*1282a0*/  LOP3.LUT R47, R47, 0xfffffbff, RZ, 0xc0, !PT ;  /* 0xfffffbff2f2f7812 */ /* 0x000fe400078ec0ff */
[----:B------:R-:W-:Y:S01]  /*1282b0*/  PRMT R15, R60, 0x4210, R20 ;  /* 0x000042103c0f7816 */ /* 0x000fe20000000014 */
[----:B------:R-:W-:Y:S01]  /*1282c0*/  NOP ;  /* 0x0000000000007918 */ /* 0x000fe20000000000 */
[----:B------:R-:W-:-:S03]  /*1282d0*/  @P1 LOP3.LUT R47, R47, 0x400, RZ, 0xfc, !PT ;  /* 0x000004002f2f1812 */ /* 0x000fc600078efcff */
[----:B------:R0:W-:Y:S01]  /*1282e0*/  STSM.16.M88.4 [R11], R12 ;  /* 0x0000000c0b007844 */ /* 0x0001e20000000200 */
[----:B------:R-:W-:-:S03]  /*1282f0*/  LOP3.LUT R47, R47, 0xfffffdff, RZ, 0xc0, !PT ;  /* 0xfffffdff2f2f7812 */ /* 0x000fc600078ec0ff */
[----:B----4-:R-:W-:Y:S01]  /*128300*/  STL.64 [R1+0x120], R32 ;  /* 0x0001202001007387 */ /* 0x010fe20000100a00 */
[----:B------:R-:W-:-:S03]  /*128310*/  @P0 LOP3.LUT R47, R47, 0x200, RZ, 0xfc, !PT ;  /* 0x000002002f2f0812 */ /* 0x000fc600078efcff */
[----:B------:R-:W-:Y:S01]  /*128320*/  STL.64 [R1+0x128], R34 ;  /* 0x0001282201007387 */ /* 0x000fe20000100a00 */
[----:B0-----:R-:W-:-:S05]  /*128330*/  VIADD R12, R56, 0xbe ;  /* 0x000000be380c7836 */ /* 0x001fca0000000000 */
[----:B------:R-:W-:Y:S01]  /*128340*/  ISETP.GE.AND P0, PT, R12, UR24, PT ;  /* 0x000000180c007c0c */ /* 0x000fe2000bf06270 */
[----:B------:R-:W-:Y:S01]  /*128350*/  VIADD R14, R56, 0xbf ;  /* 0x000000bf380e7836 */ /* 0x000fe20000000000 */
[----:B------:R-:W-:Y:S01]  /*128360*/  PRMT R12, R59, 0x5210, R17 ;  /* 0x000052103b0c7816 */ /* 0x000fe20000000011 */
[----:B------:R-:W0:Y:S01]  /*128370*/  LDCU UR24, c[0x0][0x398] ;  /* 0x00007300ff1877ac */ /* 0x000e220008000800 */
[----:B------:R-:W4:Y:S04]  /*128380*/  LDL.LU R59, [R1+0xa70] ;  /* 0x000a7000013b7983 */ /* 0x000f280000300800 */
[----:B------:R-:W2:Y:S01]  /*128390*/  LDL.LU R60, [R1+0xa68] ;  /* 0x000a6800013c7983 */ /* 0x000ea20000300800 */
[----:B------:R-:W-:Y:S01]  /*1283a0*/  ISETP.LT.AND P3, PT, R3, UR22, !P0 ;  /* 0x0000001603007c0c */ /* 0x000fe2000c761270 */
        /* <DEDUP_REMOVED lines=31> */
[----:B------:R-:W-:Y:S02]  /*1285a0*/  LOP3.LUT R47, R47, 0xfffffffd, RZ, 0xc0, !PT ;  /* 0xfffffffd2f2f7812 */ /* 0x000fe400078ec0ff */
[----:B------:R-:W-:Y:S02]  /*1285b0*/  PRMT R13, R58, 0x5210, R18 ;  /* 0x000052103a0d7816 */ /* 0x000fe40000000012 */
[----:B------:R-:W-:Y:S02]  /*1285c0*/  @P0 LOP3.LUT R47, R47, 0x2, RZ, 0xfc, !PT ;  /* 0x000000022f2f0812 */ /* 0x000fe400078efcff */
[----:B------:R-:W-:Y:S02]  /*1285d0*/  PRMT R14, R57, 0x5210, R19 ;  /* 0x00005210390e7816 */ /* 0x000fe40000000013 */
[----:B------:R-:W-:Y:S01]  /*1285e0*/  ISETP.GE.AND P0, PT, R16, UR26, PT ;  /* 0x0000001a10007c0c */ /* 0x000fe2000bf06270 */
[----:B------:R-:W-:Y:S01]  /*1285f0*/  NOP ;  /* 0x0000000000007918 */ /* 0x000fe20000000000 */
[----:B------:R-:W0:Y:S01]  /*128600*/  LDS.128 R16, [R11] ;  /* 0x000000000b107984 */ /* 0x000e220000000c00 */
[----:B------:R-:W-:Y:S01]  /*128610*/  PRMT R15, R52, 0x5210, R20 ;  /* 0x00005210340f7816 */ /* 0x000fe20000000014 */
[----:B------:R-:W-:Y:S01]  /*128620*/  NOP ;  /* 0x0000000000007918 */ /* 0x000fe20000000000 */
[----:B------:R-:W-:Y:S01]  /*128630*/  LOP3.LUT R47, R47, 0xfffffffe, RZ, 0xc0, !PT ;  /* 0xfffffffe2f2f7812 */ /* 0x000fe200078ec0ff */
[----:B------:R-:W0:Y:S02]  /*128640*/  LDCU UR26, c[0x0][0x398] ;  /* 0x00007300ff1a77ac */ /* 0x000e240008000800 */
[----:B0-----:R4:W-:Y:S04]  /*128650*/  STL.64 [R1+0x110], R16 ;  /* 0x0001101001007387 */ /* 0x0019e80000100a00 */
[----:B------:R2:W-:Y:S04]  /*128660*/  STL.64 [R1+0x118], R18 ;  /* 0x0001181201007387 */ /* 0x0005e80000100a00 */
[----:B------:R-:W3:Y:S04]  /*128670*/  LDL.LU R34, [R1+0x9f4] ;  /* 0x0009f40001227983 */ /* 0x000ee80000300800 */
[----:B------:R-:W3:Y:S04]  /*128680*/  LDL.LU R52, [R1+0x9f0] ;  /* 0x0009f00001347983 */ /* 0x000ee80000300800 */
[----:B------:R-:W3:Y:S04]  /*128690*/  LDL.LU R57, [R1+0xa4c] ;  /* 0x000a4c0001397983 */ /* 0x000ee80000300800 */
[----:B------:R-:W3:Y:S01]  /*1286a0*/  LDL.LU R58, [R1+0xa48] ;  /* 0x000a4800013a7983 */ /* 0x000ee20000300800 */
[----:B----4-:R-:W-:-:S03]  /*1286b0*/  LOP3.LUT R17, R59, 0xffff, RZ, 0xc0, !PT ;  /* 0x0000ffff3b117812 */ /* 0x010fc600078ec0ff */
[----:B------:R-:W4:Y:S01]  /*1286c0*/  LDL.LU R59, [R1+0xa3c] ;  /* 0x000a3c00013b7983 */ /* 0x000f220000300800 */
[----:B--2---:R-:W-:-:S03]  /*1286d0*/  LOP3.LUT R18, R60, 0xffff, RZ, 0xc0, !PT ;  /* 0x0000ffff3c127812 */ /* 0x004fc600078ec0ff */
[----:B------:R-:W2:Y:S01]  /*1286e0*/  LDL.LU R60, [R1+0x940] ;  /* 0x00094000013c7983 */ /* 0x000ea20000300800 */
[----:B------:R-:W-:Y:S01]  /*1286f0*/  ISETP.LT.AND P2, PT, R6, UR19, !P0 ;  /* 0x0000001306007c0c */ /* 0x000fe2000c741270 */
[----:B------:R-:W0:Y:S01]  /*128700*/  LDCU UR19, c[0x0][0x398] ;  /* 0x00007300ff1377ac */ /* 0x000e220008000800 */
[----:B------:R-:W-:Y:S02]  /*128710*/  ISETP.LT.AND P1, PT, R5, UR20, !P0 ;  /* 0x0000001405007c0c */ /* 0x000fe4000c721270 */
[----:B------:R-:W-:Y:S01]  /*128720*/  ISETP.LT.AND P3, PT, R3, UR17, !P0 ;  /* 0x0000001103007c0c */ /* 0x000fe2000c761270 */
[----:B------:R0:W-:Y:S01]  /*128730*/  STSM.16.M88.4 [R11], R12 ;  /* 0x0000000c0b007844 */ /* 0x0001e20000000200 */
[----:B------:R-:W-:Y:S01]  /*128740*/  ISETP.LT.AND P0, PT, R4, UR22, !P0 ;  /* 0x0000001604007c0c */ /* 0x000fe2000c701270 */
[----:B------:R-:W1:Y:S01]  /*128750*/  LDCU UR17, c[0x0][0x398] ;  /* 0x00007300ff1177ac */ /* 0x000e620008000800 */
[----:B------:R-:W1:Y:S05]  /*128760*/  LDCU UR20, c[0x0][0x398] ;  /* 0x00007300ff1477ac */ /* 0x000e6a0008000800 */
[----:B------:R-:W-:Y:S01]  /*128770*/  @P2 LOP3.LUT R43, R43, 0x80000000, RZ, 0xfc, !PT ;  /* 0x800000002b2b2812 */ /* 0x000fe200078efcff */
[----:B------:R-:W1:Y:S03]  /*128780*/  LDCU UR22, c[0x0][0x398] ;  /* 0x00007300ff1677ac */ /* 0x000e660008000800 */
[----:B------:R-:W-:-:S04]  /*128790*/  LOP3.LUT R43, R43, 0xbfffffff, RZ, 0xc0, !PT ;  /* 0xbfffffff2b2b7812 */ /* 0x000fc800078ec0ff */
[----:B------:R-:W-:Y:S01]  /*1287a0*/  @P1 LOP3.LUT R43, R43, 0x40000000, RZ, 0xfc, !PT ;  /* 0x400000002b2b1812 */ /* 0x000fe200078efcff */
[----:B0-----:R-:W-:-:S03]  /*1287b0*/  VIADD R12, R56, 0xc1 ;  /* 0x000000c1380c7836 */ /* 0x001fc60000000000 */
[----:B------:R-:W-:-:S04]  /*1287c0*/  LOP3.LUT R43, R43, 0xdfffffff, RZ, 0xc0, !PT ;  /* 0xdfffffff2b2b7812 */ /* 0x000fc800078ec0ff */
[----:B------:R-:W-:Y:S02]  /*1287d0*/  @P0 LOP3.LUT R43, R43, 0x20000000, RZ, 0xfc, !PT ;  /* 0x200000002b2b0812 */ /* 0x000fe400078efcff */
[----:B------:R-:W-:Y:S02]  /*1287e0*/  ISETP.GE.AND P0, PT, R12, UR21, PT ;  /* 0x000000150c007c0c */ /* 0x000fe4000bf06270 */
[----:B------:R-:W-:Y:S02]  /*1287f0*/  @P3 LOP3.LUT R47, R47, 0x1, RZ, 0xfc, !PT ;  /* 0x000000012f2f3812 */ /* 0x000fe400078efcff */
[----:B------:R-:W-:Y:S01]  /*128800*/  LOP3.LUT R43, R43, 0xefffffff, RZ, 0xc0, !PT ;  /* 0xefffffff2b2b7812 */ /* 0x000fe200078ec0ff */
[C---:B------:R-:W-:Y:S01]  /*128810*/  VIADD R13, R56.reuse, 0xc2 ;  /* 0x000000c2380d7836 */ /* 0x040fe20000000000 */
[----:B------:R-:W-:Y:S01]  /*128820*/  ISETP.LT.AND P3, PT, R3, UR24, !P0 ;  /* 0x0000001803007c0c */ /* 0x000fe2000c761270 */
[----:B------:R-:W-:Y:S01]  /*128830*/  VIADD R12, R56, 0xc3 ;  /* 0x000000c3380c7836 */ /* 0x000fe20000000000 */
[----:B------:R-:W-:Y:S01]  /*128840*/  ISETP.LT.AND P2, PT, R6, UR45, !P0 ;  /* 0x0000002d06007c0c */ /* 0x000fe2000c741270 */
[C---:B------:R-:W-:Y:S01]  /*128850*/  VIADD R14, R56.reuse, 0xc4 ;  /* 0x000000c4380e7836 */ /* 0x040fe20000000000 */
[----:B------:R-:W-:Y:S01]  /*128860*/  ISETP.LT.AND P1, PT, R5, UR47, !P0 ;  /* 0x0000002f05007c0c */ /* 0x000fe2000c721270 */
[----:B------:R-:W0:Y:S01]  /*128870*/  LDCU UR47, c[0x0][0x398] ;  /* 0x00007300ff2f77ac */ /* 0x000e220008000800 */
[----:B------:R-:W0:Y:S07]  /*128880*/  LDCU UR24, c[0x0][0x398] ;  /* 0x00007300ff1877ac */ /* 0x000e2e0008000800 */
[----:B------:R-:W-:Y:S01]  /*128890*/  @P3 LOP3.LUT R43, R43, 0x10000000, RZ, 0xfc, !PT ;  /* 0x100000002b2b3812 */ /* 0x000fe200078efcff */
[----:B------:R-:W0:Y:S03]  /*1288a0*/  LDCU UR45, c[0x0][0x398] ;  /* 0x00007300ff2d77ac */ /* 0x000e260008000800 */
[----:B------:R-:W-:Y:S01]  /*1288b0*/  LOP3.LUT R43, R43, 0xf7ffffff, RZ, 0xc0, !PT ;  /* 0xf7ffffff2b2b7812 */ /* 0x000fe200078ec0ff */
[----:B------:R-:W-:Y:S01]  /*1288c0*/  VIADD R16, R56, 0xc5 ;  /* 0x000000c538107836 */ /* 0x000fe20000000000 */
[----:B------:R-:W0:Y:S02]  /*1288d0*/  LDCU UR21, c[0x0][0x398] ;  /* 0x00007300ff1577ac */ /* 0x000e240008000800 */
        /* <DEDUP_REMOVED lines=21> */
[----:B------:R-:W-:Y:S02]  /*128a30*/  LOP3.LUT R43, R43, 0xffbfffff, RZ, 0xc0, !PT ;  /* 0xffbfffff2b2b7812 */ /* 0x000fe400078ec0ff */
[----:B------:R-:W-:Y:S01]  /*128a40*/  LOP3.LUT R19, R34, 0xffff, RZ, 0xc0, !PT ;  /* 0x0000ffff22137812 */ /* 0x000fe200078ec0ff */
[----:B------:R-:W-:Y:S01]  /*128a50*/  NOP ;  /* 0x0000000000007918 */ /* 0x000fe20000000000 */
[----:B------:R-:W0:Y:S01]  /*128a60*/  LDS.128 R32, [R11] ;  /* 0x000000000b207984 */ /* 0x000e220000000c00 */
        /* <DEDUP_REMOVED lines=9> */
[----:B------:R-:W0:Y:S02]  /*128b00*/  LDCU UR19, c[0x0][0x398] ;  /* 0x00007300ff1377ac */ /* 0x000e240008000800 */
[----:B0-----:R-:W-:Y:S04]  /*128b10*/  STL.64 [R1+0x100], R32 ;  /* 0x0001002001007387 */ /* 0x001fe80000100a00 */
[----:B------:R0:W-:Y:S04]  /*128b20*/  STL.64 [R1+0x108], R34 ;  /* 0x0001082201007387 */ /* 0x0001e80000100a00 */
[----:B0-----:R-:W3:Y:S01]  /*128b30*/  LDL.LU R35, [R1+0x57ac] ;  /* 0x0057ac0001237983 */ /* 0x001ee20000300800 */
[----:B------:R-:W-:-:S02]  /*128b40*/  @P3 LOP3.LUT R43, R43, 0x100000, RZ, 0xfc, !PT ;  /* 0x001000002b2b3812 */ /* 0x000fc400078efcff */
        /* <DEDUP_REMOVED lines=8> */
[----:B------:R-:W-:Y:S02]  /*128bd0*/  LOP3.LUT R43, R43, 0xfffdffff, RZ, 0xc0, !PT ;  /* 0xfffdffff2b2b7812 */ /* 0x000fe400078ec0ff */
[----:B------:R-:W-:Y:S02]  /*128be0*/  LOP3.LUT R20, R52, 0xffff, RZ, 0xc0, !PT ;  /* 0x0000ffff34147812 */ /* 0x000fe400078ec0ff */
[----:B------:R-:W-:Y:S02]  /*128bf0*/  @P0 LOP3.LUT R43, R43, 0x20000, RZ, 0xfc, !PT ;  /* 0x000200002b2b0812 */ /* 0x000fe400078efcff */
[----:B------:R-:W-:Y:S01]  /*128c00*/  ISETP.GE.AND P0, PT, R14, UR36, PT ;  /* 0x000000240e007c0c */ /* 0x000fe2000bf06270 */
[----:B------:R-:W0:Y:S01]  /*128c10*/  LDCU UR36, c[0x0][0x398] ;  /* 0x00007300ff2477ac */ /* 0x000e220008000800 */
[----:B----4-:R-:W-:Y:S02]  /*128c20*/  PRMT R14, R59, 0x4210, R19 ;  /* 0x000042103b0e7816 */ /* 0x010fe40000000013 */
[----:B------:R-:W4:Y:S01]  /*128c30*/  LDL.LU R59, [R1+0xa94] ;  /* 0x000a9400013b7983 */ /* 0x000f220000300800 */
[----:B--2---:R-:W-:-:S03]  /*128c40*/  PRMT R15, R60, 0x4210, R20 ;  /* 0x000042103c0f7816 */ /* 0x004fc60000000014 */
[----:B------:R-:W2:Y:S01]  /*128c50*/  LDL.LU R60, [R1+0xa90] ;  /* 0x000a9000013c7983 */ /* 0x000ea20000300800 */
        /* <DEDUP_REMOVED lines=18> */
[----:B------:R-:W-:Y:S02]  /*128d80*/  PRMT R12, R57, 0x4210, R17 ;  /* 0x00004210390c7816 */ /* 0x000fe40000000011 */
[----:B------:R-:W-:Y:S01]  /*128d90*/  PRMT R13, R58, 0x4210, R18 ;  /* 0x000042103a0d7816 */ /* 0x000fe20000000012 */
[----:B------:R-:W-:Y:S01]  /*128da0*/  NOP ;  /* 0x0000000000007918 */ /* 0x000fe20000000000 */
[----:B------:R-:W-:Y:S01]  /*128db0*/  ISETP.LT.AND P3, PT, R3, UR24, !P0 ;  /* 0x0000001803007c0c */ /* 0x000fe2000c761270 */
[----:B------:R-:W-:Y:S01]  /*128dc0*/  VIADD R16, R56, 0xc8 ;  /* 0x000000c838107836 */ /* 0x000fe20000000000 */
[----:B------:R-:W-:Y:S01]  /*128dd0*/  ISETP.LT.AND P2, PT, R6, UR45, !P0 ;  /* 0x0000002d06007c0c */ /* 0x000fe2000c741270 */
[----:B------:R-:W0:Y:S01]  /*128de0*/  LDCU UR38, c[0x0][0x398] ;  /* 0x00007300ff2677ac */ /* 0x000e220008000800 */
[----:B---3--:R-:W-:Y:S01]  /*128df0*/  ISETP.LT.AND P1, PT, R5, UR49, !P0 ;  /* 0x0000003105007c0c */ /* 0x008fe2000c721270 */
[----:B------:R3:W-:Y:S01]  /*128e00*/  STSM.16.M88.4 [R11], R12 ;  /* 0x0000000c0b007844 */ /* 0x0007e20000000200 */
[----:B------:R-:W0:Y:S07]  /*128e10*/  LDCU UR24, c[0x0][0x398] ;  /* 0x00007300ff1877ac */ /* 0x000e2e0008000800 */
[----:B------:R-:W-:Y:S01]  /*128e20*/  @P3 LOP3.LUT R43, R43, 0x1000, RZ, 0xfc, !PT ;  /* 0x000010002b2b3812 */ /* 0x000fe200078efcff */
[----:B------:R-:W0:Y:S03]  /*128e30*/  LDCU UR45, c[0x0][0x398] ;  /* 0x00007300ff2d77ac */ /* 0x000e260008000800 */
[----:B------:R-:W-:Y:S01]  /*128e40*/  LOP3.LUT R43, R43, 0xfffff7ff, RZ, 0xc0, !PT ;  /* 0xfffff7ff2b2b7812 */ /* 0x000fe200078ec0ff */
[----:B------:R-:W0:Y:S03]  /*128e50*/  LDCU UR49, c[0x0][0x398] ;  /* 0x00007300ff3177ac */ /* 0x000e260008000800 */
[----:B------:R-:W-:-:S02]  /*128e60*/  @P2 LOP3.LUT R43, R43, 0x800, RZ, 0xfc, !PT ;  /* 0x000008002b2b2812 */ /* 0x000fc400078efcff */
[----:B------:R-:W-:Y:S01]  /*128e70*/  ISETP.LT.AND P0, PT, R4, UR55, !P0 ;  /* 0x0000003704007c0c */ /* 0x000fe2000c701270 */
[C---:B---3--:R-:W-:Y:S01]  /*128e80*/  VIADD R12, R56.reuse, 0xc6 ;  /* 0x000000c6380c7836 */ /* 0x048fe20000000000 */
[----:B------:R-:W-:Y:S01]  /*128e90*/  LOP3.LUT R43, R43, 0xfffffbff, RZ, 0xc0, !PT ;  /* 0xfffffbff2b2b7812 */ /* 0x000fe200078ec0ff */
[----:B------:R-:W-:Y:S01]  /*128ea0*/  VIADD R14, R56, 0xc7 ;  /* 0x000000c7380e7836 */ /* 0x000fe20000000000 */
[----:B------:R-:W-:Y:S01]  /*128eb0*/  PRMT R13, R44, 0x5210, R18 ;  /* 0x000052102c0d7816 */ /* 0x000fe20000000012 */
[----:B------:R-:W3:Y:S01]  /*128ec0*/  LDCU UR55, c[0x0][0x398] ;  /* 0x00007300ff3777ac */ /* 0x000ee20008000800 */
        /* <DEDUP_REMOVED lines=41> */
[----:B------:R-:W0:Y:S01]  /*129160*/  LDCU UR42, c[0x0][0x398] ;  /* 0x00007300ff2a77ac */ /* 0x000e220008000800 */
[----:B------:R-:W-:Y:S01]  /*129170*/  PRMT R14, R35, 0x5210, R19 ;  /* 0x00005210230e7816 */ /* 0x000fe20000000013 */
[----:B------:R-:W-:Y:S01]  /*129180*/  NOP ;  /* 0x0000000000007918 */ /* 0x000fe20000000000 */
[----:B------:R-:W0:Y:S04]  /*129190*/  LDS.128 R16, [R11] ;  /* 0x000000000b107984 */ /* 0x000e280000000c00 */
        /* <DEDUP_REMOVED lines=14> */
[----:B------:R-:W0:Y:S01]  /*129280*/  LDCU UR26, c[0x0][0x398] ;  /* 0x00007300ff1a77ac */ /* 0x000e220008000800 */
[----:B------:R-:W-:Y:S02]  /*129290*/  ISETP.LT.AND P0, PT, R4, UR32, !P0 ;  /* 0x0000002004007c0c */ /* 0x000fe4000c701270 */
[----:B------:R-:W-:Y:S01]  /*1292a0*/  PRMT R15, R29, 0x5210, R20 ;  /* 0x000052101d0f7816 */ /* 0x000fe20000000014 */
[----:B------:R-:W-:-:S04]  /*1292b0*/  NOP ;  /* 0x0000000000007918 */ /* 0x000fc80000000000 */
[----:B------:R-:W-:Y:S02]  /*1292c0*/  @P2 LOP3.LUT R42, R42, 0x80000000, RZ, 0xfc, !PT ;  /* 0x800000002a2a2812 */ /* 0x000fe400078efcff */
[----:B------:R-:W-:Y:S01]  /*1292d0*/  LOP3.LUT R43, R43, 0xfffffffe, RZ, 0xc0, !PT ;  /* 0xfffffffe2b2b7812 */ /* 0x000fe200078ec0ff */
[----:B------:R-:W-:Y:S01]  /*1292e0*/  VIADD R16, R56, 0xcd ;  /* 0x000000cd38107836 */ /* 0x000fe20000000000 */
[----:B------:R-:W-:Y:S01]  /*1292f0*/  LOP3.LUT R42, R42, 0xbfffffff, RZ, 0xc0, !PT ;  /* 0xbfffffff2a2a7812 */ /* 0x000fe200078ec0ff */
[----:B------:R0:W-:Y:S01]  /*129300*/  STSM.16.M88.4 [R11], R12 ;  /* 0x0000000c0b007844 */ /* 0x0001e20000000200 */
[----:B------:R-:W-:Y:S01]  /*129310*/  @P3 LOP3.LUT R43, R43, 0x1, RZ, 0xfc, !PT ;  /* 0x000000012b2b3812 */ /* 0x000fe200078efcff */
[----:B------:R-:W-:Y:S01]  /*129320*/  NOP ;  /* 0x0000000000007918 */ /* 0x000fe20000000000 */
[----:B------:R-:W-:Y:S01]  /*129330*/  @P1 LOP3.LUT R42, R42, 0x40000000, RZ, 0xfc, !PT ;  /* 0x400000002a2a1812 */ /* 0x000fe200078efcff */
[----:B------:R-:W1:Y:S01]  /*129340*/  LDS.128 R32, [R11] ;  /* 0x000000000b207984 */ /* 0x000e620000000c00 */
[----:B------:R-:W1:Y:S02]  /*129350*/  LDCU UR30, c[0x0][0x398] ;  /* 0x00007300ff1e77ac */ /* 0x000e640008000800 */
[----:B------:R-:W-:Y:S01]  /*129360*/  LOP3.LUT R42, R42, 0xdfffffff, RZ, 0xc0, !PT ;  /* 0xdfffffff2a2a7812 */ /* 0x000fe200078ec0ff */
[----:B------:R-:W1:Y:S01]  /*129370*/  LDCU UR32, c[0x0][0x398] ;  /* 0x00007300ff2077ac */ /* 0x000e620008000800 */
[----:B0-----:R-:W-:-:S02]  /*129380*/  VIADD R12, R56, 0xc9 ;  /* 0x000000c9380c7836 */ /* 0x001fc40000000000 */
[----:B------:R-:W-:-:S03]  /*129390*/  @P0 LOP3.LUT R42, R42, 0x20000000, RZ, 0xfc, !PT ;  /* 0x200000002a2a0812 */ /* 0x000fc600078efcff */
[----:B------:R-:W-:Y:S02]  /*1293a0*/  ISETP.GE.AND P0, PT, R12, UR46, PT ;  /* 0x0000002e0c007c0c */ /* 0x000fe4000bf06270 */
[----:B------:R-:W-:Y:S01]  /*1293b0*/  LOP3.LUT R42, R42, 0xefffffff, RZ, 0xc0, !PT ;  /* 0xefffffff2a2a7812 */ /* 0x000fe200078ec0ff */
[C---:B------:R-:W-:Y:S01]  /*1293c0*/  VIADD R13, R56.reuse, 0xca ;  /* 0x000000ca380d7836 */ /* 0x040fe20000000000 */
[----:B------:R-:W-:Y:S01]  /*1293d0*/  ISETP.LT.AND P3, PT, R3, UR47, !P0 ;  /* 0x0000002f03007c0c */ /* 0x000fe2000c761270 */
[----:B------:R-:W-:Y:S01]  /*1293e0*/  VIADD R12, R56, 0xcb ;  /* 0x000000cb380c7836 */ /* 0x000fe20000000000 */
[----:B------:R-:W-:Y:S01]  /*1293f0*/  ISETP.LT.AND P2, PT, R6, UR38, !P0 ;  /* 0x0000002606007c0c */ /* 0x000fe2000c741270 */
[----:B------:R-:W-:Y:S01]  /*129400*/  VIADD R14, R56, 0xcc ;  /* 0x000000cc380e7836 */ /* 0x000fe20000000000 */
[----:B---3--:R-:W-:Y:S01]  /*129410*/  ISETP.LT.AND P1, PT, R5, UR55, !P0 ;  /* 0x0000003705007c0c */ /* 0x008fe2000c721270 */
[----:B------:R-:W0:Y:S01]  /*129420*/  LDCU UR38, c[0x0][0x398] ;  /* 0x00007300ff2677ac */ /* 0x000e220008000800 */
[----:B------:R-:W3:Y:S07]  /*129430*/  LDCU UR46, c[0x0][0x398] ;  /* 0x00007300ff2e77ac */ /* 0x000eee0008000800 */
[----:B------:R-:W-:Y:S01]  /*129440*/  @P3 LOP3.LUT R42, R42, 0x10000000, RZ, 0xfc, !PT ;  /* 0x100000002a2a3812 */ /* 0x000fe200078efcff */
[----:B------:R-:W0:Y:S03]  /*129450*/  LDCU UR47, c[0x0][0x398] ;  /* 0x00007300ff2f77ac */ /* 0x000e260008000800 */
[----:B------:R-:W-:Y:S01]  /*129460*/  LOP3.LUT R42, R42, 0xf7ffffff, RZ, 0xc0, !PT ;  /* 0xf7ffffff2a2a7812 */ /* 0x000fe200078ec0ff */
[----:B------:R-:W0:Y:S03]  /*129470*/  LDCU UR55, c[0x0][0x398] ;  /* 0x00007300ff3777ac */ /* 0x000e260008000800 */
[----:B------:R-:W-:-:S02]  /*129480*/  @P2 LOP3.LUT R42, R42, 0x8000000, RZ, 0xfc, !PT ;  /* 0x080000002a2a2812 */ /* 0x000fc400078efcff */
[----:B------:R-:W-:Y:S01]  /*129490*/  ISETP.LT.AND P0, PT, R4, UR56, !P0 ;  /* 0x0000003804007c0c */ /* 0x000fe2000c701270 */
[----:B-1----:R-:W-:Y:S01]  /*1294a0*/  STL.64 [R1+0x170], R32 ;  /* 0x0001702001007387 */ /* 0x002fe20000100a00 */
[----:B------:R-:W-:Y:S01]  /*1294b0*/  LOP3.LUT R42, R42, 0xfbffffff, RZ, 0xc0, !PT ;  /* 0xfbffffff2a2a7812 */ /* 0x000fe200078ec0ff */
[----:B------:R-:W1:Y:S03]  /*1294c0*/  LDCU UR56, c[0x0][0x398] ;  /* 0x00007300ff3877ac */ /* 0x000e660008000800 */
[----:B------:R-:W-:-:S04]  /*1294d0*/  @P1 LOP3.LUT R42, R42, 0x4000000, RZ, 0xfc, !PT ;  /* 0x040000002a2a1812 */ /* 0x000fc800078efcff */
[----:B------:R-:W-:-:S04]  /*1294e0*/  LOP3.LUT R42, R42, 0xfdffffff, RZ, 0xc0, !PT ;  /* 0xfdffffff2a2a7812 */ /* 0x000fc800078ec0ff */
[----:B------:R-:W-:Y:S02]  /*1294f0*/  @P0 LOP3.LUT R42, R42, 0x2000000, RZ, 0xfc, !PT ;  /* 0x020000002a2a0812 */ /* 0x000fe400078efcff */
[----:B------:R-:W-:Y:S01]  /*129500*/  ISETP.GE.AND P0, PT, R13, UR57, PT ;  /* 0x000000390d007c0c */ /* 0x000fe2000bf06270 */
[----:B------:R0:W-:Y:S01]  /*129510*/  STL.64 [R1+0x178], R34 ;  /* 0x0001782201007387 */ /* 0x0001e20000100a00 */
[----:B------:R-:W-:Y:S01]  /*129520*/  LOP3.LUT R42, R42, 0xfeffffff, RZ, 0xc0, !PT ;  /* 0xfeffffff2a2a7812 */ /* 0x000fe200078ec0ff */
[----:B------:R-:W1:Y:S01]  /*129530*/  LDCU UR57, c[0x0][0x398] ;  /* 0x00007300ff3977ac */ /* 0x000e620008000800 */
[----:B------:R-:W-:Y:S02]  /*129540*/  ISETP.LT.AND P3, PT, R3, UR24, !P0 ;  /* 0x0000001803007c0c */ /* 0x000fe4000c761270 */
[----:B------:R-:W-:Y:S01]  /*129550*/  ISETP.LT.AND P2, PT, R6, UR45, !P0 ;  /* 0x0000002d06007c0c */ /* 0x000fe2000c741270 */
[----:B------:R-:W1:Y:S01]  /*129560*/  LDCU UR24, c[0x0][0x398] ;  /* 0x00007300ff1877ac */ /* 0x000e620008000800 */
[----:B------:R-:W-:Y:S01]  /*129570*/  ISETP.LT.AND P1, PT, R5, UR34, !P0 ;  /* 0x0000002205007c0c */ /* 0x000fe2000c721270 */
[----:B0-----:R-:W3:Y:S08]  /*129580*/  LDL.LU R34, [R1+0x57a8] ;  /* 0x0057a80001227983 */ /* 0x001ef00000300800 */
[----:B------:R-:W-:Y:S01]  /*129590*/  @P3 LOP3.LUT R42, R42, 0x1000000, RZ, 0xfc, !PT ;  /* 0x010000002a2a3812 */ /* 0x000fe200078efcff */
[----:B------:R-:W3:Y:S01]  /*1295a0*/  LDL.LU.64 R32, [R1+0x57a0] ;  /* 0x0057a00001207983 */ /* 0x000ee20000300a00 */
[----:B------:R-:W0:Y:S02]  /*1295b0*/  LDCU UR34, c[0x0][0x398] ;  /* 0x00007300ff2277ac */ /* 0x000e240008000800 */
        /* <DEDUP_REMOVED lines=29> */
[----:B------:R-:W-:Y:S02]  /*129790*/  LOP3.LUT R19, R45, 0xffff, RZ, 0xc0, !PT ;  /* 0x0000ffff2d137812 */ /* 0x000fe400078ec0ff */
[----:B------:R-:W-:Y:S02]  /*1297a0*/  LOP3.LUT R20, R52, 0xffff, RZ, 0xc0, !PT ;  /* 0x0000ffff34147812 */ /* 0x000fe400078ec0ff */
        /* <DEDUP_REMOVED lines=29> */
[----:B------:R-:W-:Y:S01]  /*129980*/  ISETP.LT.AND P1, PT, R5, UR30, !P0 ;  /* 0x0000001e05007c0c */ /* 0x000fe2000c721270 */
[----:B------:R0:W-:Y:S01]  /*129990*/  STSM.16.M88.4 [R11], R12 ;  /* 0x0000000c0b007844 */ /* 0x0001e20000000200 */
[----:B------:R-:W0:Y:S07]  /*1299a0*/  LDCU UR26, c[0x0][0x398] ;  /* 0x00007300ff1a77ac */ /* 0x000e2e0008000800 */
[----:B------:R-:W-:Y:S01]  /*1299b0*/  @P3 LOP3.LUT R42, R42, 0x1000, RZ, 0xfc, !PT ;  /* 0x000010002a2a3812 */ /* 0x000fe200078efcff */
[----:B------:R-:W1:Y:S03]  /*1299c0*/  LDCU UR28, c[0x0][0x398] ;  /* 0x00007300ff1c77ac */ /* 0x000e660008000800 */
[----:B------:R-:W-:Y:S01]  /*1299d0*/  LOP3.LUT R42, R42, 0xfffff7ff, RZ, 0xc0, !PT ;  /* 0xfffff7ff2a2a7812 */ /* 0x000fe200078ec0ff */
[----:B------:R-:W1:Y:S03]  /*1299e0*/  LDCU UR30, c[0x0][0x398] ;  /* 0x00007300ff1e77ac */ /* 0x000e660008000800 */
[----:B------:R-:W-:-:S02]  /*1299f0*/  @P2 LOP3.LUT R42, R42, 0x800, RZ, 0xfc, !PT ;  /* 0x000008002a2a2812 */ /* 0x000fc400078efcff */
[----:B------:R-:W-:Y:S01]  /*129a00*/  ISETP.LT.AND P0, PT, R4, UR32, !P0 ;  /* 0x0000002004007c0c */ /* 0x000fe2000c701270 */
[----:B0-----:R-:W-:Y:S01]  /*129a10*/  VIADD R12, R56, 0xce ;  /* 0x000000ce380c7836 */ /* 0x001fe20000000000 */
        /* <DEDUP_REMOVED lines=27> */
[----:B---3--:R-:W-:Y:S01]  /*129bd0*/  ISETP.LT.AND P3, PT, R3, UR46, !P0 ;  /* 0x0000002e03007c0c */ /* 0x008fe2000c761270 */
[----:B------:R-:W3:Y:S01]  /*129be0*/  LDCU UR46, c[0x0][0x398] ;  /* 0x00007300ff2e77ac */ /* 0x000ee20008000800 */
        /* <DEDUP_REMOVED lines=33> */
[----:B-1----:R-:W-:Y:S02]  /*129e00*/  ISETP.LT.AND P2, PT, R6, UR57, !P0 ;  /* 0x0000003906007c0c */ /* 0x002fe4000c741270 */
[----:B------:R-:W-:Y:S02]  /*129e10*/  ISETP.LT.AND P1, PT, R5, UR56, !P0 ;  /* 0x0000003805007c0c */ /* 0x000fe4000c721270 */
[----:B------:R-:W-:Y:S01]  /*129e20*/  ISETP.LT.AND P3, PT, R3, UR59, !P0 ;  /* 0x0000003b03007c0c */ /* 0x000fe2000c761270 */
[----:B------:R0:W-:Y:S01]  /*129e30*/  STSM.16.M88.4 [R11], R12 ;  /* 0x0000000c0b007844 */ /* 0x0001e20000000200 */
[----:B------:R-:W-:Y:S01]  /*129e40*/  ISETP.LT.AND P0, PT, R4, UR76, !P0 ;  /* 0x0000004c04007c0c */ /* 0x000fe2000c701270 */
[----:B------:R-:W-:Y:S01]  /*129e50*/  VIADD R16, R56, 0xd5 ;  /* 0x000000d538107836 */ /* 0x000fe20000000000 */
[----:B------:R-:W-:-:S05]  /*129e60*/  NOP ;  /* 0x0000000000007918 */ /* 0x000fca0000000000 */
[----:B------:R-:W-:Y:S01]  /*129e70*/  @P2 LOP3.LUT R41, R41, 0x80000000, RZ, 0xfc, !PT ;  /* 0x8000000029292812 */ /* 0x000fe200078efcff */
[----:B------:R-:W1:Y:S01]  /*129e80*/  LDS.128 R28, [R11] ;  /* 0x000000000b1c7984 */ /* 0x000e620000000c00 */
[----:B------:R-:W1:Y:S02]  /*129e90*/  LDCU UR56, c[0x0][0x398] ;  /* 0x00007300ff3877ac */ /* 0x000e640008000800 */
[----:B------:R-:W-:Y:S02]  /*129ea0*/  LOP3.LUT R41, R41, 0xbfffffff, RZ, 0xc0, !PT ;  /* 0xbfffffff29297812 */ /* 0x000fe400078ec0ff */
[----:B------:R-:W-:Y:S01]  /*129eb0*/  @P3 LOP3.LUT R42, R42, 0x1, RZ, 0xfc, !PT ;  /* 0x000000012a2a3812 */ /* 0x000fe200078efcff */
[C---:B0-----:R-:W-:Y:S01]  /*129ec0*/  VIADD R12, R56.reuse, 0xd1 ;  /* 0x000000d1380c7836 */ /* 0x041fe20000000000 */
[----:B------:R-:W-:Y:S01]  /*129ed0*/  @P1 LOP3.LUT R41, R41, 0x40000000, RZ, 0xfc, !PT ;  /* 0x4000000029291812 */ /* 0x000fe200078efcff */
[C---:B------:R-:W-:Y:S01]  /*129ee0*/  VIADD R13, R56.reuse, 0xd2 ;  /* 0x000000d2380d7836 */ /* 0x040fe20000000000 */
[----:B------:R-:W0:Y:S02]  /*129ef0*/  LDCU UR57, c[0x0][0x398] ;  /* 0x00007300ff3977ac */ /* 0x000e240008000800 */
[----:B------:R-:W-:Y:S01]  /*129f00*/  LOP3.LUT R41, R41, 0xdfffffff, RZ, 0xc0, !PT ;  /* 0xdfffffff29297812 */ /* 0x000fe200078ec0ff */
[----:B------:R-:W-:Y:S01]  /*129f10*/  VIADD R14, R56, 0xd4 ;  /* 0x000000d4380e7836 */ /* 0x000fe20000000000 */
[----:B------:R-:W0:Y:S02]  /*129f20*/  LDCU UR59, c[0x0][0x398] ;  /* 0x00007300ff3b77ac */ /* 0x000e240008000800 */
[----:B------:R-:W-:-:S02]  /*129f30*/  @P0 LOP3.LUT R41, R41, 0x20000000, RZ, 0xfc, !PT ;  /* 0x2000000029290812 */ /* 0x000fc400078efcff */
[----:B------:R-:W-:Y:S02]  /*129f40*/  ISETP.GE.AND P0, PT, R12, UR66, PT ;  /* 0x000000420c007c0c */ /* 0x000fe4000bf06270 */
[----:B------:R-:W-:Y:S01]  /*129f50*/  LOP3.LUT R34, R34, 0x7fffffff, RZ, 0xc0, !PT ;  /* 0x7fffffff22227812 */ /* 0x000fe200078ec0ff */
[C---:B------:R-:W-:Y:S01]  /*129f60*/  VIADD R44, R56.reuse, 0xea ;  /* 0x000000ea382c7836 */ /* 0x040fe20000000000 */
[----:B------:R-:W-:Y:S01]  /*129f70*/  ISETP.LT.AND P3, PT, R3, UR14, !P0 ;  /* 0x0000000e03007c0c */ /* 0x000fe2000c761270 */
[----:B------:R-:W-:Y:S01]  /*129f80*/  VIADD R35, R56, 0xeb ;  /* 0x000000eb38237836 */ /* 0x000fe20000000000 */
[----:B------:R-:W-:Y:S01]  /*129f90*/  ISETP.LT.AND P2, PT, R6, UR15, !P0 ;  /* 0x0000000f06007c0c */ /* 0x000fe2000c741270 */
[C---:B------:R-:W-:Y:S01]  /*129fa0*/  VIADD R32, R56.reuse, 0xec ;  /* 0x000000ec38207836 */ /* 0x040fe20000000000 */
[----:B------:R-:W-:Y:S01]  /*129fb0*/  LOP3.LUT R41, R41, 0xefffffff, RZ, 0xc0, !PT ;  /* 0xefffffff29297812 */ /* 0x000fe200078ec0ff */
[----:B------:R-:W-:Y:S01]  /*129fc0*/  VIADD R12, R56, 0xd3 ;  /* 0x000000d3380c7836 */ /* 0x000fe20000000000 */
[----:B------:R-:W-:Y:S01]  /*129fd0*/  ISETP.LT.AND P1, PT, R5, UR16, !P0 ;  /* 0x0000001005007c0c */ /* 0x000fe2000c721270 */
[----:B------:R-:W0:Y:S01]  /*129fe0*/  LDCU UR14, c[0x0][0x398] ;  /* 0x00007300ff0e77ac */ /* 0x000e220008000800 */
[----:B------:R-:W0:Y:S05]  /*129ff0*/  LDCU UR15, c[0x0][0x398] ;  /* 0x00007300ff0f77ac */ /* 0x000e2a0008000800 */
[----:B------:R-:W-:Y:S01]  /*12a000*/  @P3 LOP3.LUT R41, R41, 0x10000000, RZ, 0xfc, !PT ;  /* 0x1000000029293812 */ /* 0x000fe200078efcff */
[----:B------:R-:W0:Y:S03]  /*12a010*/  LDCU UR16, c[0x0][0x398] ;  /* 0x00007300ff1077ac */ /* 0x000e260008000800 */
[----:B------:R-:W-:-:S02]  /*12a020*/  LOP3.LUT R41, R41, 0xf7ffffff, RZ, 0xc0, !PT ;  /* 0xf7ffffff29297812 */ /* 0x000fc400078ec0ff */
[----:B---3--:R-:W-:Y:S02]  /*12a030*/  LOP3.LUT R19, R45, 0xffff, RZ, 0xc0, !PT ;  /* 0x0000ffff2d137812 */ /* 0x008fe400078ec0ff */
[----:B------:R-:W-:Y:S01]  /*12a040*/  LOP3.LUT R20, R52, 0xffff, RZ, 0xc0, !PT ;  /* 0x0000ffff34147812 */ /* 0x000fe200078ec0ff */
[----:B-1----:R-:W-:Y:S01]  /*12a050*/  STL.64 [R1+0x150], R28 ;  /* 0x0001501c01007387 */ /* 0x002fe20000100a00 */
[----:B------:R-:W-:Y:S01]  /*12a060*/  @P2 LOP3.LUT R41, R41, 0x8000000, RZ, 0xfc, !PT ;  /* 0x0800000029292812 */ /* 0x000fe200078efcff */
[----:B------:R-:W1:Y:S01]  /*12a070*/  LDCU UR66, c[0x0][0x398] ;  /* 0x00007300ff4277ac */ /* 0x000e620008000800 */
[----:B------:R-:W-:Y:S02]  /*12a080*/  ISETP.LT.AND P0, PT, R4, UR17, !P0 ;  /* 0x0000001104007c0c */ /* 0x000fe4000c701270 */
[----:B------:R-:W-:Y:S01]  /*12a090*/  LOP3.LUT R41, R41, 0xfbffffff, RZ, 0xc0, !PT ;  /* 0xfbffffff29297812 */ /* 0x000fe200078ec0ff */
[----:B------:R-:W3:Y:S03]  /*12a0a0*/  LDCU UR17, c[0x0][0x398] ;  /* 0x00007300ff1177ac */ /* 0x000ee60008000800 */
[----:B------:R-:W-:Y:S01]  /*12a0b0*/  @P1 LOP3.LUT R41, R41, 0x4000000, RZ, 0xfc, !PT ;  /* 0x0400000029291812 */ /* 0x000fe200078efcff */
[C---:B------:R-:W-:Y:S01]  /*12a0c0*/  VIADD R10, R56.reuse, 0xed ;  /* 0x000000ed380a7836 */ /* 0x040fe20000000000 */
[----:B------:R-:W-:Y:S01]  /*12a0d0*/  LOP3.LUT R33, R33, 0x7fffffff, RZ, 0xc0, !PT ;  /* 0x7fffffff21217812 */ /* 0x000fe200078ec0ff */
[----:B------:R-:W-:Y:S01]  /*12a0e0*/  VIADD R9, R56, 0xee ;  /* 0x000000ee38097836 */ /* 0x000fe20000000000 */
[----:B------:R-:W-:Y:S01]  /*12a0f0*/  LOP3.LUT R41, R41, 0xfdffffff, RZ, 0xc0, !PT ;  /* 0xfdffffff29297812 */ /* 0x000fe200078ec0ff */
[----:B------:R-:W0:Y:S03]  /*12a100*/  LDCU UR76, c[0x0][0x398] ;  /* 0x00007300ff4c77ac */ /* 0x000e260008000800 */
[----:B------:R-:W-:-:S02]  /*12a110*/  @P0 LOP3.LUT R41, R41, 0x2000000, RZ, 0xfc, !PT ;  /* 0x0200000029290812 */ /* 0x000fc400078efcff */
[----:B------:R-:W-:Y:S02]  /*12a120*/  ISETP.GE.AND P0, PT, R13, UR65, PT ;  /* 0x000000410d007c0c */ /* 0x000fe4000bf06270 */
[----:B--2---:R-:W-:Y:S01]  /*12a130*/  PRMT R15, R60, 0x4210, R20 ;  /* 0x000042103c0f7816 */ /* 0x004fe20000000014 */
[----:B------:R-:W-:Y:S01]  /*12a140*/  NOP ;  /* 0x0000000000007918 */ /* 0x000fe20000000000 */
[----:B------:R-:W-:Y:S01]  /*12a150*/  ISETP.LT.AND P3, PT, R3, UR24, !P0 ;  /* 0x0000001803007c0c */ /* 0x000fe2000c761270 */
[----:B------:R-:W2:Y:S01]  /*12a160*/  LDCU UR24, c[0x0][0x398] ;  /* 0x00007300ff1877ac */ /* 0x000ea20008000800 */
[----:B------:R-:W-:Y:S02]  /*12a170*/  ISETP.LT.AND P2, PT, R6, UR22, !P0 ;  /* 0x0000001606007c0c */ /* 0x000fe4000c741270 */
[----:B------:R-:W-:Y:S01]  /*12a180*/  LOP3.LUT R41, R41, 0xfeffffff, RZ, 0xc0, !PT ;  /* 0xfeffffff29297812 */ /* 0x000fe200078ec0ff */
[----:B------:R-:W0:Y:S01]  /*12a190*/  LDCU UR22, c[0x0][0x398] ;  /* 0x00007300ff1677ac */ /* 0x000e220008000800 */
[----:B------:R-:W-:-:S02]  /*12a1a0*/  ISETP.LT.AND P1, PT, R5, UR21, !P0 ;  /* 0x0000001505007c0c */ /* 0x000fc4000c721270 */
[----:B------:R-:W-:Y:S01]  /*12a1b0*/  PRMT R13, R58, 0x4210, R18 ;  /* 0x000042103a0d7816 */ /* 0x000fe20000000012 */
[----:B------:R-:W0:Y:S04]  /*12a1c0*/  LDCU UR21, c[0x0][0x398] ;  /* 0x00007300ff1577ac */ /* 0x000e280008000800 */
[----:B------:R-:W-:Y:S01]  /*12a1d0*/  @P3 LOP3.LUT R41, R41, 0x1000000, RZ, 0xfc, !PT ;  /* 0x0100000029293812 */ /* 0x000fe200078efcff */
[----:B------:R-:W-:Y:S01]  /*12a1e0*/  STL.64 [R1+0x158], R30 ;  /* 0x0001581e01007387 */ /* 0x000fe20000100a00 */
        /* <DEDUP_REMOVED lines=48> */
[----:B----4-:R-:W-:Y:S01]  /*12a4f0*/  PRMT R14, R59, 0x4210, R19 ;  /* 0x000042103b0e7816 */ /* 0x010fe20000000013 */
[----:B------:R-:W-:Y:S01]  /*12a500*/  VIADD R16, R56, 0xd8 ;  /* 0x000000d838107836 */ /* 0x000fe20000000000 */
[----:B------:R-:W-:Y:S01]  /*12a510*/  ISETP.LT.AND P3, PT, R3, UR44, !P0 ;  /* 0x0000002c03007c0c */ /* 0x000fe2000c761270 */
[----:B------:R-:W4:Y:S01]  /*12a520*/  LDL.LU R59, [R1+0xae8] ;  /* 0x000ae800013b7983 */ /* 0x000f220000300800 */
[----:B------:R-:W-:Y:S01]  /*12a530*/  ISETP.LT.AND P2, PT, R6, UR36, !P0 ;  /* 0x0000002406007c0c */ /* 0x000fe2000c741270 */
[----:B------:R-:W0:Y:S01]  /*12a540*/  LDCU UR50, c[0x0][0x398] ;  /* 0x00007300ff3277ac */ /* 0x000e220008000800 */
[----:B------:R-:W-:Y:S01]  /*12a550*/  ISETP.LT.AND P1, PT, R5, UR38, !P0 ;  /* 0x0000002605007c0c */ /* 0x000fe2000c721270 */
[----:B------:R0:W-:Y:S01]  /*12a560*/  STSM.16.M88.4 [R11], R12 ;  /* 0x0000000c0b007844 */ /* 0x0001e20000000200 */
[----:B------:R-:W0:Y:S07]  /*12a570*/  LDCU UR44, c[0x0][0x398] ;  /* 0x00007300ff2c77ac */ /* 0x000e2e0008000800 */
[----:B------:R-:W-:Y:S01]  /*12a580*/  @P3 LOP3.LUT R41, R41, 0x1000, RZ, 0xfc, !PT ;  /* 0x0000100029293812 */ /* 0x000fe200078efcff */
[----:B------:R-:W4:Y:S01]  /*12a590*/  LDL.LU R58, [R1+0xa60] ;  /* 0x000a6000013a7983 */ /* 0x000f220000300800 */
[----:B------:R-:W1:Y:S02]  /*12a5a0*/  LDCU UR36, c[0x0][0x398] ;  /* 0x00007300ff2477ac */ /* 0x000e640008000800 */
[----:B------:R-:W-:Y:S01]  /*12a5b0*/  LOP3.LUT R41, R41, 0xfffff7ff, RZ, 0xc0, !PT ;  /* 0xfffff7ff29297812 */ /* 0x000fe200078ec0ff */
[----:B------:R-:W1:Y:S03]  /*12a5c0*/  LDCU UR38, c[0x0][0x398] ;  /* 0x00007300ff2677ac */ /* 0x000e660008000800 */
[----:B------:R-:W-:-:S02]  /*12a5d0*/  @P2 LOP3.LUT R41, R41, 0x800, RZ, 0xfc, !PT ;  /* 0x0000080029292812 */ /* 0x000fc400078efcff */
[----:B------:R-:W-:Y:S01]  /*12a5e0*/  ISETP.LT.AND P0, PT, R4, UR55, !P0 ;  /* 0x0000003704007c0c */ /* 0x000fe2000c701270 */
[C---:B0-----:R-:W-:Y:S01]  /*12a5f0*/  VIADD R12, R56.reuse, 0xd6 ;  /* 0x000000d6380c7836 */ /* 0x041fe20000000000 */
        /* <DEDUP_REMOVED lines=45> */
[----:B------:R-:W-:Y:S01]  /*12a8d0*/  PRMT R12, R8, 0x5210, R17 ;  /* 0x00005210080c7816 */ /* 0x000fe20000000011 */
[----:B------:R-:W-:Y:S01]  /*12a8e0*/  VIADD R60, R56, 0xe7 ;  /* 0x000000e7383c7836 */ /* 0x000fe20000000000 */
[----:B------:R-:W-:Y:S01]  /*12a8f0*/  ISETP.LT.AND P2, PT, R6, UR62, !P0 ;  /* 0x0000003e06007c0c */ /* 0x000fe2000c741270 */
[----:B------:R-:W0:Y:S01]  /*12a900*/  LDCU UR62, c[0x0][0x398] ;  /* 0x00007300ff3e77ac */ /* 0x000e220008000800 */
[----:B---3--:R-:W-:Y:S02]  /*12a910*/  ISETP.LT.AND P1, PT, R5, UR17, !P0 ;  /* 0x0000001105007c0c */ /* 0x008fe4000c721270 */
[----:B------:R-:W-:Y:S01]  /*12a920*/  ISETP.LT.AND P3, PT, R3, UR59, !P0 ;  /* 0x0000003b03007c0c */ /* 0x000fe2000c761270 */
[----:B------:R-:W3:Y:S01]  /*12a930*/  LDCU UR17, c[0x0][0x398] ;  /* 0x00007300ff1177ac */ /* 0x000ee20008000800 */
[----:B------:R-:W-:-:S02]  /*12a940*/  ISETP.LT.AND P0, PT, R4, UR14, !P0 ;  /* 0x0000000e04007c0c */ /* 0x000fc4000c701270 */
[----:B------:R-:W-:Y:S01]  /*12a950*/  PRMT R14, R0, 0x5210, R19 ;  /* 0x00005210000e7816 */ /* 0x000fe20000000013 */
[----:B------:R-:W-:-:S04]  /*12a960*/  NOP ;  /* 0x0000000000007918 */ /* 0x000fc80000000000 */
[----:B------:R-:W-:Y:S01]  /*12a970*/  @P2 LOP3.LUT R37, R37, 0x80000000, RZ, 0xfc, !PT ;  /* 0x8000000025252812 */ /* 0x000fe200078efcff */
[----:B------:R-:W0:Y:S01]  /*12a980*/  LDS.128 R16, [R11] ;  /* 0x000000000b107984 */ /* 0x000e220000000c00 */
[----:B------:R-:W-:Y:S01]  /*12a990*/  PRMT R15, R27, 0x5210, R20 ;  /* 0x000052101b0f7816 */ /* 0x000fe20000000014 */
[----:B------:R-:W-:Y:S01]  /*12a9a0*/  NOP ;  /* 0x0000000000007918 */ /* 0x000fe20000000000 */
[----:B------:R-:W-:-:S03]  /*12a9b0*/  LOP3.LUT R37, R37, 0xbfffffff, RZ, 0xc0, !PT ;  /* 0xbfffffff25257812 */ /* 0x000fc600078ec0ff */
[----:B------:R1:W-:Y:S01]  /*12a9c0*/  STSM.16.M88.4 [R11], R12 ;  /* 0x0000000c0b007844 */ /* 0x0003e20000000200 */
[----:B------:R-:W-:Y:S01]  /*12a9d0*/  LOP3.LUT R41, R41, 0xfffffffe, RZ, 0xc0, !PT ;  /* 0xfffffffe29297812 */ /* 0x000fe200078ec0ff */
[----:B------:R-:W0:Y:S01]  /*12a9e0*/  LDCU UR59, c[0x0][0x398] ;  /* 0x00007300ff3b77ac */ /* 0x000e220008000800 */
[----:B------:R-:W-:Y:S01]  /*12a9f0*/  @P1 LOP3.LUT R37, R37, 0x40000000, RZ, 0xfc, !PT ;  /* 0x4000000025251812 */ /* 0x000fe200078efcff */
[----:B------:R-:W0:Y:S03]  /*12aa00*/  LDCU UR14, c[0x0][0x398] ;  /* 0x00007300ff0e77ac */ /* 0x000e260008000800 */
[----:B------:R-:W-:Y:S01]  /*12aa10*/  LOP3.LUT R37, R37, 0xdfffffff, RZ, 0xc0, !PT ;  /* 0xdfffffff25257812 */ /* 0x000fe200078ec0ff */
[C---:B------:R-:W-:Y:S01]  /*12aa20*/  VIADD R52, R56.reuse, 0xe8 ;  /* 0x000000e838347836 */ /* 0x040fe20000000000 */
[----:B------:R-:W0:Y:S02]  /*12aa30*/  LDCU UR70, c[0x0][0x398] ;  /* 0x00007300ff4677ac */ /* 0x000e240008000800 */
[----:B------:R-:W-:Y:S01]  /*12aa40*/  @P0 LOP3.LUT R37, R37, 0x20000000, RZ, 0xfc, !PT ;  /* 0x2000000025250812 */ /* 0x000fe200078efcff */
[----:B-1----:R-:W-:Y:S01]  /*12aa50*/  VIADD R12, R56, 0xd9 ;  /* 0x000000d9380c7836 */ /* 0x002fe20000000000 */
[----:B------:R-:W-:-:S04]  /*12aa60*/  @P3 LOP3.LUT R41, R41, 0x1, RZ, 0xfc, !PT ;  /* 0x0000000129293812 */ /* 0x000fc800078efcff */
[----:B------:R-:W-:Y:S02]  /*12aa70*/  ISETP.GE.AND P0, PT, R12, UR72, PT ;  /* 0x000000480c007c0c */ /* 0x000fe4000bf06270 */
[----:B------:R-:W-:Y:S01]  /*12aa80*/  LOP3.LUT R37, R37, 0xefffffff, RZ, 0xc0, !PT ;  /* 0xefffffff25257812 */ /* 0x000fe200078ec0ff */
[C---:B------:R-:W-:Y:S01]  /*12aa90*/  VIADD R13, R56.reuse, 0xda ;  /* 0x000000da380d7836 */ /* 0x040fe20000000000 */
[----:B------:R-:W-:Y:S01]  /*12aaa0*/  ISETP.LT.AND P3, PT, R3, UR16, !P0 ;  /* 0x0000001003007c0c */ /* 0x000fe2000c761270 */
[----:B------:R-:W-:Y:S01]  /*12aab0*/  VIADD R12, R56, 0xdb ;  /* 0x000000db380c7836 */ /* 0x000fe20000000000 */
[----:B------:R-:W-:Y:S01]  /*12aac0*/  ISETP.LT.AND P2, PT, R6, UR15, !P0 ;  /* 0x0000000f06007c0c */ /* 0x000fe2000c741270 */
[----:B0-----:R0:W-:Y:S01]  /*12aad0*/  STL.64 [R1+0x190], R16 ;  /* 0x0001901001007387 */ /* 0x0011e20000100a00 */
[----:B------:R-:W-:Y:S01]  /*12aae0*/  ISETP.LT.AND P1, PT, R5, UR63, !P0 ;  /* 0x0000003f05007c0c */ /* 0x000fe2000c721270 */
[C---:B------:R-:W-:Y:S01]  /*12aaf0*/  VIADD R20, R56.reuse, 0xdd ;  /* 0x000000dd38147836 */ /* 0x040fe20000000000 */
[----:B------:R-:W1:Y:S07]  /*12ab00*/  LDCU UR16, c[0x0][0x398] ;  /* 0x00007300ff1077ac */ /* 0x000e6e0008000800 */
[----:B------:R-:W-:Y:S01]  /*12ab10*/  @P3 LOP3.LUT R37, R37, 0x10000000, RZ, 0xfc, !PT ;  /* 0x1000000025253812 */ /* 0x000fe200078efcff */
[----:B------:R1:W-:Y:S01]  /*12ab20*/  STL.64 [R1+0x198], R18 ;  /* 0x0001981201007387 */ /* 0x0003e20000100a00 */
[C---:B------:R-:W-:Y:S01]  /*12ab30*/  VIADD R15, R56.reuse, 0xe1 ;  /* 0x000000e1380f7836 */ /* 0x040fe20000000000 */
[----:B------:R-:W1:Y:S01]  /*12ab40*/  LDCU UR63, c[0x0][0x398] ;  /* 0x00007300ff3f77ac */ /* 0x000e620008000800 */
[----:B------:R-:W-:Y:S01]  /*12ab50*/  LOP3.LUT R37, R37, 0xf7ffffff, RZ, 0xc0, !PT ;  /* 0xf7ffffff25257812 */ /* 0x000fe200078ec0ff */
[----:B0-----:R-:W-:Y:S01]  /*12ab60*/  VIADD R17, R56, 0xdf ;  /* 0x000000df38117836 */ /* 0x001fe20000000000 */
[----:B--2---:R-:W-:Y:S01]  /*12ab70*/  ISETP.LT.AND P0, PT, R4, UR24, !P0 ;  /* 0x0000001804007c0c */ /* 0x004fe2000c701270 */
[C---:B------:R-:W-:Y:S01]  /*12ab80*/  VIADD R16, R56.reuse, 0xe0 ;  /* 0x000000e038107836 */ /* 0x040fe20000000000 */
[----:B------:R-:W-:Y:S01]  /*12ab90*/  @P2 LOP3.LUT R37, R37, 0x8000000, RZ, 0xfc, !PT ;  /* 0x0800000025252812 */ /* 0x000fe200078efcff */
[----:B------:R-:W0:Y:S01]  /*12aba0*/  LDCU UR24, c[0x0][0x398] ;  /* 0x00007300ff1877ac */ /* 0x000e220008000800 */
[C---:B------:R-:W-:Y:S01]  /*12abb0*/  VIADD R14, R56.reuse, 0xe2 ;  /* 0x000000e2380e7836 */ /* 0x040fe20000000000 */
[----:B------:R-:W2:Y:S01]  /*12abc0*/  LDL.LU R57, [R1+0xa5c] ;  /* 0x000a5c0001397983 */ /* 0x000ea20000300800 */
[----:B------:R-:W-:Y:S01]  /*12abd0*/  LOP3.LUT R37, R37, 0xfbffffff, RZ, 0xc0, !PT ;  /* 0xfbffffff25257812 */ /* 0x000fe200078ec0ff */
[----:B------:R-:W0:Y:S03]  /*12abe0*/  LDCU UR15, c[0x0][0x398] ;  /* 0x00007300ff0f77ac */ /* 0x000e260008000800 */
[----:B------:R-:W-:Y:S01]  /*12abf0*/  @P1 LOP3.LUT R37, R37, 0x4000000, RZ, 0xfc, !PT ;  /* 0x0400000025251812 */ /* 0x000fe200078efcff */
[----:B------:R-:W-:Y:S01]  /*12ac00*/  VIADD R0, R56, 0xe6 ;  /* 0x000000e638007836 */ /* 0x000fe20000000000 */
[----:B------:R-:W0:Y:S02]  /*12ac10*/  LDCU UR72, c[0x0][0x398] ;  /* 0x00007300ff4877ac */ /* 0x000e240008000800 */
[----:B------:R-:W-:-:S04]  /*12ac20*/  LOP3.LUT R37, R37, 0xfdffffff, RZ, 0xc0, !PT ;  /* 0xfdffffff25257812 */ /* 0x000fc800078ec0ff */
[----:B------:R-:W-:Y:S02]  /*12ac30*/  @P0 LOP3.LUT R37, R37, 0x2000000, RZ, 0xfc, !PT ;  /* 0x0200000025250812 */ /* 0x000fe400078efcff */
[----:B------:R-:W-:Y:S02]  /*12ac40*/  ISETP.GE.AND P0, PT, R13, UR71, PT ;  /* 0x000000470d007c0c */ /* 0x000fe4000bf06270 */
[----:B------:R-:W-:Y:S01]  /*12ac50*/  LOP3.LUT R37, R37, 0xfeffffff, RZ, 0xc0, !PT ;  /* 0xfeffffff25257812 */ /* 0x000fe200078ec0ff */
[C---:B-1----:R-:W-:Y:S01]  /*12ac60*/  VIADD R19, R56.reuse, 0xdc ;  /* 0x000000dc38137836 */ /* 0x042fe20000000000 */
[----:B------:R-:W-:Y:S01]  /*12ac70*/  ISETP.LT.AND P3, PT, R3, UR20, !P0 ;  /* 0x0000001403007c0c */ /* 0x000fe2000c761270 */
[----:B------:R-:W-:Y:S01]  /*12ac80*/  VIADD R18, R56, 0xde ;  /* 0x000000de38127836 */ /* 0x000fe20000000000 */
[----:B------:R-:W-:Y:S01]  /*12ac90*/  ISETP.LT.AND P2, PT, R6, UR22, !P0 ;  /* 0x0000001606007c0c */ /* 0x000fe2000c741270 */
[C---:B------:R-:W-:Y:S01]  /*12aca0*/  VIADD R13, R56.reuse, 0xe3 ;  /* 0x000000e3380d7836 */ /* 0x040fe20000000000 */
[----:B------:R-:W-:Y:S01]  /*12acb0*/  ISETP.LT.AND P1, PT, R5, UR21, !P0 ;  /* 0x0000001505007c0c */ /* 0x000fe2000c721270 */
[----:B------:R-:W1:Y:S01]  /*12acc0*/  LDCU UR20, c[0x0][0x398] ;  /* 0x00007300ff1477ac */ /* 0x000e620008000800 */
[----:B------:R-:W-:Y:S01]  /*12acd0*/  VIADD R45, R56, 0xe9 ;  /* 0x000000e9382d7836 */ /* 0x000fe20000000000 */
[----:B------:R-:W0:Y:S06]  /*12ace0*/  LDCU UR71, c[0x0][0x398] ;  /* 0x00007300ff4777ac */ /* 0x000e2c0008000800 */
        /* <DEDUP_REMOVED lines=68> */
[----:B----4-:R-:W-:Y:S01]  /*12b130*/  LOP3.LUT R59, R59, 0xffff, RZ, 0xc0, !PT ;  /* 0x0000ffff3b3b7812 */ /* 0x010fe200078ec0ff */
[----:B------:R-:W-:Y:S01]  /*12b140*/  VIADD R8, R56, 0xef ;  /* 0x000000ef38087836 */ /* 0x000fe20000000000 */
[----:B------:R-:W-:Y:S01]  /*12b150*/  ISETP.LT.AND P3, PT, R3, UR36, !P0 ;  /* 0x0000002403007c0c */ /* 0x000fe2000c761270 */
[----:B------:R-:W4:Y:S01]  /*12b160*/  LDCU UR36, c[0x0][0x398] ;  /* 0x00007300ff2477ac */ /* 0x000f220008000800 */
[----:B------:R-:W-:-:S02]  /*12b170*/  ISETP.LT.AND P2, PT, R6, UR38, !P0 ;  /* 0x0000002606007c0c */ /* 0x000fc4000c741270 */
[----:B------:R-:W-:Y:S01]  /*12b180*/  ISETP.LT.AND P1, PT, R5, UR48, !P0 ;  /* 0x0000003005007c0c */ /* 0x000fe2000c721270 */
[----:B------:R-:W0:Y:S01]  /*12b190*/  LDCU UR38, c[0x0][0x398] ;  /* 0x00007300ff2677ac */ /* 0x000e220008000800 */
[C---:B------:R-:W-:Y:S02]  /*12b1a0*/  VIADD R7, R56.reuse, 0xf0 ;  /* 0x000000f038077836 */ /* 0x040fe40000000000 */
[----:B------:R-:W-:Y:S01]  /*12b1b0*/  VIADD R31, R56, 0xf1 ;  /* 0x000000f1381f7836 */ /* 0x000fe20000000000 */
        /* <DEDUP_REMOVED lines=19> */
[----:B------:R-:W-:-:S02]  /*12b2f0*/  VIADD R28, R56, 0xf3 ;  /* 0x000000f3381c7836 */ /* 0x000fc40000000000 */
        /* <DEDUP_REMOVED lines=20> */
[----:B------:R-:W-:Y:S01]  /*12b440*/  ISETP.LT.AND P0, PT, R4, UR61, !P0 ;  /* 0x0000003d04007c0c */ /* 0x000fe2000c701270 */
[----:B------:R-:W0:Y:S06]  /*12b450*/  LDCU UR61, c[0x0][0x398] ;  /* 0x00007300ff3d77ac */ /* 0x000e2c0008000800 */
[----:B------:R-:W-:Y:S01]  /*12b460*/  @P2 LOP3.LUT R36, R36, 0x80000000, RZ, 0xfc, !PT ;  /* 0x8000000024242812 */ /* 0x000fe200078efcff */
[----:B------:R-:W0:Y:S03]  /*12b470*/  LDCU UR56, c[0x0][0x398] ;  /* 0x00007300ff3877ac */ /* 0x000e260008000800 */
[----:B------:R-:W-:Y:S01]  /*12b480*/  LOP3.LUT R36, R36, 0xbfffffff, RZ, 0xc0, !PT ;  /* 0xbfffffff24247812 */ /* 0x000fe200078ec0ff */
[----:B------:R-:W-:Y:S01]  /*12b490*/  VIADD R19, R56, 0xfc ;  /* 0x000000fc38137836 */ /* 0x000fe20000000000 */
[----:B------:R-:W0:Y:S02]  /*12b4a0*/  LDCU UR75, c[0x0][0x398] ;  /* 0x00007300ff4b77ac */ /* 0x000e240008000800 */
[----:B------:R-:W-:-:S04]  /*12b4b0*/  @P1 LOP3.LUT R36, R36, 0x40000000, RZ, 0xfc, !PT ;  /* 0x4000000024241812 */ /* 0x000fc800078efcff */
[----:B------:R-:W-:-:S04]  /*12b4c0*/  LOP3.LUT R36, R36, 0xdfffffff, RZ, 0xc0, !PT ;  /* 0xdfffffff24247812 */ /* 0x000fc800078ec0ff */
[----:B------:R-:W-:Y:S02]  /*12b4d0*/  @P0 LOP3.LUT R36, R36, 0x20000000, RZ, 0xfc, !PT ;  /* 0x2000000024240812 */ /* 0x000fe400078efcff */
[----:B------:R-:W-:Y:S01]  /*12b4e0*/  ISETP.GE.AND P0, PT, R15, UR53, PT ;  /* 0x000000350f007c0c */ /* 0x000fe2000bf06270 */
[C---:B------:R-:W-:Y:S01]  /*12b4f0*/  VIADD R18, R56.reuse, 0xfd ;  /* 0x000000fd38127836 */ /* 0x040fe20000000000 */
[----:B------:R-:W-:Y:S01]  /*12b500*/  @P3 LOP3.LUT R37, R37, 0x1, RZ, 0xfc, !PT ;  /* 0x0000000125253812 */ /* 0x000fe200078efcff */
[----:B------:R-:W2:Y:S01]  /*12b510*/  LDL.LU R15, [R1+0xaf0] ;  /* 0x000af000010f7983 */ /* 0x000ea20000300800 */
[----:B---3--:R-:W-:Y:S01]  /*12b520*/  ISETP.LT.AND P3, PT, R3, UR17, !P0 ;  /* 0x0000001103007c0c */ /* 0x008fe2000c761270 */
[----:B------:R-:W-:Y:S01]  /*12b530*/  VIADD R17, R56, 0xfe ;  /* 0x000000fe38117836 */ /* 0x000fe20000000000 */
[----:B------:R-:W-:Y:S01]  /*12b540*/  ISETP.LT.AND P2, PT, R6, UR59, !P0 ;  /* 0x0000003b06007c0c */ /* 0x000fe2000c741270 */
[----:B------:R-:W-:Y:S01]  /*12b550*/  VIADD R16, R56, 0xff ;  /* 0x000000ff38107836 */ /* 0x000fe20000000000 */
[----:B------:R-:W-:Y:S01]  /*12b560*/  LOP3.LUT R36, R36, 0xefffffff, RZ, 0xc0, !PT ;  /* 0xefffffff24247812 */ /* 0x000fe200078ec0ff */
[----:B------:R-:W3:Y:S01]  /*12b570*/  LDL.LU R56, [R1+0x5798] ;  /* 0x0057980001387983 */ /* 0x000ee20000300800 */
[----:B------:R-:W-:Y:S01]  /*12b580*/  ISETP.LT.AND P1, PT, R5, UR62, !P0 ;  /* 0x0000003e05007c0c */ /* 0x000fe2000c721270 */
[----:B------:R-:W0:Y:S01]  /*12b590*/  LDCU UR62, c[0x0][0x398] ;  /* 0x00007300ff3e77ac */ /* 0x000e220008000800 */
[----:B------:R-:W0:Y:S05]  /*12b5a0*/  LDCU UR59, c[0x0][0x398] ;  /* 0x00007300ff3b77ac */ /* 0x000e2a0008000800 */
        /* <DEDUP_REMOVED lines=48> */
[----:B------:R-:W0:Y:S01]  /*12b8b0*/  LDCU UR77, c[0x0][0x39c] ;  /* 0x00007380ff4d77ac */ /* 0x000e220008000800 */
[----:B------:R-:W-:Y:S01]  /*12b8c0*/  LOP3.LUT R36, R36, 0xfffeffff, RZ, 0xc0, !PT ;  /* 0xfffeffff24247812 */ /* 0x000fe200078ec0ff */
[----:B------:R-:W2:Y:S01]  /*12b8d0*/  LDL.LU R12, [R1+0xb74] ;  /* 0x000b7400010c7983 */ /* 0x000ea20000300800 */
[----:B-1----:R-:W-:Y:S01]  /*12b8e0*/  ISETP.LT.AND P3, PT, R3, UR20, !P0 ;  /* 0x0000001403007c0c */ /* 0x002fe2000c761270 */
[----:B------:R-:W1:Y:S01]  /*12b8f0*/  LDCU UR20, c[0x0][0x398] ;  /* 0x00007300ff1477ac */ /* 0x000e620008000800 */
[----:B------:R-:W-:Y:S02]  /*12b900*/  ISETP.LT.AND P2, PT, R6, UR21, !P0 ;  /* 0x0000001506007c0c */ /* 0x000fe4000c741270 */
[----:B------:R-:W-:Y:S01]  /*12b910*/  ISETP.LT.AND P1, PT, R5, UR22, !P0 ;  /* 0x0000001605007c0c */ /* 0x000fe2000c721270 */
[----:B------:R0:W-:Y:S08]  /*12b920*/  STL [R1+0xfc], R59 ;  /* 0x0000fc3b01007387 */ /* 0x0001f00000100800 */
[----:B------:R-:W-:Y:S01]  /*12b930*/  @P3 LOP3.LUT R36, R36, 0x10000, RZ, 0xfc, !PT ;  /* 0x0001000024243812 */ /* 0x000fe200078efcff */
[----:B------:R-:W0:Y:S03]  /*12b940*/  LDCU UR22, c[0x0][0x398] ;  /* 0x00007300ff1677ac */ /* 0x000e260008000800 */
[----:B------:R-:W-:Y:S01]  /*12b950*/  LOP3.LUT R36, R36, 0xffff7fff, RZ, 0xc0, !PT ;  /* 0xffff7fff24247812 */ /* 0x000fe200078ec0ff */
[----:B------:R-:W0:Y:S03]  /*12b960*/  LDCU UR21, c[0x0][0x398] ;  /* 0x00007300ff1577ac */ /* 0x000e260008000800 */
[----:B------:R-:W-:-:S02]  /*12b970*/  @P2 LOP3.LUT R36, R36, 0x8000, RZ, 0xfc, !PT ;  /* 0x0000800024242812 */ /* 0x000fc400078efcff */
        /* <DEDUP_REMOVED lines=27> */
[----:B------:R-:W3:Y:S01]  /*12bb30*/  LDL.LU R0, [R1+0x5794] ;  /* 0x0057940001007983 */ /* 0x000ee20000300800 */
[----:B------:R-:W-:Y:S01]  /*12bb40*/  ISETP.LT.AND P3, PT, R3, UR42, !P0 ;  /* 0x0000002a03007c0c */ /* 0x000fe2000c761270 */
[----:B------:R-:W0:Y:S01]  /*12bb50*/  LDCU UR42, c[0x0][0x398] ;  /* 0x00007300ff2a77ac */ /* 0x000e220008000800 */
[----:B------:R-:W-:Y:S01]  /*12bb60*/  ISETP.LT.AND P2, PT, R6, UR45, !P0 ;  /* 0x0000002d06007c0c */ /* 0x000fe2000c741270 */
[----:B------:R-:W3:Y:S01]  /*12bb70*/  LDL.LU R13, [R1+0xb60] ;  /* 0x000b6000010d7983 */ /* 0x000ee20000300800 */
[----:B------:R-:W-:Y:S01]  /*12bb80*/  ISETP.LT.AND P1, PT, R5, UR51, !P0 ;  /* 0x0000003305007c0c */ /* 0x000fe2000c721270 */
[----:B------:R-:W0:Y:S08]  /*12bb90*/  LDCU UR51, c[0x0][0x398] ;  /* 0x00007300ff3377ac */ /* 0x000e300008000800 */
[----:B------:R-:W-:Y:S01]  /*12bba0*/  @P3 LOP3.LUT R36, R36, 0x100, RZ, 0xfc, !PT ;  /* 0x0000010024243812 */ /* 0x000fe200078efcff */
[----:B------:R-:W3:Y:S01]  /*12bbb0*/  LDL.LU R14, [R1+0xb5c] ;  /* 0x000b5c00010e7983 */ /* 0x000ee20000300800 */
[----:B------:R-:W0:Y:S02]  /*12bbc0*/  LDCU UR45, c[0x0][0x398] ;  /* 0x00007300ff2d77ac */ /* 0x000e240008000800 */
        /* <DEDUP_REMOVED lines=32> */
[----:B------:R-:W0:Y:S08]  /*12bdd0*/  LDCU UR44, c[0x0][0x39c] ;  /* 0x00007380ff2c77ac */ /* 0x000e300008000800 */
[----:B------:R-:W-:-:S02]  /*12bde0*/  @P2 LOP3.LUT R36, R36, 0x1, RZ, 0xfc, !PT ;  /* 0x0000000124242812 */ /* 0x000fc400078efcff */
[----:B----4-:R-:W-:Y:S02]  /*12bdf0*/  ISETP.LT.AND P2, PT, R5, UR36, !P0 ;  /* 0x0000002405007c0c */ /* 0x010fe4000c741270 */
[----:B------:R-:W-:Y:S02]  /*12be00*/  @P1 LOP3.LUT R34, R34, 0x80000000, RZ, 0xfc, !PT ;  /* 0x8000000022221812 */ /* 0x000fe400078efcff */
[----:B------:R-:W-:Y:S02]  /*12be10*/  ISETP.LT.AND P1, PT, R4, UR38, !P0 ;  /* 0x0000002604007c0c */ /* 0x000fe4000c721270 */
[----:B------:R-:W-:Y:S02]  /*12be20*/  LOP3.LUT R34, R34, 0xbfffffff, RZ, 0xc0, !PT ;  /* 0xbfffffff22227812 */ /* 0x000fe400078ec0ff */
[----:B0-----:R-:W-:Y:S01]  /*12be30*/  ISETP.GE.AND P0, PT, R45, UR44, PT ;  /* 0x0000002c2d007c0c */ /* 0x001fe2000bf06270 */
[----:B------:R-:W0:Y:S04]  /*12be40*/  LDCU UR44, c[0x0][0x39c] ;  /* 0x00007380ff2c77ac */ /* 0x000e280008000800 */
[----:B------:R-:W-:-:S04]  /*12be50*/  @P2 LOP3.LUT R34, R34, 0x40000000, RZ, 0xfc, !PT ;  /* 0x4000000022222812 */ /* 0x000fc800078efcff */
[----:B------:R-:W-:-:S04]  /*12be60*/  LOP3.LUT R34, R34, 0xdfffffff, RZ, 0xc0, !PT ;  /* 0xdfffffff22227812 */ /* 0x000fc800078ec0ff */
[----:B------:R-:W-:Y:S02]  /*12be70*/  @P1 LOP3.LUT R34, R34, 0x20000000, RZ, 0xfc, !PT ;  /* 0x2000000022221812 */ /* 0x000fe400078efcff */
[----:B------:R-:W-:Y:S02]  /*12be80*/  ISETP.LT.AND P1, PT, R3, UR70, !P0 ;  /* 0x0000004603007c0c */ /* 0x000fe4000c721270 */
[----:B------:R-:W-:Y:S02]  /*12be90*/  ISETP.LT.AND P3, PT, R6, UR48, !P0 ;  /* 0x0000003006007c0c */ /* 0x000fe4000c761270 */
[----:B------:R-:W-:-:S09]  /*12bea0*/  LOP3.LUT R34, R34, 0xefffffff, RZ, 0xc0, !PT ;  /* 0xefffffff22227812 */ /* 0x000fd200078ec0ff */
[----:B------:R-:W-:Y:S02]  /*12beb0*/  @P1 LOP3.LUT R34, R34, 0x10000000, RZ, 0xfc, !PT ;  /* 0x1000000022221812 */ /* 0x000fe400078efcff */
[----:B------:R-:W-:Y:S02]  /*12bec0*/  ISETP.LT.AND P1, PT, R5, UR47, !P0 ;  /* 0x0000002f05007c0c */ /* 0x000fe4000c721270 */
[----:B------:R-:W-:-:S04]  /*12bed0*/  LOP3.LUT R34, R34, 0xf7ffffff, RZ, 0xc0, !PT ;  /* 0xf7ffffff22227812 */ /* 0x000fc800078ec0ff */
[----:B------:R-:W-:Y:S02]  /*12bee0*/  @P3 LOP3.LUT R34, R34, 0x8000000, RZ, 0xfc, !PT ;  /* 0x0800000022223812 */ /* 0x000fe400078efcff */
[----:B------:R-:W-:Y:S02]  /*12bef0*/  ISETP.LT.AND P2, PT, R4, UR71, !P0 ;  /* 0x0000004704007c0c */ /* 0x000fe4000c741270 */
[----:B------:R-:W-:Y:S02]  /*12bf00*/  LOP3.LUT R34, R34, 0xfbffffff, RZ, 0xc0, !PT ;  /* 0xfbffffff22227812 */ /* 0x000fe400078ec0ff */
[----:B0-----:R-:W-:Y:S01]  /*12bf10*/  ISETP.GE.AND P0, PT, R44, UR44, PT ;  /* 0x0000002c2c007c0c */ /* 0x001fe2000bf06270 */
[----:B------:R-:W0:Y:S01]  /*12bf20*/  LDCU UR44, c[0x0][0x39c] ;  /* 0x00007380ff2c77ac */ /* 0x000e220008000800 */
[----:B------:R-:W-:Y:S02]  /*12bf30*/  @P1 LOP3.LUT R34, R34, 0x4000000, RZ, 0xfc, !PT ;  /* 0x0400000022221812 */ /* 0x000fe400078efcff */
[----:B------:R-:W-:-:S02]  /*12bf40*/  ISETP.LT.AND P1, PT, R3, UR66, !P0 ;  /* 0x0000004203007c0c */ /* 0x000fc4000c721270 */
[----:B------:R-:W-:-:S04]  /*12bf50*/  LOP3.LUT R34, R34, 0xfdffffff, RZ, 0xc0, !PT ;  /* 0xfdffffff22227812 */ /* 0x000fc800078ec0ff */
[----:B------:R-:W-:Y:S02]  /*12bf60*/  @P2 LOP3.LUT R34, R34, 0x2000000, RZ, 0xfc, !PT ;  /* 0x0200000022222812 */ /* 0x000fe400078efcff */
[----:B------:R-:W-:Y:S02]  /*12bf70*/  ISETP.LT.AND P3, PT, R6, UR52, !P0 ;  /* 0x0000003406007c0c */ /* 0x000fe4000c761270 */
[----:B------:R-:W-:-:S04]  /*12bf80*/  LOP3.LUT R34, R34, 0xfeffffff, RZ, 0xc0, !PT ;  /* 0xfeffffff22227812 */ /* 0x000fc800078ec0ff */
[----:B------:R-:W-:Y:S02]  /*12bf90*/  @P1 LOP3.LUT R34, R34, 0x1000000, RZ, 0xfc, !PT ;  /* 0x0100000022221812 */ /* 0x000fe400078efcff */
[----:B------:R-:W-:Y:S02]  /*12bfa0*/  ISETP.LT.AND P1, PT, R5, UR49, !P0 ;  /* 0x0000003105007c0c */ /* 0x000fe4000c721270 */
[----:B------:R-:W-:-:S04]  /*12bfb0*/  LOP3.LUT R34, R34, 0xff7fffff, RZ, 0xc0, !PT ;  /* 0xff7fffff22227812 */ /* 0x000fc800078ec0ff */
[----:B------:R-:W-:Y:S02]  /*12bfc0*/  @P3 LOP3.LUT R34, R34, 0x800000, RZ, 0xfc, !PT ;  /* 0x0080000022223812 */ /* 0x000fe400078efcff */
[----:B------:R-:W-:Y:S02]  /*12bfd0*/  ISETP.LT.AND P2, PT, R4, UR46, !P0 ;  /* 0x0000002e04007c0c */ /* 0x000fe4000c741270 */
[----:B------:R-:W-:Y:S02]  /*12bfe0*/  LOP3.LUT R34, R34, 0xffbfffff, RZ, 0xc0, !PT ;  /* 0xffbfffff22227812 */ /* 0x000fe400078ec0ff */
[----:B0-----:R-:W-:Y:S02]  /*12bff0*/  ISETP.GE.AND P0, PT, R35, UR44, PT ;  /* 0x0000002c23007c0c */ /* 0x001fe4000bf06270 */
        /* <DEDUP_REMOVED lines=12> */
[----:B--2---:R-:W-:Y:S02]  /*12c0c0*/  LOP3.LUT R29, R15, 0xffff, RZ, 0xc0, !PT ;  /* 0x0000ffff0f1d7812 */ /* 0x004fe400078ec0ff */
[----:B------:R-:W2:Y:S01]  /*12c0d0*/  LDL.LU R15, [R1+0x9b8] ;  /* 0x0009b800010f7983 */ /* 0x000ea20000300800 */
[----:B------:R-:W-:Y:S02]  /*12c0e0*/  ISETP.GE.AND P0, PT, R32, UR4, PT ;  /* 0x0000000420007c0c */ /* 0x000fe4000bf06270 */
[----:B------:R-:W-:-:S02]  /*12c0f0*/  @P2 LOP3.LUT R34, R34, 0x40000, RZ, 0xfc, !PT ;  /* 0x0004000022222812 */ /* 0x000fc400078efcff */
[----:B------:R-:W-:Y:S02]  /*12c100*/  ISETP.LT.AND P2, PT, R3, UR56, !P0 ;  /* 0x0000003803007c0c */ /* 0x000fe4000c741270 */
        /* <DEDUP_REMOVED lines=10> */
[----:B------:R-:W-:Y:S02]  /*12c1b0*/  ISETP.GE.AND P0, PT, R10, UR7, PT ;  /* 0x000000070a007c0c */ /* 0x000fe4000bf06270 */
        /* <DEDUP_REMOVED lines=40> */
[----:B-1----:R-:W-:-:S02]  /*12c440*/  ISETP.LT.AND P3, PT, R6, UR54, !P0 ;  /* 0x0000003606007c0c */ /* 0x002fc4000c761270 */
[----:B------:R-:W-:Y:S02]  /*12c450*/  ISETP.LT.AND P2, PT, R3, UR74, !P0 ;  /* 0x0000004a03007c0c */ /* 0x000fe4000c741270 */
[----:B------:R-:W-:-:S04]  /*12c460*/  LOP3.LUT R34, R34, 0xfffffffd, RZ, 0xc0, !PT ;  /* 0xfffffffd22227812 */ /* 0x000fc800078ec0ff */
[----:B------:R-:W-:Y:S02]  /*12c470*/  @P1 LOP3.LUT R34, R34, 0x2, RZ, 0xfc, !PT ;  /* 0x0000000222221812 */ /* 0x000fe400078efcff */
[----:B------:R-:W-:Y:S02]  /*12c480*/  ISETP.LT.AND P1, PT, R5, UR22, !P0 ;  /* 0x0000001605007c0c */ /* 0x000fe4000c721270 */
[----:B------:R-:W-:Y:S02]  /*12c490*/  LOP3.LUT R34, R34, 0xfffffffe, RZ, 0xc0, !PT ;  /* 0xfffffffe22227812 */ /* 0x000fe400078ec0ff */
[----:B------:R-:W-:Y:S02]  /*12c4a0*/  @P3 LOP3.LUT R33, R33, 0x80000000, RZ, 0xfc, !PT ;  /* 0x8000000021213812 */ /* 0x000fe400078efcff */
[----:B------:R-:W-:Y:S02]  /*12c4b0*/  @P2 LOP3.LUT R34, R34, 0x1, RZ, 0xfc, !PT ;  /* 0x0000000122222812 */ /* 0x000fe400078efcff */
[----:B------:R-:W-:-:S02]  /*12c4c0*/  ISETP.LT.AND P2, PT, R4, UR21, !P0 ;  /* 0x0000001504007c0c */ /* 0x000fc4000c741270 */
[----:B------:R-:W-:Y:S02]  /*12c4d0*/  LOP3.LUT R33, R33, 0xbfffffff, RZ, 0xc0, !PT ;  /* 0xbfffffff21217812 */ /* 0x000fe400078ec0ff */
[----:B------:R-:W-:Y:S02]  /*12c4e0*/  ISETP.GE.AND P0, PT, R31, UR8, PT ;  /* 0x000000081f007c0c */ /* 0x000fe4000bf06270 */
        /* <DEDUP_REMOVED lines=55> */
[----:B------:R-:W-:Y:S02]  /*12c860*/  LOP3.LUT R58, R58, 0xffff, RZ, 0xc0, !PT ;  /* 0x0000ffff3a3a7812 */ /* 0x000fe400078ec0ff */
[----:B------:R-:W-:Y:S02]  /*12c870*/  LOP3.LUT R57, R57, 0xffff, RZ, 0xc0, !PT ;  /* 0x0000ffff39397812 */ /* 0x000fe400078ec0ff */
[----:B------:R-:W-:Y:S01]  /*12c880*/  LOP3.LUT R33, R33, 0xfffffeff, RZ, 0xc0, !PT ;  /* 0xfffffeff21217812 */ /* 0x000fe200078ec0ff */
[----:B------:R0:W-:Y:S01]  /*12c890*/  STL [R1+0x8], R58 ;  /* 0x0000083a01007387 */ /* 0x0001e20000100800 */
[----:B------:R-:W-:Y:S02]  /*12c8a0*/  ISETP.GE.AND P1, PT, R24, UR37, PT ;  /* 0x0000002518007c0c */ /* 0x000fe4000bf26270 */
[----:B------:R-:W-:Y:S01]  /*12c8b0*/  @P2 LOP3.LUT R33, R33, 0x100, RZ, 0xfc, !PT ;  /* 0x0000010021212812 */ /* 0x000fe200078efcff */
[----:B------:R1:W-:Y:S01]  /*12c8c0*/  STL [R1+0x1a0], R57 ;  /* 0x0001a03901007387 */ /* 0x0003e20000100800 */
[----:B---3--:R-:W-:-:S02]  /*12c8d0*/  PRMT R13, R13, 0x4210, R59 ;  /* 0x000042100d0d7816 */ /* 0x008fc4000000003b */
[----:B------:R-:W-:Y:S01]  /*12c8e0*/  PRMT R14, R14, 0x4210, R58 ;  /* 0x000042100e0e7816 */ /* 0x000fe2000000003a */
[----:B------:R-:W3:Y:S01]  /*12c8f0*/  LDL.LU R60, [R1+0x5790] ;  /* 0x00579000013c7983 */ /* 0x000ee20000300800 */
[----:B------:R-:W-:Y:S02]  /*12c900*/  ISETP.GE.AND P6, PT, R26, UR43, PT ;  /* 0x0000002b1a007c0c */ /* 0x000fe4000bfc6270 */
[----:B--2---:R-:W-:Y:S01]  /*12c910*/  PRMT R15, R15, 0x4210, R57 ;  /* 0x000042100f0f7816 */ /* 0x004fe20000000039 */
[----:B------:R-:W2:Y:S01]  /*12c920*/  LDL.LU R59, [R1+0x578c] ;  /* 0x00578c00013b7983 */ /* 0x000ea20000300800 */
[----:B------:R-:W-:-:S03]  /*12c930*/  LOP3.LUT R33, R33, 0xffffff7f, RZ, 0xc0, !PT ;  /* 0xffffff7f21217812 */ /* 0x000fc600078ec0ff */
[----:B0-----:R-:W4:Y:S01]  /*12c940*/  LDL.LU R58, [R1+0x5788] ;  /* 0x00578800013a7983 */ /* 0x001f220000300800 */
[----:B------:R-:W-:-:S03]  /*12c950*/  LOP3.LUT R33, R33, 0xfffffdff, RZ, 0xc0, !PT ;  /* 0xfffffdff21217812 */ /* 0x000fc600078ec0ff */
[----:B-1----:R-:W2:Y:S04]  /*12c960*/  LDL.LU R57, [R1+0x5784] ;  /* 0x0057840001397983 */ /* 0x002ea80000300800 */
[----:B------:R-:W2:Y:S04]  /*12c970*/  LDL.LU R52, [R1+0x5780] ;  /* 0x0057800001347983 */ /* 0x000ea80000300800 */
[----:B------:R-:W2:Y:S04]  /*12c980*/  LDL.LU R45, [R1+0x577c] ;  /* 0x00577c00012d7983 */ /* 0x000ea80000300800 */
[----:B------:R-:W2:Y:S01]  /*12c990*/  LDL.LU R44, [R1+0x5778] ;  /* 0x00577800012c7983 */ /* 0x000ea20000300800 */
[----:B------:R-:W-:-:S03]  /*12c9a0*/  @P1 LOP3.LUT R33, R33, 0x200, RZ, 0xfc, !PT ;  /* 0x0000020021211812 */ /* 0x000fc600078efcff */
[----:B------:R-:W2:Y:S04]  /*12c9b0*/  LDL.LU R35, [R1+0x5774] ;  /* 0x0057740001237983 */ /* 0x000ea80000300800 */
[----:B------:R-:W2:Y:S04]  /*12c9c0*/  LDL.LU R32, [R1+0x5770] ;  /* 0x0057700001207983 */ /* 0x000ea80000300800 */
[----:B------:R-:W2:Y:S04]  /*12c9d0*/  LDL.LU R10, [R1+0x576c] ;  /* 0x00576c00010a7983 */ /* 0x000ea80000300800 */
[----:B------:R-:W2:Y:S01]  /*12c9e0*/  LDL.LU R9, [R1+0x5768] ;  /* 0x0057680001097983 */ /* 0x000ea20000300800 */
[----:B------:R-:W-:-:S03]  /*12c9f0*/  @P6 LOP3.LUT R33, R33, 0x80, RZ, 0xfc, !PT ;  /* 0x0000008021216812 */ /* 0x000fc600078efcff */
[----:B------:R-:W2:Y:S01]  /*12ca00*/  LDL.LU R8, [R1+0x5764] ;  /* 0x0057640001087983 */ /* 0x000ea20000300800 */
[----:B------:R-:W-:-:S03]  /*12ca10*/  ISETP.LT.AND P6, PT, R3, UR26, !P6 ;  /* 0x0000001a03007c0c */ /* 0x000fc6000f7c1270 */
[----:B------:R-:W2:Y:S04]  /*12ca20*/  LDL.LU R7, [R1+0x5760] ;  /* 0x0057600001077983 */ /* 0x000ea80000300800 */
[----:B------:R-:W2:Y:S04]  /*12ca30*/  LDL.LU R6, [R1+0x575c] ;  /* 0x00575c0001067983 */ /* 0x000ea80000300800 */
[----:B------:R-:W3:Y:S04]  /*12ca40*/  LDL.LU R5, [R1+0x5758] ;  /* 0x0057580001057983 */ /* 0x000ee80000300800 */
[----:B------:R-:W3:Y:S04]  /*12ca50*/  LDL.LU R4, [R1+0x5754] ;  /* 0x0057540001047983 */ /* 0x000ee80000300800 */
[----:B------:R-:W4:Y:S01]  /*12ca60*/  LDL.LU R3, [R1+0x5750] ;  /* 0x0057500001037983 */ /* 0x000f220000300800 */
[----:B------:R-:W-:-:S02]  /*12ca70*/  ISETP.GE.AND P0, PT, R23, UR35, PT ;  /* 0x0000002317007c0c */ /* 0x000fc4000bf06270 */
[----:B------:R-:W-:-:S11]  /*12ca80*/  LOP3.LUT R33, R33, 0xfffffbff, RZ, 0xc0, !PT ;  /* 0xfffffbff21217812 */ /* 0x000fd600078ec0ff */
[----:B------:R-:W-:Y:S02]  /*12ca90*/  @P0 LOP3.LUT R33, R33, 0x400, RZ, 0xfc, !PT ;  /* 0x0000040021210812 */ /* 0x000fe400078efcff */
[----:B------:R-:W-:Y:S02]  /*12caa0*/  ISETP.GE.AND P0, PT, R22, UR33, PT ;  /* 0x0000002116007c0c */ /* 0x000fe4000bf06270 */
[----:B------:R-:W-:Y:S02]  /*12cab0*/  LOP3.LUT R33, R33, 0xfffff7ff, RZ, 0xc0, !PT ;  /* 0xfffff7ff21217812 */ /* 0x000fe400078ec0ff */
[----:B------:R-:W-:-:S09]  /*12cac0*/  PRMT R12, R12, 0x4210, R29 ;  /* 0x000042100c0c7816 */ /* 0x000fd2000000001d */
[----:B------:R-:W-:-:S04]  /*12cad0*/  @P0 LOP3.LUT R33, R33, 0x800, RZ, 0xfc, !PT ;  /* 0x0000080021210812 */ /* 0x000fc800078efcff */
[----:B------:R-:W-:Y:S02]  /*12cae0*/  LOP3.LUT R33, R33, 0xffffefff, RZ, 0xc0, !PT ;  /* 0xffffefff21217812 */ /* 0x000fe400078ec0ff */
[----:B------:R-:W-:Y:S02]  /*12caf0*/  ISETP.GE.AND P5, PT, R21, UR31, PT ;  /* 0x0000001f15007c0c */ /* 0x000fe4000bfa6270 */
[----:B------:R-:W-:Y:S02]  /*12cb00*/  @P6 LOP3.LUT R33, R33, 0x1000, RZ, 0xfc, !PT ;  /* 0x0000100021216812 */ /* 0x000fe400078efcff */
[----:B------:R-:W-:Y:S02]  /*12cb10*/  ISETP.GE.AND P2, PT, R20, UR29, PT ;  /* 0x0000001d14007c0c */ /* 0x000fe4000bf46270 */
[----:B------:R-:W-:Y:S02]  /*12cb20*/  ISETP.GE.AND P3, PT, R19, UR27, PT ;  /* 0x0000001b13007c0c */ /* 0x000fe4000bf66270 */
[----:B------:R-:W-:-:S02]  /*12cb30*/  ISETP.GE.AND P4, PT, R18, UR25, PT ;  /* 0x0000001912007c0c */ /* 0x000fc4000bf86270 */
[----:B------:R-:W-:Y:S02]  /*12cb40*/  ISETP.GE.AND P1, PT, R17, UR23, PT ;  /* 0x0000001711007c0c */ /* 0x000fe4000bf26270 */
[----:B------:R-:W-:Y:S02]  /*12cb50*/  ISETP.GE.AND P0, PT, R16, UR5, PT ;  /* 0x0000000510007c0c */ /* 0x000fe4000bf06270 */
[----:B------:R-:W-:Y:S01]  /*12cb60*/  LOP3.LUT P6, RZ, R2, 0x2000000, RZ, 0xc0, !PT ;  /* 0x0200000002ff7812 */ /* 0x000fe200078cc0ff */
[----:B------:R-:W-:Y:S01]  /*12cb70*/  NOP ;  /* 0x0000000000007918 */ /* 0x000fe20000000000 */
[----:B------:R-:W-:Y:S01]  /*12cb80*/  LOP3.LUT R0, R0, 0xbfffffff, RZ, 0xc0, !PT ;  /* 0xbfffffff00007812 */ /* 0x000fe200078ec0ff */
[----:B------:R-:W4:Y:S01]  /*12cb90*/  LDL.LU R20, [R1+0x17d8] ;  /* 0x0017d80001147983 */ /* 0x000f220000300800 */
[----:B------:R-:W0:Y:S02]  /*12cba0*/  LDCU UR4, c[0x0][0x398] ;  /* 0x00007300ff0477ac */ /* 0x000e240008000800 */
[----:B------:R-:W-:Y:S01]  /*12cbb0*/  @P5 LOP3.LUT R0, R0, 0x40000000, RZ, 0xfc, !PT ;  /* 0x4000000000005812 */ /* 0x000fe200078efcff */
[----:B------:R-:W4:Y:S01]  /*12cbc0*/  LDL.LU R17, [R1+0x16d4] ;  /* 0x0016d40001117983 */ /* 0x000f220000300800 */
[----:B------:R-:W1:Y:S02]  /*12cbd0*/  LDCU UR5, c[0x0][0x398] ;  /* 0x00007300ff0577ac */ /* 0x000e640008000800 */
[----:B------:R-:W-:Y:S01]  /*12cbe0*/  LOP3.LUT R0, R0, 0xdfffffff, RZ, 0xc0, !PT ;  /* 0xdfffffff00007812 */ /* 0x000fe200078ec0ff */
[----:B------:R-:W4:Y:S01]  /*12cbf0*/  LDL.LU R16, [R1+0x19dc] ;  /* 0x0019dc0001107983 */ /* 0x000f220000300800 */
[----:B------:R-:W0:Y:S03]  /*12cc00*/  LDCU UR6, c[0x0][0x398] ;  /* 0x00007300ff0677ac */ /* 0x000e260008000800 */
[----:B--2---:R-:W-:Y:S01]  /*12cc10*/  STL.64 [R1+0x5940], R6 ;  /* 0x0059400601007387 */ /* 0x004fe20000100a00 */
[----:B------:R-:W-:Y:S01]  /*12cc20*/  @P2 LOP3.LUT R0, R0, 0x20000000, RZ, 0xfc, !PT ;  /* 0x2000000000002812 */ /* 0x000fe200078efcff */
[----:B------:R-:W2:Y:S02]  /*12cc30*/  LDCU UR7, c[0x0][0x398] ;  /* 0x00007300ff0777ac */ /* 0x000ea40008000800 */
[----:B---3--:R-:W-:Y:S01]  /*12cc40*/  STL.64 [R1+0x5938], R4 ;  /* 0x0059380401007387 */ /* 0x008fe20000100a00 */
[----:B------:R-:W3:Y:S03]  /*12cc50*/  LDCU UR8, c[0x0][0x398] ;  /* 0x00007300ff0877ac */ /* 0x000ee60008000800 */
[----:B------:R-:W-:Y:S01]  /*12cc60*/  STL [R1+0x58f8], R2 ;  /* 0x0058f80201007387 */ /* 0x000fe20000100800 */
[----:B------:R-:W0:Y:S03]  /*12cc70*/  LDCU UR9, c[0x0][0x398] ;  /* 0x00007300ff0977ac */ /* 0x000e260008000800 */
[----:B------:R1:W-:Y:S01]  /*12cc80*/  STL.64 [R1+0x58d8], R50 ;  /* 0x0058d83201007387 */ /* 0x0003e20000100a00 */
[----:B------:R-:W-:Y:S01]  /*12cc90*/  LOP3.LUT R0, R0, 0xefffffff, RZ, 0xc0, !PT ;  /* 0xefffffff00007812 */ /* 0x000fe200078ec0ff */
[----:B------:R-:W0:Y:S01]  /*12cca0*/  LDCU UR10, c[0x0][0x398] ;  /* 0x00007300ff0a77ac */ /* 0x000e220008000800 */
[----:B------:R-:W0:Y:S01]  /*12ccb0*/  LDCU UR11, c[0x0][0x398] ;  /* 0x00007300ff0b77ac */ /* 0x000e220008000800 */
[----:B------:R-:W0:Y:S01]  /*12ccc0*/  LDCU UR12, c[0x0][0x398] ;  /* 0x00007300ff0c77ac */ /* 0x000e220008000800 */
[----:B-1----:R-:W2:Y:S04]  /*12ccd0*/  LDL.LU R51, [R1+0x1300] ;  /* 0x0013000001337983 */ /* 0x002ea80000300800 */
[----:B------:R-:W2:Y:S04]  /*12cce0*/  LDL.LU R50, [R1+0x1a98] ;  /* 0x001a980001327983 */ /* 0x000ea80000300800 */
[----:B------:R1:W-:Y:S01]  /*12ccf0*/  STL.64 [R1+0x58d0], R38 ;  /* 0x0058d02601007387 */ /* 0x0003e20000100a00 */
[----:B------:R-:W-:-:S03]  /*12cd00*/  @P3 LOP3.LUT R0, R0, 0x10000000, RZ, 0xfc, !PT ;  /* 0x1000000000003812 */ /* 0x000fc600078efcff */
[----:B-1----:R-:W2:Y:S04]  /*12cd10*/  LDL.LU R39, [R1+0x17a0] ;  /* 0x0017a00001277983 */ /* 0x002ea80000300800 */
[----:B------:R-:W2:Y:S04]  /*12cd20*/  LDL.LU R38, [R1+0x1a04] ;  /* 0x001a040001267983 */ /* 0x000ea80000300800 */
[----:B----4-:R1:W-:Y:S01]  /*12cd30*/  STL [R1+0x5878], R58 ;  /* 0x0058783a01007387 */ /* 0x0103e20000100800 */
[----:B------:R-:W-:-:S03]  /*12cd40*/  LOP3.LUT R0, R0, 0xf7ffffff, RZ, 0xc0, !PT ;  /* 0xf7ffffff00007812 */ /* 0x000fc600078ec0ff */
[----:B-1----:R-:W4:Y:S04]  /*12cd50*/  LDL.LU R58, [R1+0x19cc] ;  /* 0x0019cc00013a7983 */ /* 0x002f280000300800 */
[----:B------:R-:W2:Y:S04]  /*12cd60*/  LDL.LU R5, [R1+0x1290] ;  /* 0x0012900001057983 */ /* 0x000ea80000300800 */
[----:B------:R-:W2:Y:S04]  /*12cd70*/  LDL.LU R6, [R1+0x124c] ;  /* 0x00124c0001067983 */ /* 0x000ea80000300800 */
[----:B------:R-:W2:Y:S04]  /*12cd80*/  LDL.LU R7, [R1+0x19e0] ;  /* 0x0019e00001077983 */ /* 0x000ea80000300800 */
[----:B------:R-:W2:Y:S04]  /*12cd90*/  LDL.LU R30, [R1+0x1758] ;  /* 0x00175800011e7983 */ /* 0x000ea80000300800 */
[----:B------:R-:W2:Y:S04]  /*12cda0*/  LDL.LU R28, [R1+0x1930] ;  /* 0x00193000011c7983 */ /* 0x000ea80000300800 */
[----:B------:R-:W2:Y:S01]  /*12cdb0*/  LDL.LU R26, [R1+0x19c8] ;  /* 0x0019c800011a7983 */ /* 0x000ea20000300800 */
[----:B------:R-:W-:-:S03]  /*12cdc0*/  @P4 LOP3.LUT R0, R0, 0x8000000, RZ, 0xfc, !PT ;  /* 0x0800000000004812 */ /* 0x000fc600078efcff */
[----:B------:R-:W2:Y:S04]  /*12cdd0*/  LDL.LU R4, [R1+0x1978] ;  /* 0x0019780001047983 */ /* 0x000ea80000300800 */
[----:B------:R-:W2:Y:S04]  /*12cde0*/  LDL.LU R25, [R1+0x1a14] ;  /* 0x001a140001197983 */ /* 0x000ea80000300800 */
[----:B------:R-:W-:Y:S04]  /*12cdf0*/  STL [R1+0x5854], R52 ;  /* 0x0058543401007387 */ /* 0x000fe80000100800 */
[----:B------:R1:W-:Y:S01]  /*12ce00*/  STL [R1+0x5850], R44 ;  /* 0x0058502c01007387 */ /* 0x0003e20000100800 */
[----:B------:R-:W-:-:S03]  /*12ce10*/  LOP3.LUT R0, R0, 0xfbffffff, RZ, 0xc0, !PT ;  /* 0xfbffffff00007812 */ /* 0x000fc600078ec0ff */
[----:B-1----:R-:W2:Y:S04]  /*12ce20*/  LDL.LU R44, [R1+0x1304] ;  /* 0x00130400012c7983 */ /* 0x002ea80000300800 */
[----:B------:R-:W2:Y:S04]  /*12ce30*/  LDL.LU R24, [R1+0x19f8] ;  /* 0x0019f80001187983 */ /* 0x000ea80000300800 */
[----:B------:R-:W2:Y:S04]  /*12ce40*/  LDL.LU R31, [R1+0x19c0] ;  /* 0x0019c000011f7983 */ /* 0x000ea80000300800 */
[----:B------:R-:W2:Y:S01]  /*12ce50*/  LDL.LU R27, [R1+0x19e8] ;  /* 0x0019e800011b7983 */ /* 0x000ea20000300800 */
[----:B------:R-:W-:-:S03]  /*12ce60*/  @P1 LOP3.LUT R0, R0, 0x4000000, RZ, 0xfc, !PT ;  /* 0x0400000000001812 */ /* 0x000fc600078efcff */
[----:B------:R1:W-:Y:S01]  /*12ce70*/  STL [R1+0x5828], R60 ;  /* 0x0058283c01007387 */ /* 0x0003e20000100800 */
[----:B------:R-:W-:-:S03]  /*12ce80*/  LOP3.LUT R0, R0, 0xfdffffff, RZ, 0xc0, !PT ;  /* 0xfdffffff00007812 */ /* 0x000fc600078ec0ff */
[----:B-1----:R-:W2:Y:S04]  /*12ce90*/  LDL.LU R60, [R1+0x1968] ;  /* 0x00196800013c7983 */ /* 0x002ea80000300800 */
[----:B------:R-:W2:Y:S04]  /*12cea0*/  LDL.LU R22, [R1+0x19f0] ;  /* 0x0019f00001167983 */ /* 0x000ea80000300800 */
[----:B------:R-:W2:Y:S04]  /*12ceb0*/  LDL.LU R2, [R1+0x1a9c] ;  /* 0x001a9c0001027983 */ /* 0x000ea80000300800 */
[----:B------:R-:W2:Y:S04]  /*12cec0*/  LDL.LU R52, [R1+0x12e8] ;  /* 0x0012e80001347983 */ /* 0x000ea80000300800 */
[----:B------:R-:W2:Y:S04]  /*12ced0*/  LDL.LU R18, [R1+0x1294] ;  /* 0x0012940001127983 */ /* 0x000ea80000300800 */
[----:B------:R-:W2:Y:S04]  /*12cee0*/  LDL.LU R21, [R1+0x16d0] ;  /* 0x0016d00001157983 */ /* 0x000ea80000300800 */
[----:B------:R-:W2:Y:S01]  /*12cef0*/  LDL.LU R23, [R1+0x19d0] ;  /* 0x0019d00001177983 */ /* 0x000ea20000300800 */
[----:B------:R-:W-:-:S03]  /*12cf00*/  @P0 LOP3.LUT R0, R0, 0x2000000, RZ, 0xfc, !PT ;  /* 0x0200000000000812 */ /* 0x000fc600078efcff */
[----:B------:R-:W2:Y:S01]  /*12cf10*/  LDL.LU R19, [R1+0x1780] ;  /* 0x0017800001137983 */ /* 0x000ea20000300800 */
[C---:B------:R-:W-:Y:S02]  /*12cf20*/  LOP3.LUT P5, RZ, R33.reuse, 0x40, RZ, 0xc0, !PT ;  /* 0x0000004021ff7812 */ /* 0x040fe400078ac0ff */
[C---:B------:R-:W-:Y:S01]  /*12cf30*/  LOP3.LUT P2, RZ, R33.reuse, 0x20, RZ, 0xc0, !PT ;  /* 0x0000002021ff7812 */ /* 0x040fe2000784c0ff */
[----:B------:R1:W-:Y:S01]  /*12cf40*/  STL [R1+0x5814], R57 ;  /* 0x0058143901007387 */ /* 0x0003e20000100800 */
[C---:B------:R-:W-:Y:S02]  /*12cf50*/  LOP3.LUT P3, RZ, R33.reuse, 0x10, RZ, 0xc0, !PT ;  /* 0x0000001021ff7812 */ /* 0x040fe4000786c0ff */
[C---:B------:R-:W-:Y:S01]  /*12cf60*/  LOP3.LUT P4, RZ, R33.reuse, 0x8, RZ, 0xc0, !PT ;  /* 0x0000000821ff7812 */ /* 0x040fe2000788c0ff */
[----:B------:R-:W-:Y:S01]  /*12cf70*/  STL [R1+0x57f4], R49 ;  /* 0x0057f43101007387 */ /* 0x000fe20000100800 */
[C---:B------:R-:W-:Y:S02]  /*12cf80*/  LOP3.LUT P1, RZ, R33.reuse, 0x4, RZ, 0xc0, !PT ;  /* 0x0000000421ff7812 */ /* 0x040fe4000782c0ff */
[----:B------:R-:W-:Y:S01]  /*12cf90*/  LOP3.LUT P0, RZ, R33, 0x2, RZ, 0xc0, !PT ;  /* 0x0000000221ff7812 */ /* 0x000fe2000780c0ff */
[----:B------:R-:W-:Y:S04]  /*12cfa0*/  STL [R1+0x57e0], R47 ;  /* 0x0057e02f01007387 */ /* 0x000fe80000100800 */
[----:B------:R-:W-:Y:S04]  /*12cfb0*/  STL [R1+0x57c8], R42 ;  /* 0x0057c82a01007387 */ /* 0x000fe80000100800 */
[----:B------:R-:W-:Y:S04]  /*12cfc0*/  STL [R1+0x57b8], R41 ;  /* 0x0057b82901007387 */ /* 0x000fe80000100800 */
[----:B------:R-:W-:Y:S04]  /*12cfd0*/  STL [R1+0x57a8], R36 ;  /* 0x0057a82401007387 */ /* 0x000fe80000100800 */
[----:B------:R-:W-:Y:S04]  /*12cfe0*/  STL [R1+0x5790], R34 ;  /* 0x0057902201007387 */ /* 0x000fe80000100800 */
[----:B------:R-:W-:Y:S04]  /*12cff0*/  STL [R1+0x5810], R0 ;  /* 0x0058100001007387 */ /* 0x000fe80000100800 */
[----:B------:R-:W-:Y:S04]  /*12d000*/  STL [R1+0x5960], R35 ;  /* 0x0059602301007387 */ /* 0x000fe80000100800 */
[----:B------:R-:W-:Y:S04]  /*12d010*/  STL.64 [R1+0x5958], R32 ;  /* 0x0059582001007387 */ /* 0x000fe80000100a00 */
[----:B-1----:R-:W2:Y:S04]  /*12d020*/  LDL.LU R57, [R1+0x1c0] ;  /* 0x0001c00001397983 */ /* 0x002ea80000300800 */
[----:B------:R-:W1:Y:S01]  /*12d030*/  LDS.128 R32, [R11] ;  /* 0x000000000b207984 */ /* 0x000e620000000c00 */
[----:B------:R-:W-:-:S03]  /*12d040*/  NOP ;  /* 0x0000000000007918 */ /* 0x000fc60000000000 */
[----:B------:R2:W-:Y:S04]  /*12d050*/  STSM.16.M88.4 [R11], R12 ;  /* 0x0000000c0b007844 */ /* 0x0005e80000000200 */
[----:B-1----:R-:W-:Y:S04]  /*12d060*/  STL.64 [R1+0x380], R32 ;  /* 0x0003802001007387 */ /* 0x002fe80000100a00 */
[----:B------:R-:W-:Y:S01]  /*12d070*/  STL.64 [R1+0x388], R34 ;  /* 0x0003882201007387 */ /* 0x000fe20000100a00 */
[----:B------:R-:W-:-:S03]  /*12d080*/  NOP ;  /* 0x0000000000007918 */ /* 0x000fc60000000000 */
[----:B------:R-:W3:Y:S04]  /*12d090*/  LDL.LU R36, [R1+0xfc] ;  /* 0x0000fc0001247983 */ /* 0x000ee80000300800 */
[----:B------:R-:W3:Y:S04]  /*12d0a0*/  LDL.LU R41, [R1+0x1bc] ;  /* 0x0001bc0001297983 */ /* 0x000ee80000300800 */
[----:B------:R-:W3:Y:S04]  /*12d0b0*/  LDL.LU R42, [R1+0x8] ;  /* 0x00000800012a7983 */ /* 0x000ee80000300800 */
[----:B------:R-:W3:Y:S04]  /*12d0c0*/  LDL.LU R47, [R1+0x1b4] ;  /* 0x0001b400012f7983 */ /* 0x000ee80000300800 */
[----:B------:R-:W3:Y:S04]  /*12d0d0*/  LDL.LU R49, [R1+0x1a0] ;  /* 0x0001a00001317983 */ /* 0x000ee80000300800 */
[----:B------:R-:W1:Y:S01]  /*12d0e0*/  LDS.128 R32, [R11] ;  /* 0x000000000b207984 */ /* 0x000e620000000c00 */
[----:B------:R-:W-:Y:S01]  /*12d0f0*/  NOP ;  /* 0x0000000000007918 */ /* 0x000fe20000000000 */
[----:B--2---:R-:W-:-:S02]  /*12d100*/  PRMT R12, R57, 0x5210, R29 ;  /* 0x00005210390c7816 */ /* 0x004fc4000000001d */
[----:B------:R-:W3:Y:S02]  /*12d110*/  LDL.LU R57, [R1+0x1b8] ;  /* 0x0001b80001397983 */ /* 0x000ee40000300800 */
[----:B---3--:R-:W-:Y:S02]  /*12d120*/  PRMT R15, R57, 0x5210, R49 ;  /* 0x00005210390f7816 */ /* 0x008fe40000000031 */
[----:B------:R-:W2:Y:S01]  /*12d130*/  LDL.LU R49, [R1+0xb04] ;  /* 0x000b040001317983 */ /* 0x000ea20000300800 */
[----:B------:R-:W-:-:S03]  /*12d140*/  PRMT R13, R41, 0x5210, R36 ;  /* 0x00005210290d7816 */ /* 0x000fc60000000024 */
[----:B-1----:R-:W-:Y:S01]  /*12d150*/  STL.64 [R1+0x370], R32 ;  /* 0x0003702001007387 */ /* 0x002fe20000100a00 */
[----:B------:R-:W-:-:S03]  /*12d160*/  PRMT R14, R47, 0x5210, R42 ;  /* 0x000052102f0e7816 */ /* 0x000fc6000000002a */
[----:B------:R-:W-:Y:S04]  /*12d170*/  STL.64 [R1+0x378], R34 ;  /* 0x0003782201007387 */ /* 0x000fe80000100a00 */
[----:B------:R-:W3:Y:S04]  /*12d180*/  LDL.LU R57, [R1+0xb00] ;  /* 0x000b000001397983 */ /* 0x000ee80000300800 */
[----:B------:R2:W-:Y:S01]  /*12d190*/  STSM.16.M88.4 [R11], R12 ;  /* 0x0000000c0b007844 */ /* 0x0005e20000000200 */
[----:B------:R-:W-:-:S03]  /*12d1a0*/  NOP ;  /* 0x0000000000007918 */ /* 0x000fc60000000000 */
[----:B------:R-:W4:Y:S04]  /*12d1b0*/  LDL.LU R47, [R1+0xa74] ;  /* 0x000a7400012f7983 */ /* 0x000f280000300800 */
[----:B------:R-:W1:Y:S01]  /*12d1c0*/  LDS.128 R32, [R11] ;  /* 0x000000000b207984 */ /* 0x000e620000000c00 */
[----:B------:R-:W-:Y:S01]  /*12d1d0*/  NOP ;  /* 0x0000000000007918 */ /* 0x000fe20000000000 */
[----:B--2---:R-:W-:Y:S02]  /*12d1e0*/  LOP3.LUT R12, R49, 0xffff, RZ, 0xc0, !PT ;  /* 0x0000ffff310c7812 */ /* 0x004fe400078ec0ff */
[----:B------:R-:W2:Y:S01]  /*12d1f0*/  LDL.LU R49, [R1+0xa6c] ;  /* 0x000a6c0001317983 */ /* 0x000ea20000300800 */
[----:B---3--:R-:W-:Y:S01]  /*12d200*/  LOP3.LUT R13, R57, 0xffff, RZ, 0xc0, !PT ;  /* 0x0000ffff390d7812 */ /* 0x008fe200078ec0ff */
[----:B------:R-:W-:-:S02]  /*12d210*/  IMAD.MOV.U32 R57, RZ, RZ, R60 ;  /* 0x000000ffff397224 */ /* 0x000fc400078e003c */
[----:B----4-:R-:W-:Y:S02]  /*12d220*/  IMAD.MOV.U32 R60, RZ, RZ, R58 ;  /* 0x000000ffff3c7224 */ /* 0x010fe400078e003a */
[----:B------:R-:W-:Y:S02]  /*12d230*/  IMAD.MOV.U32 R58, RZ, RZ, R39 ;  /* 0x000000ffff3a7224 */ /* 0x000fe400078e0027 */
[----:B------:R-:W-:Y:S02]  /*12d240*/  IMAD.MOV.U32 R39, RZ, RZ, R50 ;  /* 0x000000ffff277224 */ /* 0x000fe400078e0032 */
[----:B------:R-:W-:Y:S02]  /*12d250*/  IMAD.MOV.U32 R50, RZ, RZ, R51 ;  /* 0x000000ffff327224 */ /* 0x000fe400078e0033 */
[----:B------:R-:W-:Y:S02]  /*12d260*/  IMAD.MOV.U32 R51, RZ, RZ, R16 ;  /* 0x000000ffff337224 */ /* 0x000fe400078e0010 */
[----:B------:R-:W-:Y:S01]  /*12d270*/  IMAD.MOV.U32 R42, RZ, RZ, R57 ;  /* 0x000000ffff2a7224 */ /* 0x000fe200078e0039 */
[----:B------:R-:W3:Y:S01]  /*12d280*/  LDL.LU R16, [R1+0xbc4] ;  /* 0x000bc40001107983 */ /* 0x000ee20000300800 */
[----:B------:R-:W-:Y:S01]  /*12d290*/  IMAD.MOV.U32 R57, RZ, RZ, R58 ;  /* 0x000000ffff397224 */ /* 0x000fe200078e003a */
[----:B------:R-:W-:Y:S01]  /*12d2a0*/  LOP3.LUT R14, R47, 0xffff, RZ, 0xc0, !PT ;  /* 0x0000ffff2f0e7812 */ /* 0x000fe200078ec0ff */
[----:B------:R-:W-:-:S02]  /*12d2b0*/  IMAD.MOV.U32 R58, RZ, RZ, R17 ;  /* 0x000000ffff3a7224 */ /* 0x000fc400078e0011 */
[----:B------:R-:W-:Y:S01]  /*12d2c0*/  IMAD.MOV.U32 R47, RZ, RZ, R51 ;  /* 0x000000ffff2f7224 */ /* 0x000fe200078e0033 */
[----:B------:R-:W4:Y:S01]  /*12d2d0*/  LDL.LU R17, [R1+0xbb0] ;  /* 0x000bb00001117983 */ /* 0x000f220000300800 */
[----:B------:R-:W-:Y:S01]  /*12d2e0*/  IMAD.MOV.U32 R51, RZ, RZ, R19 ;  /* 0x000000ffff337224 */ /* 0x000fe200078e0013 */
[----:B--2---:R-:W-:Y:S01]  /*12d2f0*/  LOP3.LUT R15, R49, 0xffff, RZ, 0xc0, !PT ;  /* 0x0000ffff310f7812 */ /* 0x004fe200078ec0ff */
[----:B------:R-:W-:Y:S02]  /*12d300*/  IMAD.MOV.U32 R49, RZ, RZ, R50 ;  /* 0x000000ffff317224 */ /* 0x000fe400078e0032 */
[----:B------:R-:W-:Y:S02]  /*12d310*/  IMAD.MOV.U32 R50, RZ, RZ, R18 ;  /* 0x000000ffff327224 */ /* 0x000fe400078e0012 */
[----:B------:R-:W2:Y:S04]  /*12d320*/  LDL.LU R18, [R1+0xba4] ;  /* 0x000ba40001127983 */ /* 0x000ea80000300800 */
[----:B------:R-:W2:Y:S04]  /*12d330*/  LDL.LU R19, [R1+0x9d4] ;  /* 0x0009d40001137983 */ /* 0x000ea80000300800 */
[----:B------:R-:W2:Y:S04]  /*12d340*/  LDL.LU R41, [R1+0x1d4] ;  /* 0x0001d40001297983 */ /* 0x000ea80000300800 */
[----:B-1----:R-:W-:Y:S04]  /*12d350*/  STL.64 [R1+0x360], R32 ;  /* 0x0003602001007387 */ /* 0x002fe80000100a00 */
[----:B------:R1:W-:Y:S04]  /*12d360*/  STL.64 [R1+0x368], R34 ;  /* 0x0003682201007387 */ /* 0x0003e80000100a00 */
[----:B-1----:R-:W2:Y:S04]  /*12d370*/  LDL.LU R34, [R1+0x1d0] ;  /* 0x0001d00001227983 */ /* 0x002ea80000300800 */
[----:B------:R-:W2:Y:S01]  /*12d380*/  LDL.LU R36, [R1+0x1cc] ;  /* 0x0001cc0001247983 */ /* 0x000ea20000300800 */
[----:B---3--:R-:W-:-:S02]  /*12d390*/  PRMT R16, R16, 0x4210, R12 ;  /* 0x0000421010107816 */ /* 0x008fc4000000000c */
[----:B----4-:R-:W-:Y:S02]  /*12d3a0*/  PRMT R17, R17, 0x4210, R13 ;  /* 0x0000421011117816 */ /* 0x010fe4000000000d */
[----:B--2---:R-:W-:Y:S02]  /*12d3b0*/  PRMT R18, R18, 0x4210, R14 ;  /* 0x0000421012127816 */ /* 0x004fe4000000000e */
[----:B------:R-:W-:-:S05]  /*12d3c0*/  PRMT R19, R19, 0x4210, R15 ;  /* 0x0000421013137816 */ /* 0x000fca000000000f */
[----:B------:R-:W-:Y:S01]  /*12d3d0*/  STSM.16.M88.4 [R11], R16 ;  /* 0x000000100b007844 */ /* 0x000fe20000000200 */
[----:B------:R-:W-:-:S03]  /*12d3e0*/  NOP ;  /* 0x0000000000007918 */ /* 0x000fc60000000000 */
[----:B------:R-:W1:Y:S01]  /*12d3f0*/  LDS.128 R16, [R11] ;  /* 0x000000000b107984 */ /* 0x000e620000000c00 */
[----:B------:R-:W-:-:S03]  /*12d400*/  PRMT R12, R41, 0x5210, R12 ;  /* 0x00005210290c7816 */ /* 0x000fc6000000000c */
[----:B------:R-:W2:Y:S01]  /*12d410*/  LDL.LU R41, [R1+0x1a4] ;  /* 0x0001a40001297983 */ /* 0x000ea20000300800 */
[----:B------:R-:W-:-:S03]  /*12d420*/  PRMT R13, R34, 0x5210, R13 ;  /* 0x00005210220d7816 */ /* 0x000fc6000000000d */
[----:B-1----:R-:W-:Y:S04]  /*12d430*/  STL [R1+0x350], R16 ;  /* 0x0003501001007387 */ /* 0x002fe80000100800 */
[----:B------:R-:W-:Y:S04]  /*12d440*/  STL.64 [R1+0x358], R18 ;  /* 0x0003581201007387 */ /* 0x000fe80000100a00 */
[----:B------:R-:W3:Y:S01]  /*12d450*/  LDL.LU R34, [R1+0xb14] ;  /* 0x000b140001227983 */ /* 0x000ee20000300800 */
[----:B------:R-:W-:-:S03]  /*12d460*/  PRMT R14, R36, 0x5210, R14 ;  /* 0x00005210240e7816 */ /* 0x000fc6000000000e */
[----:B------:R-:W4:Y:S01]  /*12d470*/  LDL.LU R36, [R1+0xb10] ;  /* 0x000b100001247983 */ /* 0x000f220000300800 */
[----:B------:R-:W-:Y:S01]  /*12d480*/  NOP ;  /* 0x0000000000007918 */ /* 0x000fe20000000000 */
[----:B--2---:R-:W-:Y:S01]  /*12d490*/  PRMT R15, R41, 0x5210, R15 ;  /* 0x00005210290f7816 */ /* 0x004fe2000000000f */
[----:B------:R-:W-:Y:S02]  /*12d4a0*/  IMAD.MOV.U32 R41, RZ, RZ, R58 ;  /* 0x000000ffff297224 */ /* 0x000fe400078e003a */
[----:B------:R-:W-:Y:S02]  /*12d4b0*/  IMAD.MOV.U32 R58, RZ, RZ, R17 ;  /* 0x000000ffff3a7224 */ /* 0x000fe400078e0011 */
[----:B------:R3:W-:Y:S04]  /*12d4c0*/  STSM.16.M88.4 [R11], R12 ;  /* 0x0000000c0b007844 */ /* 0x0007e80000000200 */
[----:B------:R-:W-:Y:S04]  /*12d4d0*/  STL.64 [R1+0x5880], R58 ;  /* 0x0058803a01007387 */ /* 0x000fe80000100a00 */
[----:B------:R-:W2:Y:S01]  /*12d4e0*/  LDL.LU R0, [R1+0xa88] ;  /* 0x000a880001007983 */ /* 0x000ea20000300800 */
[----:B---3--:R-:W-:-:S03]  /*12d4f0*/  LOP3.LUT R12, R34, 0xffff, RZ, 0xc0, !PT ;  /* 0x0000ffff220c7812 */ /* 0x008fc600078ec0ff */
[----:B------:R-:W3:Y:S01]  /*12d500*/  LDL.LU R34, [R1+0xa84] ;  /* 0x000a840001227983 */ /* 0x000ee20000300800 */
[----:B----4-:R-:W-:-:S03]  /*12d510*/  LOP3.LUT R13, R36, 0xffff, RZ, 0xc0, !PT ;  /* 0x0000ffff240d7812 */ /* 0x010fc600078ec0ff */
[----:B------:R-:W4:Y:S01]  /*12d520*/  LDL.LU R36, [R1+0xc04] ;  /* 0x000c040001247983 */ /* 0x000f220000300800 */
[----:B------:R-:W-:Y:S01]  /*12d530*/  NOP ;  /* 0x0000000000007918 */ /* 0x000fe20000000000 */
[----:B--2---:R-:W-:Y:S02]  /*12d540*/  LOP3.LUT R14, R0, 0xffff, RZ, 0xc0, !PT ;  /* 0x0000ffff000e7812 */ /* 0x004fe400078ec0ff */
[----:B------:R-:W2:Y:S01]  /*12d550*/  LDL.LU R0, [R1+0xc00] ;  /* 0x000c000001007983 */ /* 0x000ea20000300800 */
[----:B---3--:R-:W-:-:S03]  /*12d560*/  LOP3.LUT R15, R34, 0xffff, RZ, 0xc0, !PT ;  /* 0x0000ffff220f7812 */ /* 0x008fc600078ec0ff */
[----:B------:R-:W3:Y:S01]  /*12d570*/  LDL.LU R34, [R1+0xbe8] ;  /* 0x000be80001227983 */ /* 0x000ee20000300800 */
[----:B----4-:R-:W-:-:S03]  /*12d580*/  PRMT R16, R36, 0x4210, R12 ;  /* 0x0000421024107816 */ /* 0x010fc6000000000c */
[----:B------:R-:W4:Y:S01]  /*12d590*/  LDL.LU R36, [R1+0xbe4] ;  /* 0x000be40001247983 */ /* 0x000f220000300800 */
[----:B---3--:R-:W-:-:S03]  /*12d5a0*/  PRMT R18, R34, 0x4210, R14 ;  /* 0x0000421022127816 */ /* 0x008fc6000000000e */
[----:B------:R-:W1:Y:S01]  /*12d5b0*/  LDS.128 R32, [R11] ;  /* 0x000000000b207984 */ /* 0x000e620000000c00 */
[----:B----4-:R-:W-:-:S03]  /*12d5c0*/  PRMT R19, R36, 0x4210, R15 ;  /* 0x0000421024137816 */ /* 0x010fc6000000000f */
[----:B------:R-:W3:Y:S01]  /*12d5d0*/  LDL.LU R36, [R1+0x1d8] ;  /* 0x0001d80001247983 */ /* 0x000ee20000300800 */
[----:B--2---:R-:W-:Y:S01]  /*12d5e0*/  PRMT R17, R0, 0x4210, R13 ;  /* 0x0000421000117816 */ /* 0x004fe2000000000d */
[----:B------:R-:W-:Y:S02]  /*12d5f0*/  NOP ;  /* 0x0000000000007918 */ /* 0x000fe40000000000 */
[----:B-1----:R-:W-:Y:S04]  /*12d600*/  STL.64 [R1+0x340], R32 ;  /* 0x0003402001007387 */ /* 0x002fe80000100a00 */
[----:B------:R1:W-:Y:S04]  /*12d610*/  STL.64 [R1+0x348], R34 ;  /* 0x0003482201007387 */ /* 0x0003e80000100a00 */
[----:B------:R-:W2:Y:S04]  /*12d620*/  LDL.LU R0, [R1+0x1e0] ;  /* 0x0001e00001007983 */ /* 0x000ea80000300800 */
[----:B-1----:R-:W4:Y:S04]  /*12d630*/  LDL.LU R34, [R1+0x1dc] ;  /* 0x0001dc0001227983 */ /* 0x002f280000300800 */
[----:B------:R-:W-:Y:S01]  /*12d640*/  STSM.16.M88.4 [R11], R16 ;  /* 0x000000100b007844 */ /* 0x000fe20000000200 */
[----:B------:R-:W-:-:S03]  /*12d650*/  NOP ;  /* 0x0000000000007918 */ /* 0x000fc60000000000 */
[----:B------:R-:W1:Y:S01]  /*12d660*/  LDS.128 R16, [R11] ;  /* 0x000000000b107984 */ /* 0x000e620000000c00 */
[----:B------:R-:W-:Y:S01]  /*12d670*/  NOP ;  /* 0x0000000000007918 */ /* 0x000fe20000000000 */
[----:B---3--:R-:W-:Y:S02]  /*12d680*/  PRMT R12, R36, 0x5210, R12 ;  /* 0x00005210240c7816 */ /* 0x008fe4000000000c */
[----:B------:R-:W3:Y:S04]  /*12d690*/  LDL.LU R36, [R1+0x1a8] ;  /* 0x0001a80001247983 */ /* 0x000ee80000300800 */
[----:B-1----:R-:W-:Y:S04]  /*12d6a0*/  STL.64 [R1+0x330], R16 ;  /* 0x0003301001007387 */ /* 0x002fe80000100a00 */
[----:B------:R-:W-:Y:S01]  /*12d6b0*/  STL [R1+0x33c], R19 ;  /* 0x00033c1301007387 */ /* 0x000fe20000100800 */
[----:B--2---:R-:W-:-:S03]  /*12d6c0*/  PRMT R13, R0, 0x5210, R13 ;  /* 0x00005210000d7816 */ /* 0x004fc6000000000d */
[----:B------:R-:W2:Y:S01]  /*12d6d0*/  LDL.LU R0, [R1+0xb28] ;  /* 0x000b280001007983 */ /* 0x000ea20000300800 */
[----:B----4-:R-:W-:-:S03]  /*12d6e0*/  PRMT R14, R34, 0x5210, R14 ;  /* 0x00005210220e7816 */ /* 0x010fc6000000000e */
[----:B------:R-:W4:Y:S01]  /*12d6f0*/  LDL.LU R34, [R1+0xb24] ;  /* 0x000b240001227983 */ /* 0x000f220000300800 */
[----:B---3--:R-:W-:Y:S01]  /*12d700*/  PRMT R15, R36, 0x5210, R15 ;  /* 0x00005210240f7816 */ /* 0x008fe2000000000f */
[----:B------:R-:W-:Y:S02]  /*12d710*/  IMAD.MOV.U32 R36, RZ, RZ, R41 ;  /* 0x000000ffff247224 */ /* 0x000fe400078e0029 */
[----:B------:R-:W-:Y:S02]  /*12d720*/  IMAD.MOV.U32 R41, RZ, RZ, R52 ;  /* 0x000000ffff297224 */ /* 0x000fe400078e0034 */
[----:B------:R-:W-:Y:S01]  /*12d730*/  IMAD.MOV.U32 R52, RZ, RZ, R18 ;  /* 0x000000ffff347224 */ /* 0x000fe200078e0012 */
[----:B------:R2:W-:Y:S04]  /*12d740*/  STSM.16.M88.4 [R11], R12 ;  /* 0x0000000c0b007844 */ /* 0x0005e80000000200 */
[----:B------:R-:W-:Y:S04]  /*12d750*/  STL [R1+0x5860], R52 ;  /* 0x0058603401007387 */ /* 0x000fe80000100800 */
[----:B------:R-:W3:Y:S01]  /*12d760*/  LDL.LU R35, [R1+0xaa4] ;  /* 0x000aa40001237983 */ /* 0x000ee20000300800 */
[----:B--2---:R-:W-:-:S03]  /*12d770*/  LOP3.LUT R12, R0, 0xffff, RZ, 0xc0, !PT ;  /* 0x0000ffff000c7812 */ /* 0x004fc600078ec0ff */
[----:B------:R-:W2:Y:S01]  /*12d780*/  LDL.LU R0, [R1+0xaa0] ;  /* 0x000aa00001007983 */ /* 0x000ea20000300800 */
[----:B----4-:R-:W-:-:S03]  /*12d790*/  LOP3.LUT R13, R34, 0xffff, RZ, 0xc0, !PT ;  /* 0x0000ffff220d7812 */ /* 0x010fc600078ec0ff */
[----:B------:R-:W4:Y:S01]  /*12d7a0*/  LDL.LU R34, [R1+0xc30] ;  /* 0x000c300001227983 */ /* 0x000f220000300800 */
[----:B------:R-:W-:Y:S01]  /*12d7b0*/  NOP ;  /* 0x0000000000007918 */ /* 0x000fe20000000000 */
[----:B---3--:R-:W-:Y:S02]  /*12d7c0*/  LOP3.LUT R14, R35, 0xffff, RZ, 0xc0, !PT ;  /* 0x0000ffff230e7812 */ /* 0x008fe400078ec0ff */
[----:B------:R-:W3:Y:S01]  /*12d7d0*/  LDL.LU R35, [R1+0xc28] ;  /* 0x000c280001237983 */ /* 0x000ee20000300800 */
[----:B--2---:R-:W-:-:S03]  /*12d7e0*/  LOP3.LUT R15, R0, 0xffff, RZ, 0xc0, !PT ;  /* 0x0000ffff000f7812 */ /* 0x004fc600078ec0ff */
[----:B------:R-:W2:Y:S01]  /*12d7f0*/  LDL.LU R0, [R1+0xc24] ;  /* 0x000c240001007983 */ /* 0x000ea20000300800 */
[----:B----4-:R-:W-:-:S03]  /*12d800*/  PRMT R16, R34, 0x4210, R12 ;  /* 0x0000421022107816 */ /* 0x010fc6000000000c */
[----:B------:R-:W4:Y:S01]  /*12d810*/  LDL.LU R34, [R1+0xc18] ;  /* 0x000c180001227983 */ /* 0x000f220000300800 */
[----:B---3--:R-:W-:Y:S02]  /*12d820*/  PRMT R17, R35, 0x4210, R13 ;  /* 0x0000421023117816 */ /* 0x008fe4000000000d */
[----:B----4-:R-:W-:Y:S02]  /*12d830*/  PRMT R19, R34, 0x4210, R15 ;  /* 0x0000421022137816 */ /* 0x010fe4000000000f */
[----:B------:R-:W1:Y:S01]  /*12d840*/  LDS.128 R32, [R11] ;  /* 0x000000000b207984 */ /* 0x000e620000000c00 */
[----:B--2---:R-:W-:Y:S01]  /*12d850*/  PRMT R18, R0, 0x4210, R14 ;  /* 0x0000421000127816 */ /* 0x004fe2000000000e */
[----:B------:R-:W-:Y:S02]  /*12d860*/  NOP ;  /* 0x0000000000007918 */ /* 0x000fe40000000000 */
[----:B-1----:R-:W-:Y:S01]  /*12d870*/  STL [R1+0x324], R33 ;  /* 0x0003242101007387 */ /* 0x002fe20000100800 */
[----:B------:R-:W-:-:S03]  /*12d880*/  IMAD.MOV.U32 R52, RZ, RZ, R32 ;  /* 0x000000ffff347224 */ /* 0x000fc600078e0020 */
[----:B------:R1:W-:Y:S04]  /*12d890*/  STL.64 [R1+0x328], R34 ;  /* 0x0003282201007387 */ /* 0x0003e80000100a00 */
[----:B-1----:R-:W2:Y:S04]  /*12d8a0*/  LDL.LU R35, [R1+0x5960] ;  /* 0x0059600001237983 */ /* 0x002ea80000300800 */
[----:B------:R-:W3:Y:S04]  /*12d8b0*/  LDL.LU.64 R32, [R1+0x5958] ;  /* 0x0059580001207983 */ /* 0x000ee80000300a00 */
[----:B------:R-:W4:Y:S04]  /*12d8c0*/  LDL.LU R34, [R1+0x1f0] ;  /* 0x0001f00001227983 */ /* 0x000f280000300800 */
[----:B------:R-:W-:Y:S04]  /*12d8d0*/  STL.64 [R1+0x58b0], R52 ;  /* 0x0058b03401007387 */ /* 0x000fe80000100a00 */
[----:B------:R-:W-:Y:S04]  /*12d8e0*/  STL.64 [R1+0x5950], R54 ;  /* 0x0059503601007387 */ /* 0x000fe80000100a00 */
[----:B------:R-:W2:Y:S04]  /*12d8f0*/  LDL.LU R29, [R1+0x1ec] ;  /* 0x0001ec00011d7983 */ /* 0x000ea80000300800 */
[----:B------:R-:W2:Y:S04]  /*12d900*/  LDL.LU R0, [R1+0x1f4] ;  /* 0x0001f40001007983 */ /* 0x000ea80000300800 */
[----:B------:R-:W-:Y:S01]  /*12d910*/  STSM.16.M88.4 [R11], R16 ;  /* 0x000000100b007844 */ /* 0x000fe20000000200 */
[----:B------:R-:W-:-:S03]  /*12d920*/  NOP ;  /* 0x0000000000007918 */ /* 0x000fc60000000000 */
[----:B------:R-:W1:Y:S01]  /*12d930*/  LDS.128 R16, [R11] ;  /* 0x000000000b107984 */ /* 0x000e620000000c00 */
[----:B------:R-:W-:Y:S01]  /*12d940*/  NOP ;  /* 0x0000000000007918 */ /* 0x000fe20000000000 */
[----:B----4-:R-:W-:Y:S02]  /*12d950*/  PRMT R12, R34, 0x5210, R12 ;  /* 0x00005210220c7816 */ /* 0x010fe4000000000c */
[----:B------:R-:W4:Y:S01]  /*12d960*/  LDL.LU R34, [R1+0x1ac] ;  /* 0x0001ac0001227983 */ /* 0x000f220000300800 */
[----:B--2---:R-:W-:-:S03]  /*12d970*/  PRMT R14, R0, 0x5210, R14 ;  /* 0x00005210000e7816 */ /* 0x004fc6000000000e */
[----:B------:R-:W2:Y:S04]  /*12d980*/  LDL.LU R0, [R1+0xb3c] ;  /* 0x000b3c0001007983 */ /* 0x000ea80000300800 */
[----:B-1----:R-:W-:Y:S04]  /*12d990*/  STL.64 [R1+0x310], R16 ;  /* 0x0003101001007387 */ /* 0x002fe80000100a00 */
[----:B------:R-:W-:Y:S01]  /*12d9a0*/  STL.64 [R1+0x318], R18 ;  /* 0x0003181201007387 */ /* 0x000fe20000100a00 */
[----:B------:R-:W-:Y:S02]  /*12d9b0*/  PRMT R13, R29, 0x5210, R13 ;  /* 0x000052101d0d7816 */ /* 0x000fe4000000000d */
[----:B----4-:R-:W-:-:S02]  /*12d9c0*/  PRMT R15, R34, 0x5210, R15 ;  /* 0x00005210220f7816 */ /* 0x010fc4000000000f */
[----:B------:R-:W4:Y:S04]  /*12d9d0*/  LDL.LU R34, [R1+0xb38] ;  /* 0x000b380001227983 */ /* 0x000f280000300800 */
[----:B------:R2:W-:Y:S01]  /*12d9e0*/  STSM.16.M88.4 [R11], R12 ;  /* 0x0000000c0b007844 */ /* 0x0005e20000000200 */
[----:B------:R-:W-:-:S03]  /*12d9f0*/  NOP ;  /* 0x0000000000007918 */ /* 0x000fc60000000000 */
[----:B------:R-:W3:Y:S04]  /*12da00*/  LDL.LU R29, [R1+0xaac] ;  /* 0x000aac00011d7983 */ /* 0x000ee80000300800 */
[----:B------:R-:W1:Y:S01]  /*12da10*/  LDS.128 R52, [R11] ;  /* 0x000000000b347984 */ /* 0x000e620000000c00 */
[----:B--2---:R-:W-:-:S03]  /*12da20*/  LOP3.LUT R12, R0, 0xffff, RZ, 0xc0, !PT ;  /* 0x0000ffff000c7812 */ /* 0x004fc600078ec0ff */
[----:B------:R-:W2:Y:S01]  /*12da30*/  LDL.LU R0, [R1+0xaa8] ;  /* 0x000aa80001007983 */ /* 0x000ea20000300800 */
[----:B------:R-:W-:Y:S01]  /*12da40*/  NOP ;  /* 0x0000000000007918 */ /* 0x000fe20000000000 */
[----:B----4-:R-:W-:Y:S02]  /*12da50*/  LOP3.LUT R13, R34, 0xffff, RZ, 0xc0, !PT ;  /* 0x0000ffff220d7812 */ /* 0x010fe400078ec0ff */
[----:B------:R-:W4:Y:S01]  /*12da60*/  LDL.LU R34, [R1+0xc50] ;  /* 0x000c500001227983 */ /* 0x000f220000300800 */
[----:B---3--:R-:W-:-:S03]  /*12da70*/  LOP3.LUT R14, R29, 0xffff, RZ, 0xc0, !PT ;  /* 0x0000ffff1d0e7812 */ /* 0x008fc600078ec0ff */
[----:B------:R-:W3:Y:S01]  /*12da80*/  LDL.LU R29, [R1+0xc4c] ;  /* 0x000c4c00011d7983 */ /* 0x000ee20000300800 */
[----:B--2---:R-:W-:-:S03]  /*12da90*/  LOP3.LUT R15, R0, 0xffff, RZ, 0xc0, !PT ;  /* 0x0000ffff000f7812 */ /* 0x004fc600078ec0ff */
[----:B------:R-:W2:Y:S01]  /*12daa0*/  LDL.LU R0, [R1+0xc48] ;  /* 0x000c480001007983 */ /* 0x000ea20000300800 */
[----:B----4-:R-:W-:-:S03]  /*12dab0*/  PRMT R16, R34, 0x4210, R12 ;  /* 0x0000421022107816 */ /* 0x010fc6000000000c */
[----:B------:R-:W4:Y:S04]  /*12dac0*/  LDL.LU R34, [R1+0xa08] ;  /* 0x000a080001227983 */ /* 0x000f280000300800 */
[----:B-1----:R-:W-:Y:S04]  /*12dad0*/  STL [R1+0x304], R53 ;  /* 0x0003043501007387 */ /* 0x002fe80000100800 */
[----:B------:R-:W-:Y:S01]  /*12dae0*/  STL.64 [R1+0x308], R54 ;  /* 0x0003083601007387 */ /* 0x000fe20000100a00 */
[----:B--2---:R-:W-:-:S03]  /*12daf0*/  PRMT R18, R0, 0x4210, R14 ;  /* 0x0000421000127816 */ /* 0x004fc6000000000e */
[----:B------:R-:W2:Y:S01]  /*12db00*/  LDL.LU R0, [R1+0x200] ;  /* 0x0002000001007983 */ /* 0x000ea20000300800 */
[----:B---3--:R-:W-:Y:S02]  /*12db10*/  PRMT R17, R29, 0x4210, R13 ;  /* 0x000042101d117816 */ /* 0x008fe4000000000d */
[----:B----4-:R-:W-:Y:S01]  /*12db20*/  PRMT R19, R34, 0x4210, R15 ;  /* 0x0000421022137816 */ /* 0x010fe2000000000f */
[----:B------:R-:W-:Y:S02]  /*12db30*/  IMAD.MOV.U32 R34, RZ, RZ, R36 ;  /* 0x000000ffff227224 */ /* 0x000fe400078e0024 */
[----:B------:R-:W-:Y:S02]  /*12db40*/  IMAD.MOV.U32 R36, RZ, RZ, R44 ;  /* 0x000000ffff247224 */ /* 0x000fe400078e002c */
[----:B------:R-:W-:-:S05]  /*12db50*/  IMAD.MOV.U32 R44, RZ, RZ, R52 ;  /* 0x000000ffff2c7224 */ /* 0x000fca00078e0034 */
[----:B------:R-:W-:Y:S04]  /*12db60*/  STL.64 [R1+0x5888], R44 ;  /* 0x0058882c01007387 */ /* 0x000fe80000100a00 */
[----:B------:R-:W3:Y:S04]  /*12db70*/  LDL.LU R59, [R1+0x208] ;  /* 0x00020800013b7983 */ /* 0x000ee80000300800 */
[----:B------:R-:W4:Y:S01]  /*12db80*/  LDL.LU R29, [R1+0x1fc] ;  /* 0x0001fc00011d7983 */ /* 0x000f220000300800 */
[----:B--2---:R-:W-:-:S03]  /*12db90*/  PRMT R12, R0, 0x5210, R12 ;  /* 0x00005210000c7816 */ /* 0x004fc6000000000c */
[----:B------:R-:W2:Y:S04]  /*12dba0*/  LDL.LU R0, [R1+0x204] ;  /* 0x0002040001007983 */ /* 0x000ea80000300800 */
[----:B------:R-:W-:Y:S01]  /*12dbb0*/  STSM.16.M88.4 [R11], R16 ;  /* 0x000000100b007844 */ /* 0x000fe20000000200 */
[----:B------:R-:W-:-:S03]  /*12dbc0*/  NOP ;  /* 0x0000000000007918 */ /* 0x000fc60000000000 */
[----:B------:R-:W1:Y:S01]  /*12dbd0*/  LDS.128 R16, [R11] ;  /* 0x000000000b107984 */ /* 0x000e620000000c00 */
[----:B------:R-:W-:Y:S01]  /*12dbe0*/  NOP ;  /* 0x0000000000007918 */ /* 0x000fe20000000000 */
[----:B----4-:R-:W-:Y:S02]  /*12dbf0*/  PRMT R14, R29, 0x5210, R14 ;  /* 0x000052101d0e7816 */ /* 0x010fe4000000000e */
[----:B------:R-:W4:Y:S04]  /*12dc00*/  LDL.LU R29, [R1+0xb4c] ;  /* 0x000b4c00011d7983 */ /* 0x000f280000300800 */
[----:B-1----:R-:W-:Y:S01]  /*12dc10*/  STL.64 [R1+0x2f0], R16 ;  /* 0x0002f01001007387 */ /* 0x002fe20000100a00 */
[----:B--2---:R-:W-:-:S03]  /*12dc20*/  PRMT R15, R0, 0x5210, R15 ;  /* 0x00005210000f7816 */ /* 0x004fc6000000000f */
[----:B------:R-:W-:Y:S04]  /*12dc30*/  STL.64 [R1+0x2f8], R18 ;  /* 0x0002f81201007387 */ /* 0x000fe80000100a00 */
[----:B------:R-:W2:Y:S01]  /*12dc40*/  LDL.LU R0, [R1+0xb48] ;  /* 0x000b480001007983 */ /* 0x000ea20000300800 */
[----:B---3--:R-:W-:-:S03]  /*12dc50*/  PRMT R13, R59, 0x5210, R13 ;  /* 0x000052103b0d7816 */ /* 0x008fc6000000000d */
[----:B------:R-:W3:Y:S04]  /*12dc60*/  LDL.LU R59, [R1+0xabc] ;  /* 0x000abc00013b7983 */ /* 0x000ee80000300800 */
[----:B------:R4:W-:Y:S01]  /*12dc70*/  STSM.16.M88.4 [R11], R12 ;  /* 0x0000000c0b007844 */ /* 0x0009e20000000200 */
[----:B------:R-:W-:-:S03]  /*12dc80*/  NOP ;  /* 0x0000000000007918 */ /* 0x000fc60000000000 */
[----:B------:R-:W1:Y:S01]  /*12dc90*/  LDS.128 R52, [R11] ;  /* 0x000000000b347984 */ /* 0x000e620000000c00 */
[----:B------:R-:W-:Y:S01]  /*12dca0*/  NOP ;  /* 0x0000000000007918 */ /* 0x000fe20000000000 */
[----:B----4-:R-:W-:Y:S02]  /*12dcb0*/  LOP3.LUT R12, R29, 0xffff, RZ, 0xc0, !PT ;  /* 0x0000ffff1d0c7812 */ /* 0x010fe400078ec0ff */
[----:B------:R-:W4:Y:S01]  /*12dcc0*/  LDL.LU R29, [R1+0xab8] ;  /* 0x000ab800011d7983 */ /* 0x000f220000300800 */
[----:B--2---:R-:W-:-:S03]  /*12dcd0*/  LOP3.LUT R13, R0, 0xffff, RZ, 0xc0, !PT ;  /* 0x0000ffff000d7812 */ /* 0x004fc600078ec0ff */
[----:B------:R-:W2:Y:S01]  /*12dce0*/  LDL.LU R0, [R1+0xc60] ;  /* 0x000c600001007983 */ /* 0x000ea20000300800 */
[----:B---3--:R-:W-:-:S03]  /*12dcf0*/  LOP3.LUT R14, R59, 0xffff, RZ, 0xc0, !PT ;  /* 0x0000ffff3b0e7812 */ /* 0x008fc600078ec0ff */
[----:B------:R-:W3:Y:S01]  /*12dd00*/  LDL.LU R59, [R1+0xc5c] ;  /* 0x000c5c00013b7983 */ /* 0x000ee20000300800 */
[----:B----4-:R-:W-:-:S03]  /*12dd10*/  LOP3.LUT R15, R29, 0xffff, RZ, 0xc0, !PT ;  /* 0x0000ffff1d0f7812 */ /* 0x010fc600078ec0ff */
[----:B------:R-:W4:Y:S01]  /*12dd20*/  LDL.LU R29, [R1+0xc58] ;  /* 0x000c5800011d7983 */ /* 0x000f220000300800 */
[----:B--2---:R-:W-:-:S03]  /*12dd30*/  PRMT R16, R0, 0x4210, R12 ;  /* 0x0000421000107816 */ /* 0x004fc6000000000c */
[----:B------:R-:W2:Y:S01]  /*12dd40*/  LDL.LU R0, [R1+0xa24] ;  /* 0x000a240001007983 */ /* 0x000ea20000300800 */
[----:B---3--:R-:W-:Y:S02]  /*12dd50*/  PRMT R17, R59, 0x4210, R13 ;  /* 0x000042103b117816 */ /* 0x008fe4000000000d */
[----:B--2---:R-:W-:Y:S02]  /*12dd60*/  PRMT R19, R0, 0x4210, R15 ;  /* 0x0000421000137816 */ /* 0x004fe4000000000f */
[----:B------:R-:W2:Y:S01]  /*12dd70*/  LDL.LU R0, [R1+0x210] ;  /* 0x0002100001007983 */ /* 0x000ea20000300800 */
[----:B----4-:R-:W-:-:S03]  /*12dd80*/  PRMT R18, R29, 0x4210, R14 ;  /* 0x000042101d127816 */ /* 0x010fc6000000000e */
[----:B-1----:R-:W-:Y:S04]  /*12dd90*/  STL.64 [R1+0x2e0], R52 ;  /* 0x0002e03401007387 */ /* 0x002fe80000100a00 */
[----:B------:R-:W-:Y:S04]  /*12dda0*/  STL.64 [R1+0x2e8], R54 ;  /* 0x0002e83601007387 */ /* 0x000fe80000100a00 */
[----:B------:R-:W3:Y:S04]  /*12ddb0*/  LDL.LU R59, [R1+0x20c] ;  /* 0x00020c00013b7983 */ /* 0x000ee80000300800 */
[----:B------:R-:W4:Y:S04]  /*12ddc0*/  LDL.LU R29, [R1+0x214] ;  /* 0x00021400011d7983 */ /* 0x000f280000300800 */
[----:B------:R-:W-:Y:S01]  /*12ddd0*/  STSM.16.M88.4 [R11], R16 ;  /* 0x000000100b007844 */ /* 0x000fe20000000200 */
[----:B------:R-:W-:-:S03]  /*12dde0*/  NOP ;  /* 0x0000000000007918 */ /* 0x000fc60000000000 */
[----:B------:R-:W1:Y:S01]  /*12ddf0*/  LDS.128 R16, [R11] ;  /* 0x000000000b107984 */ /* 0x000e620000000c00 */
[----:B------:R-:W-:Y:S01]  /*12de00*/  NOP ;  /* 0x0000000000007918 */ /* 0x000fe20000000000 */
[----:B--2---:R-:W-:Y:S02]  /*12de10*/  PRMT R12, R0, 0x5210, R12 ;  /* 0x00005210000c7816 */ /* 0x004fe4000000000c */
[----:B------:R-:W2:Y:S01]  /*12de20*/  LDL.LU R0, [R1+0x1b0] ;  /* 0x0001b00001007983 */ /* 0x000ea20000300800 */
[----:B----4-:R-:W-:-:S03]  /*12de30*/  PRMT R14, R29, 0x5210, R14 ;  /* 0x000052101d0e7816 */ /* 0x010fc6000000000e */
[----:B------:R-:W4:Y:S04]  /*12de40*/  LDL.LU R29, [R1+0xb68] ;  /* 0x000b6800011d7983 */ /* 0x000f280000300800 */
[----:B-1----:R-:W-:Y:S04]  /*12de50*/  STL.64 [R1+0x2d0], R16 ;  /* 0x0002d01001007387 */ /* 0x002fe80000100a00 */
[----:B------:R-:W-:Y:S01]  /*12de60*/  STL.64 [R1+0x2d8], R18 ;  /* 0x0002d81201007387 */ /* 0x000fe20000100a00 */
[----:B--2---:R-:W-:-:S03]  /*12de70*/  PRMT R15, R0, 0x5210, R15 ;  /* 0x00005210000f7816 */ /* 0x004fc6000000000f */
[----:B------:R-:W2:Y:S01]  /*12de80*/  LDL.LU R0, [R1+0xb64] ;  /* 0x000b640001007983 */ /* 0x000ea20000300800 */
[----:B---3--:R-:W-:-:S03]  /*12de90*/  PRMT R13, R59, 0x5210, R13 ;  /* 0x000052103b0d7816 */ /* 0x008fc6000000000d */
[----:B------:R-:W3:Y:S04]  /*12dea0*/  LDL.LU R59, [R1+0xac8] ;  /* 0x000ac800013b7983 */ /* 0x000ee80000300800 */
[----:B------:R4:W-:Y:S01]  /*12deb0*/  STSM.16.M88.4 [R11], R12 ;  /* 0x0000000c0b007844 */ /* 0x0009e20000000200 */
[----:B------:R-:W-:-:S03]  /*12dec0*/  NOP ;  /* 0x0000000000007918 */ /* 0x000fc60000000000 */
[----:B------:R-:W1:Y:S01]  /*12ded0*/  LDS.128 R52, [R11] ;  /* 0x000000000b347984 */ /* 0x000e620000000c00 */
[----:B----4-:R-:W-:-:S03]  /*12dee0*/  LOP3.LUT R12, R29, 0xffff, RZ, 0xc0, !PT ;  /* 0x0000ffff1d0c7812 */ /* 0x010fc600078ec0ff */
[----:B------:R-:W4:Y:S01]  /*12def0*/  LDL.LU R29, [R1+0xac4] ;  /* 0x000ac400011d7983 */ /* 0x000f220000300800 */
[----:B------:R-:W-:Y:S01]  /*12df00*/  NOP ;  /* 0x0000000000007918 */ /* 0x000fe20000000000 */
[----:B--2---:R-:W-:Y:S02]  /*12df10*/  LOP3.LUT R13, R0, 0xffff, RZ, 0xc0, !PT ;  /* 0x0000ffff000d7812 */ /* 0x004fe400078ec0ff */
        /* <DEDUP_REMOVED lines=42> */
[----:B------:R-:W2:Y:S04]  /*12e1c0*/  LDL.LU R0, [R1+0xc7c] ;  /* 0x000c7c0001007983 */ /* 0x000ea80000300800 */
[----:B-1----:R-:W-:Y:S04]  /*12e1d0*/  STL [R1+0x2a4], R53 ;  /* 0x0002a43501007387 */ /* 0x002fe80000100800 */
[----:B------:R-:W-:Y:S01]  /*12e1e0*/  STL.64 [R1+0x2a8], R54 ;  /* 0x0002a83601007387 */ /* 0x000fe20000100a00 */
[----:B---3--:R-:W-:Y:S02]  /*12e1f0*/  PRMT R17, R59, 0x4210, R13 ;  /* 0x000042103b117816 */ /* 0x008fe4000000000d */
[----:B----4-:R-:W-:-:S02]  /*12e200*/  PRMT R18, R29, 0x4210, R14 ;  /* 0x000042101d127816 */ /* 0x010fc4000000000e */
[----:B------:R-:W3:Y:S01]  /*12e210*/  LDL.LU R29, [R1+0x228] ;  /* 0x00022800011d7983 */ /* 0x000ee20000300800 */
[----:B--2---:R-:W-:Y:S01]  /*12e220*/  PRMT R19, R0, 0x4210, R15 ;  /* 0x0000421000137816 */ /* 0x004fe2000000000f */
[----:B------:R-:W-:Y:S02]  /*12e230*/  IMAD.MOV.U32 R0, RZ, RZ, R36 ;  /* 0x000000ffff007224 */ /* 0x000fe400078e0024 */
[----:B------:R-:W-:Y:S02]  /*12e240*/  IMAD.MOV.U32 R36, RZ, RZ, R60 ;  /* 0x000000ffff247224 */ /* 0x000fe400078e003c */
[----:B------:R-:W-:-:S05]  /*12e250*/  IMAD.MOV.U32 R60, RZ, RZ, R52 ;  /* 0x000000ffff3c7224 */ /* 0x000fca00078e0034 */
[----:B------:R-:W-:Y:S04]  /*12e260*/  STL.64 [R1+0x58a8], R60 ;  /* 0x0058a83c01007387 */ /* 0x000fe80000100a00 */
[----:B------:R-:W2:Y:S04]  /*12e270*/  LDL.LU R58, [R1+0x224] ;  /* 0x00022400013a7983 */ /* 0x000ea80000300800 */
[----:B------:R-:W4:Y:S04]  /*12e280*/  LDL.LU R59, [R1+0x22c] ;  /* 0x00022c00013b7983 */ /* 0x000f280000300800 */
[----:B------:R-:W-:Y:S01]  /*12e290*/  STSM.16.M88.4 [R11], R16 ;  /* 0x000000100b007844 */ /* 0x000fe20000000200 */
[----:B------:R-:W-:-:S03]  /*12e2a0*/  NOP ;  /* 0x0000000000007918 */ /* 0x000fc60000000000 */
[----:B------:R-:W1:Y:S01]  /*12e2b0*/  LDS.128 R16, [R11] ;  /* 0x000000000b107984 */ /* 0x000e620000000c00 */
[----:B---3--:R-:W-:-:S03]  /*12e2c0*/  PRMT R12, R29, 0x5210, R12 ;  /* 0x000052101d0c7816 */ /* 0x008fc6000000000c */
[----:B------:R-:W3:Y:S04]  /*12e2d0*/  LDL.LU R29, [R1+0x1c8] ;  /* 0x0001c800011d7983 */ /* 0x000ee80000300800 */
[----:B-1----:R-:W-:Y:S04]  /*12e2e0*/  STL [R1+0x290], R16 ;  /* 0x0002901001007387 */ /* 0x002fe80000100800 */
[----:B------:R-:W-:Y:S01]  /*12e2f0*/  STL.64 [R1+0x298], R18 ;  /* 0x0002981201007387 */ /* 0x000fe20000100a00 */
[----:B------:R-:W-:Y:S01]  /*12e300*/  NOP ;  /* 0x0000000000007918 */ /* 0x000fe20000000000 */
[----:B--2---:R-:W-:-:S02]  /*12e310*/  PRMT R13, R58, 0x5210, R13 ;  /* 0x000052103a0d7816 */ /* 0x004fc4000000000d */
        /* <DEDUP_REMOVED lines=8> */
[----:B------:R-:W-:Y:S04]  /*12e3a0*/  STL.64 [R1+0x58e0], R56 ;  /* 0x0058e03801007387 */ /* 0x000fe80000100a00 */
[----:B------:R-:W3:Y:S01]  /*12e3b0*/  LDL.LU R53, [R1+0xafc] ;  /* 0x000afc0001357983 */ /* 0x000ee20000300800 */
[----:B------:R-:W-:Y:S01]  /*12e3c0*/  NOP ;  /* 0x0000000000007918 */ /* 0x000fe20000000000 */
[----:B--2---:R-:W-:-:S02]  /*12e3d0*/  LOP3.LUT R12, R58, 0xffff, RZ, 0xc0, !PT ;  /* 0x0000ffff3a0c7812 */ /* 0x004fc400078ec0ff */
[----:B------:R-:W2:Y:S01]  /*12e3e0*/  LDL.LU R58, [R1+0xaf4] ;  /* 0x000af400013a7983 */ /* 0x000ea20000300800 */
[----:B----4-:R-:W-:-:S03]  /*12e3f0*/  LOP3.LUT R13, R59, 0xffff, RZ, 0xc0, !PT ;  /* 0x0000ffff3b0d7812 */ /* 0x010fc600078ec0ff */
[----:B------:R-:W4:Y:S01]  /*12e400*/  LDL.LU R59, [R1+0xc98] ;  /* 0x000c9800013b7983 */ /* 0x000f220000300800 */
[----:B---3--:R-:W-:-:S03]  /*12e410*/  LOP3.LUT R14, R53, 0xffff, RZ, 0xc0, !PT ;  /* 0x0000ffff350e7812 */ /* 0x008fc600078ec0ff */
[----:B------:R-:W3:Y:S01]  /*12e420*/  LDL.LU R53, [R1+0xc94] ;  /* 0x000c940001357983 */ /* 0x000ee20000300800 */
[----:B--2---:R-:W-:-:S03]  /*12e430*/  LOP3.LUT R15, R58, 0xffff, RZ, 0xc0, !PT ;  /* 0x0000ffff3a0f7812 */ /* 0x004fc600078ec0ff */
[----:B------:R-:W2:Y:S01]  /*12e440*/  LDL.LU R58, [R1+0xc90] ;  /* 0x000c9000013a7983 */ /* 0x000ea20000300800 */
[----:B----4-:R-:W-:-:S03]  /*12e450*/  PRMT R16, R59, 0x4210, R12 ;  /* 0x000042103b107816 */ /* 0x010fc6000000000c */
[----:B------:R-:W4:Y:S01]  /*12e460*/  LDL.LU R59, [R1+0xa64] ;  /* 0x000a6400013b7983 */ /* 0x000f220000300800 */
[----:B---3--:R-:W-:-:S03]  /*12e470*/  PRMT R17, R53, 0x4210, R13 ;  /* 0x0000421035117816 */ /* 0x008fc6000000000d */
[----:B------:R-:W1:Y:S01]  /*12e480*/  LDS.128 R52, [R11] ;  /* 0x000000000b347984 */ /* 0x000e620000000c00 */
[----:B------:R-:W-:Y:S01]  /*12e490*/  NOP ;  /* 0x0000000000007918 */ /* 0x000fe20000000000 */
[----:B----4-:R-:W-:Y:S02]  /*12e4a0*/  PRMT R19, R59, 0x4210, R15 ;  /* 0x000042103b137816 */ /* 0x010fe4000000000f */
[----:B------:R-:W3:Y:S01]  /*12e4b0*/  LDL.LU R59, [R1+0x234] ;  /* 0x00023400013b7983 */ /* 0x000ee20000300800 */
[----:B--2---:R-:W-:-:S03]  /*12e4c0*/  PRMT R18, R58, 0x4210, R14 ;  /* 0x000042103a127816 */ /* 0x004fc6000000000e */
[----:B-1----:R1:W-:Y:S04]  /*12e4d0*/  STL.64 [R1+0x280], R52 ;  /* 0x0002803401007387 */ /* 0x0023e80000100a00 */
[----:B------:R-:W-:Y:S04]  /*12e4e0*/  STL.64 [R1+0x288], R54 ;  /* 0x0002883601007387 */ /* 0x000fe80000100a00 */
[----:B-1----:R-:W2:Y:S04]  /*12e4f0*/  LDL.LU R53, [R1+0x23c] ;  /* 0x00023c0001357983 */ /* 0x002ea80000300800 */
[----:B------:R-:W4:Y:S04]  /*12e500*/  LDL.LU R58, [R1+0x230] ;  /* 0x00023000013a7983 */ /* 0x000f280000300800 */
[----:B------:R-:W-:Y:S01]  /*12e510*/  STSM.16.M88.4 [R11], R16 ;  /* 0x000000100b007844 */ /* 0x000fe20000000200 */
[----:B------:R-:W-:-:S03]  /*12e520*/  NOP ;  /* 0x0000000000007918 */ /* 0x000fc60000000000 */
[----:B------:R-:W1:Y:S01]  /*12e530*/  LDS.128 R16, [R11] ;  /* 0x000000000b107984 */ /* 0x000e620000000c00 */
[----:B------:R-:W-:Y:S01]  /*12e540*/  NOP ;  /* 0x0000000000007918 */ /* 0x000fe20000000000 */
[----:B---3--:R-:W-:Y:S02]  /*12e550*/  PRMT R12, R59, 0x5210, R12 ;  /* 0x000052103b0c7816 */ /* 0x008fe4000000000c */
[----:B------:R-:W3:Y:S01]  /*12e560*/  LDL.LU R59, [R1+0x238] ;  /* 0x00023800013b7983 */ /* 0x000ee20000300800 */
[----:B----4-:R-:W-:-:S03]  /*12e570*/  PRMT R14, R58, 0x5210, R14 ;  /* 0x000052103a0e7816 */ /* 0x010fc6000000000e */
[----:B------:R-:W4:Y:S01]  /*12e580*/  LDL.LU R58, [R1+0xba0] ;  /* 0x000ba000013a7983 */ /* 0x000f220000300800 */
[----:B--2---:R-:W-:-:S03]  /*12e590*/  PRMT R13, R53, 0x5210, R13 ;  /* 0x00005210350d7816 */ /* 0x004fc6000000000d */
[----:B-1----:R-:W-:Y:S04]  /*12e5a0*/  STL.64 [R1+0x270], R16 ;  /* 0x0002701001007387 */ /* 0x002fe80000100a00 */
[----:B------:R-:W-:Y:S01]  /*12e5b0*/  STL.64 [R1+0x278], R18 ;  /* 0x0002781201007387 */ /* 0x000fe20000100a00 */
[----:B---3--:R-:W-:-:S03]  /*12e5c0*/  PRMT R15, R59, 0x5210, R15 ;  /* 0x000052103b0f7816 */ /* 0x008fc6000000000f */
[----:B------:R-:W2:Y:S04]  /*12e5d0*/  LDL.LU R59, [R1+0xb9c] ;  /* 0x000b9c00013b7983 */ /* 0x000ea80000300800 */
[----:B------:R-:W3:Y:S04]  /*12e5e0*/  LDL.LU R53, [R1+0xb0c] ;  /* 0x000b0c0001357983 */ /* 0x000ee80000300800 */
[----:B------:R4:W-:Y:S02]  /*12e5f0*/  STSM.16.M88.4 [R11], R12 ;  /* 0x0000000c0b007844 */ /* 0x0009e40000000200 */
[----:B----4-:R-:W-:-:S02]  /*12e600*/  LOP3.LUT R12, R58, 0xffff, RZ, 0xc0, !PT ;  /* 0x0000ffff3a0c7812 */ /* 0x010fc400078ec0ff */
        /* <DEDUP_REMOVED lines=10> */
[----:B---3--:R-:W-:-:S03]  /*12e6b0*/  PRMT R17, R53, 0x4210, R13 ;  /* 0x0000421035117816 */ /* 0x008fc6000000000d */
[----:B------:R-:W1:Y:S01]  /*12e6c0*/  LDS.128 R52, [R11] ;  /* 0x000000000b347984 */ /* 0x000e620000000c00 */
[----:B----4-:R-:W-:-:S03]  /*12e6d0*/  PRMT R18, R58, 0x4210, R14 ;  /* 0x000042103a127816 */ /* 0x010fc6000000000e */
[----:B-1----:R1:W-:Y:S04]  /*12e6e0*/  STL [R1+0x260], R52 ;  /* 0x0002603401007387 */ /* 0x0023e80000100800 */
[----:B------:R-:W-:Y:S04]  /*12e6f0*/  STL.64 [R1+0x268], R54 ;  /* 0x0002683601007387 */ /* 0x000fe80000100a00 */
[----:B------:R-:W3:Y:S04]  /*12e700*/  LDL.LU R58, [R1+0x244] ;  /* 0x00024400013a7983 */ /* 0x000ee80000300800 */
[----:B-1----:R-:W4:Y:S01]  /*12e710*/  LDL.LU R52, [R1+0x240] ;  /* 0x0002400001347983 */ /* 0x002f220000300800 */
[----:B------:R-:W-:Y:S01]  /*12e720*/  NOP ;  /* 0x0000000000007918 */ /* 0x000fe20000000000 */
[----:B--2---:R-:W-:Y:S01]  /*12e730*/  PRMT R19, R59, 0x4210, R15 ;  /* 0x000042103b137816 */ /* 0x004fe2000000000f */
[----:B------:R-:W-:-:S02]  /*12e740*/  IMAD.MOV.U32 R59, RZ, RZ, R0 ;  /* 0x000000ffff3b7224 */ /* 0x000fc400078e0000 */
[----:B------:R-:W-:Y:S02]  /*12e750*/  IMAD.MOV.U32 R0, RZ, RZ, R53 ;  /* 0x000000ffff007224 */ /* 0x000fe400078e0035 */
[----:B------:R-:W2:Y:S01]  /*12e760*/  LDL.LU R53, [R1+0x248] ;  /* 0x0002480001357983 */ /* 0x000ea20000300800 */
[----:B---3--:R-:W-:-:S03]  /*12e770*/  PRMT R12, R58, 0x5210, R12 ;  /* 0x000052103a0c7816 */ /* 0x008fc6000000000c */
[----:B------:R-:W3:Y:S04]  /*12e780*/  LDL.LU R58, [R1+0x1e4] ;  /* 0x0001e400013a7983 */ /* 0x000ee80000300800 */
[----:B------:R-:W-:Y:S01]  /*12e790*/  STSM.16.M88.4 [R11], R16 ;  /* 0x000000100b007844 */ /* 0x000fe20000000200 */
[----:B------:R-:W-:-:S03]  /*12e7a0*/  NOP ;  /* 0x0000000000007918 */ /* 0x000fc60000000000 */
[----:B------:R-:W1:Y:S01]  /*12e7b0*/  LDS.128 R16, [R11] ;  /* 0x000000000b107984 */ /* 0x000e620000000c00 */
[----:B----4-:R-:W-:Y:S01]  /*12e7c0*/  PRMT R13, R52, 0x5210, R13 ;  /* 0x00005210340d7816 */ /* 0x010fe2000000000d */
[----:B------:R-:W-:Y:S01]  /*12e7d0*/  NOP ;  /* 0x0000000000007918 */ /* 0x000fe20000000000 */
[----:B--2---:R-:W-:Y:S02]  /*12e7e0*/  PRMT R14, R53, 0x5210, R14 ;  /* 0x00005210350e7816 */ /* 0x004fe4000000000e */
[----:B------:R-:W2:Y:S04]  /*12e7f0*/  LDL.LU R53, [R1+0xbb8] ;  /* 0x000bb80001357983 */ /* 0x000ea80000300800 */
[----:B-1----:R-:W-:Y:S04]  /*12e800*/  STL.64 [R1+0x250], R16 ;  /* 0x0002501001007387 */ /* 0x002fe80000100a00 */
[----:B------:R-:W-:Y:S01]  /*12e810*/  STL.64 [R1+0x258], R18 ;  /* 0x0002581201007387 */ /* 0x000fe20000100a00 */
[----:B---3--:R-:W-:-:S03]  /*12e820*/  PRMT R15, R58, 0x5210, R15 ;  /* 0x000052103a0f7816 */ /* 0x008fc6000000000f */
[----:B------:R-:W3:Y:S04]  /*12e830*/  LDL.LU R58, [R1+0xbb4] ;  /* 0x000bb400013a7983 */ /* 0x000ee80000300800 */
[----:B------:R2:W-:Y:S04]  /*12e840*/  STSM.16.M88.4 [R11], R12 ;  /* 0x0000000c0b007844 */ /* 0x0005e80000000200 */
[----:B------:R-:W4:Y:S01]  /*12e850*/  LDL.LU R52, [R1+0xb1c] ;  /* 0x000b1c0001347983 */ /* 0x000f220000300800 */
[----:B------:R-:W-:Y:S01]  /*12e860*/  NOP ;  /* 0x0000000000007918 */ /* 0x000fe20000000000 */
[----:B--2---:R-:W-:-:S02]  /*12e870*/  LOP3.LUT R12, R53, 0xffff, RZ, 0xc0, !PT ;  /* 0x0000ffff350c7812 */ /* 0x004fc400078ec0ff */
[----:B------:R-:W2:Y:S01]  /*12e880*/  LDL.LU R53, [R1+0xb18] ;  /* 0x000b180001357983 */ /* 0x000ea20000300800 */
[----:B---3--:R-:W-:-:S03]  /*12e890*/  LOP3.LUT R13, R58, 0xffff, RZ, 0xc0, !PT ;  /* 0x0000ffff3a0d7812 */ /* 0x008fc600078ec0ff */
[----:B------:R-:W3:Y:S01]  /*12e8a0*/  LDL.LU R58, [R1+0xcb8] ;  /* 0x000cb800013a7983 */ /* 0x000ee20000300800 */
[----:B----4-:R-:W-:-:S03]  /*12e8b0*/  LOP3.LUT R14, R52, 0xffff, RZ, 0xc0, !PT ;  /* 0x0000ffff340e7812 */ /* 0x010fc600078ec0ff */
[----:B------:R-:W4:Y:S01]  /*12e8c0*/  LDL.LU R52, [R1+0xcb4] ;  /* 0x000cb40001347983 */ /* 0x000f220000300800 */
[----:B--2---:R-:W-:-:S03]  /*12e8d0*/  LOP3.LUT R15, R53, 0xffff, RZ, 0xc0, !PT ;  /* 0x0000ffff350f7812 */ /* 0x004fc600078ec0ff */
[----:B------:R-:W2:Y:S01]  /*12e8e0*/  LDL.LU R53, [R1+0xcb0] ;  /* 0x000cb00001357983 */ /* 0x000ea20000300800 */
[----:B---3--:R-:W-:-:S03]  /*12e8f0*/  PRMT R16, R58, 0x4210, R12 ;  /* 0x000042103a107816 */ /* 0x008fc6000000000c */
[----:B------:R-:W3:Y:S01]  /*12e900*/  LDL.LU R58, [R1+0xcac] ;  /* 0x000cac00013a7983 */ /* 0x000ee20000300800 */
[----:B----4-:R-:W-:Y:S02]  /*12e910*/  PRMT R17, R52, 0x4210, R13 ;  /* 0x0000421034117816 */ /* 0x010fe4000000000d */
[----:B--2---:R-:W-:Y:S02]  /*12e920*/  PRMT R18, R53, 0x4210, R14 ;  /* 0x0000421035127816 */ /* 0x004fe4000000000e */
[----:B------:R-:W1:Y:S04]  /*12e930*/  LDS.128 R52, [R11] ;  /* 0x000000000b347984 */ /* 0x000e680000000c00 */
[----:B-1----:R-:W-:Y:S01]  /*12e940*/  STL.64 [R1+0x240], R52 ;  /* 0x0002403401007387 */ /* 0x002fe20000100a00 */
[----:B---3--:R-:W-:Y:S01]  /*12e950*/  PRMT R19, R58, 0x4210, R15 ;  /* 0x000042103a137816 */ /* 0x008fe2000000000f */
[----:B------:R-:W-:Y:S01]  /*12e960*/  IMAD.MOV.U32 R58, RZ, RZ, R59 ;  /* 0x000000ffff3a7224 */ /* 0x000fe200078e003b */
[----:B------:R-:W-:Y:S01]  /*12e970*/  NOP ;  /* 0x0000000000007918 */ /* 0x000fe20000000000 */
[----:B------:R-:W-:Y:S01]  /*12e980*/  IMAD.MOV.U32 R59, RZ, RZ, R47 ;  /* 0x000000ffff3b7224 */ /* 0x000fe200078e002f */
[----:B------:R1:W-:Y:S01]  /*12e990*/  STL [R1+0x24c], R55 ;  /* 0x00024c3701007387 */ /* 0x0003e20000100800 */
[----:B------:R-:W-:-:S02]  /*12e9a0*/  IMAD.MOV.U32 R47, RZ, RZ, R49 ;  /* 0x000000ffff2f7224 */ /* 0x000fc400078e0031 */
[----:B------:R-:W-:Y:S02]  /*12e9b0*/  IMAD.MOV.U32 R49, RZ, RZ, R54 ;  /* 0x000000ffff317224 */ /* 0x000fe400078e0036 */
[----:B-1----:R-:W2:Y:S04]  /*12e9c0*/  LDL.LU.64 R54, [R1+0x5950] ;  /* 0x0059500001367983 */ /* 0x002ea80000300a00 */
[----:B------:R-:W3:Y:S04]  /*12e9d0*/  LDL.LU R53, [R1+0x3ac] ;  /* 0x0003ac0001357983 */ /* 0x000ee80000300800 */
[----:B------:R-:W-:Y:S04]  /*12e9e0*/  STL.64 [R1+0x58b8], R48 ;  /* 0x0058b83001007387 */ /* 0x000fe80000100a00 */
[----:B------:R-:W4:Y:S04]  /*12e9f0*/  LDL.LU R45, [R1+0x3a8] ;  /* 0x0003a800012d7983 */ /* 0x000f280000300800 */
[----:B------:R-:W2:Y:S04]  /*12ea00*/  LDL.LU R52, [R1+0x3a4] ;  /* 0x0003a40001347983 */ /* 0x000ea80000300800 */
[----:B------:R-:W-:Y:S01]  /*12ea10*/  STSM.16.M88.4 [R11], R16 ;  /* 0x000000100b007844 */ /* 0x000fe20000000200 */
[----:B------:R-:W-:-:S03]  /*12ea20*/  NOP ;  /* 0x0000000000007918 */ /* 0x000fc60000000000 */
[----:B------:R-:W1:Y:S01]  /*12ea30*/  LDS.128 R16, [R11] ;  /* 0x000000000b107984 */ /* 0x000e620000000c00 */
[----:B------:R-:W-:Y:S01]  /*12ea40*/  NOP ;  /* 0x0000000000007918 */ /* 0x000fe20000000000 */
[----:B---3--:R-:W-:Y:S02]  /*12ea50*/  PRMT R12, R53, 0x5210, R12 ;  /* 0x00005210350c7816 */ /* 0x008fe4000000000c */
[----:B------:R-:W3:Y:S04]  /*12ea60*/  LDL.LU R53, [R1+0x1e8] ;  /* 0x0001e80001357983 */ /* 0x000ee80000300800 */
[----:B-1----:R-:W-:Y:S01]  /*12ea70*/  STL.64 [R1+0x230], R16 ;  /* 0x0002301001007387 */ /* 0x002fe20000100a00 */
[----:B----4-:R-:W-:-:S03]  /*12ea80*/  PRMT R13, R45, 0x5210, R13 ;  /* 0x000052102d0d7816 */ /* 0x010fc6000000000d */
[----:B------:R-:W-:Y:S04]  /*12ea90*/  STL [R1+0x238], R18 ;  /* 0x0002381201007387 */ /* 0x000fe80000100800 */
[----:B------:R-:W4:Y:S01]  /*12eaa0*/  LDL.LU R45, [R1+0xbd0] ;  /* 0x000bd000012d7983 */ /* 0x000f220000300800 */
[----:B--2---:R-:W-:-:S03]  /*12eab0*/  PRMT R14, R52, 0x5210, R14 ;  /* 0x00005210340e7816 */ /* 0x004fc6000000000e */
[----:B------:R-:W2:Y:S01]  /*12eac0*/  LDL.LU R52, [R1+0xbcc] ;  /* 0x000bcc0001347983 */ /* 0x000ea20000300800 */
[----:B---3--:R-:W-:Y:S01]  /*12ead0*/  PRMT R15, R53, 0x5210, R15 ;  /* 0x00005210350f7816 */ /* 0x008fe2000000000f */
[----:B------:R-:W-:Y:S02]  /*12eae0*/  IMAD.MOV.U32 R53, RZ, RZ, R58 ;  /* 0x000000ffff357224 */ /* 0x000fe400078e003a */
[----:B------:R-:W-:Y:S02]  /*12eaf0*/  IMAD.MOV.U32 R58, RZ, RZ, R59 ;  /* 0x000000ffff3a7224 */ /* 0x000fe400078e003b */
[----:B------:R-:W-:Y:S02]  /*12eb00*/  IMAD.MOV.U32 R59, RZ, RZ, R47 ;  /* 0x000000ffff3b7224 */ /* 0x000fe400078e002f */
[----:B------:R-:W-:Y:S01]  /*12eb10*/  IMAD.MOV.U32 R47, RZ, RZ, R19 ;  /* 0x000000ffff2f7224 */ /* 0x000fe200078e0013 */
[----:B------:R4:W-:Y:S04]  /*12eb20*/  STSM.16.M88.4 [R11], R12 ;  /* 0x0000000c0b007844 */ /* 0x0009e80000000200 */
[----:B------:R-:W-:Y:S04]  /*12eb30*/  STL [R1+0x57f0], R47 ;  /* 0x0057f02f01007387 */ /* 0x000fe80000100800 */
[----:B------:R-:W-:Y:S04]  /*12eb40*/  STL [R1+0x5948], R46 ;  /* 0x0059482e01007387 */ /* 0x000fe80000100800 */
[----:B------:R-:W3:Y:S01]  /*12eb50*/  LDL.LU R44, [R1+0xb30] ;  /* 0x000b3000012c7983 */ /* 0x000ee20000300800 */
[----:B----4-:R-:W-:-:S03]  /*12eb60*/  LOP3.LUT R12, R45, 0xffff, RZ, 0xc0, !PT ;  /* 0x0000ffff2d0c7812 */ /* 0x010fc600078ec0ff */
[----:B------:R-:W4:Y:S01]  /*12eb70*/  LDL.LU R45, [R1+0xb2c] ;  /* 0x000b2c00012d7983 */ /* 0x000f220000300800 */
[----:B--2---:R-:W-:-:S03]  /*12eb80*/  LOP3.LUT R13, R52, 0xffff, RZ, 0xc0, !PT ;  /* 0x0000ffff340d7812 */ /* 0x004fc600078ec0ff */
[----:B------:R-:W2:Y:S01]  /*12eb90*/  LDL.LU R52, [R1+0xcd0] ;  /* 0x000cd00001347983 */ /* 0x000ea20000300800 */
[----:B------:R-:W-:Y:S01]  /*12eba0*/  NOP ;  /* 0x0000000000007918 */ /* 0x000fe20000000000 */
[----:B---3--:R-:W-:Y:S02]  /*12ebb0*/  LOP3.LUT R14, R44, 0xffff, RZ, 0xc0, !PT ;  /* 0x0000ffff2c0e7812 */ /* 0x008fe400078ec0ff */
[----:B------:R-:W3:Y:S01]  /*12ebc0*/  LDL.LU R44, [R1+0xcc8] ;  /* 0x000cc800012c7983 */ /* 0x000ee20000300800 */
[----:B----4-:R-:W-:-:S03]  /*12ebd0*/  LOP3.LUT R15, R45, 0xffff, RZ, 0xc0, !PT ;  /* 0x0000ffff2d0f7812 */ /* 0x010fc600078ec0ff */
[----:B------:R-:W4:Y:S01]  /*12ebe0*/  LDL.LU R45, [R1+0xcc4] ;  /* 0x000cc400012d7983 */ /* 0x000f220000300800 */
[----:B--2---:R-:W-:-:S03]  /*12ebf0*/  PRMT R16, R52, 0x4210, R12 ;  /* 0x0000421034107816 */ /* 0x004fc6000000000c */
[----:B------:R-:W2:Y:S01]  /*12ec00*/  LDL.LU R52, [R1+0xcc0] ;  /* 0x000cc00001347983 */ /* 0x000ea20000300800 */
[----:B---3--:R-:W-:Y:S02]  /*12ec10*/  PRMT R17, R44, 0x4210, R13 ;  /* 0x000042102c117816 */ /* 0x008fe4000000000d */
[----:B----4-:R-:W-:Y:S02]  /*12ec20*/  PRMT R18, R45, 0x4210, R14 ;  /* 0x000042102d127816 */ /* 0x010fe4000000000e */
[----:B------:R-:W1:Y:S01]  /*12ec30*/  LDS.128 R44, [R11] ;  /* 0x000000000b2c7984 */ /* 0x000e620000000c00 */
[----:B--2---:R-:W-:Y:S01]  /*12ec40*/  PRMT R19, R52, 0x4210, R15 ;  /* 0x0000421034137816 */ /* 0x004fe2000000000f */
[----:B------:R-:W-:Y:S02]  /*12ec50*/  NOP ;  /* 0x0000000000007918 */ /* 0x000fe40000000000 */
[----:B-1----:R-:W-:Y:S04]  /*12ec60*/  STL [R1+0x220], R44 ;  /* 0x0002202c01007387 */ /* 0x002fe80000100800 */
[----:B------:R1:W-:Y:S04]  /*12ec70*/  STL.64 [R1+0x228], R46 ;  /* 0x0002282e01007387 */ /* 0x0003e80000100a00 */
[----:B-1----:R-:W2:Y:S04]  /*12ec80*/  LDL.LU R46, [R1+0x5948] ;  /* 0x00594800012e7983 */ /* 0x002ea80000300800 */
[----:B------:R-:W3:Y:S01]  /*12ec90*/  LDL.LU R52, [R1+0x3c0] ;  /* 0x0003c00001347983 */ /* 0x000ee20000300800 */
[----:B------:R-:W-:-:S03]  /*12eca0*/  IMAD.MOV.U32 R47, RZ, RZ, R45 ;  /* 0x000000ffff2f7224 */ /* 0x000fc600078e002d */
[----:B------:R-:W-:Y:S01]  /*12ecb0*/  STSM.16.M88.4 [R11], R16 ;  /* 0x000000100b007844 */ /* 0x000fe20000000200 */
[----:B------:R-:W-:-:S03]  /*12ecc0*/  NOP ;  /* 0x0000000000007918 */ /* 0x000fc60000000000 */
[----:B------:R-:W1:Y:S01]  /*12ecd0*/  LDS.128 R16, [R11] ;  /* 0x000000000b107984 */ /* 0x000e620000000c00 */
[----:B------:R-:W-:-:S03]  /*12ece0*/  NOP ;  /* 0x0000000000007918 */ /* 0x000fc60000000000 */
[----:B--2---:R-:W-:Y:S04]  /*12ecf0*/  STL.64 [R1+0x58a0], R46 ;  /* 0x0058a02e01007387 */ /* 0x004fe80000100a00 */
[----:B------:R-:W2:Y:S01]  /*12ed00*/  LDL.LU R44, [R1+0x3b4] ;  /* 0x0003b400012c7983 */ /* 0x000ea20000300800 */
[----:B---3--:R-:W-:-:S03]  /*12ed10*/  PRMT R12, R52, 0x5210, R12 ;  /* 0x00005210340c7816 */ /* 0x008fc6000000000c */
[----:B------:R-:W3:Y:S04]  /*12ed20*/  LDL.LU R45, [R1+0x620] ;  /* 0x00062000012d7983 */ /* 0x000ee80000300800 */
[----:B------:R-:W4:Y:S01]  /*12ed30*/  LDL.LU R52, [R1+0x1f8] ;  /* 0x0001f80001347983 */ /* 0x000f220000300800 */
[----:B---3--:R-:W-:-:S03]  /*12ed40*/  PRMT R14, R45, 0x5210, R14 ;  /* 0x000052102d0e7816 */ /* 0x008fc6000000000e */
[----:B------:R-:W3:Y:S01]  /*12ed50*/  LDL.LU R45, [R1+0xbe0] ;  /* 0x000be000012d7983 */ /* 0x000ee20000300800 */
[----:B----4-:R-:W-:-:S03]  /*12ed60*/  PRMT R15, R52, 0x5210, R15 ;  /* 0x00005210340f7816 */ /* 0x010fc6000000000f */
[----:B-1----:R-:W-:Y:S04]  /*12ed70*/  STL.64 [R1+0x210], R16 ;  /* 0x0002101001007387 */ /* 0x002fe80000100a00 */
[----:B------:R-:W-:Y:S04]  /*12ed80*/  STL.64 [R1+0x218], R18 ;  /* 0x0002181201007387 */ /* 0x000fe80000100a00 */
[----:B------:R-:W4:Y:S01]  /*12ed90*/  LDL.LU R52, [R1+0xbdc] ;  /* 0x000bdc0001347983 */ /* 0x000f220000300800 */
[----:B--2---:R-:W-:-:S03]  /*12eda0*/  PRMT R13, R44, 0x5210, R13 ;  /* 0x000052102c0d7816 */ /* 0x004fc6000000000d */
[----:B------:R-:W2:Y:S04]  /*12edb0*/  LDL.LU R44, [R1+0xb44] ;  /* 0x000b4400012c7983 */ /* 0x000ea80000300800 */
[----:B------:R3:W-:Y:S01]  /*12edc0*/  STSM.16.M88.4 [R11], R12 ;  /* 0x0000000c0b007844 */ /* 0x0007e20000000200 */
[----:B------:R-:W-:Y:S01]  /*12edd0*/  NOP ;  /* 0x0000000000007918 */ /* 0x000fe20000000000 */
[----:B---3--:R-:W-:Y:S02]  /*12ede0*/  LOP3.LUT R12, R45, 0xffff, RZ, 0xc0, !PT ;  /* 0x0000ffff2d0c7812 */ /* 0x008fe400078ec0ff */
[----:B------:R-:W3:Y:S01]  /*12edf0*/  LDL.LU R45, [R1+0xb40] ;  /* 0x000b4000012d7983 */ /* 0x000ee20000300800 */
[----:B----4-:R-:W-:-:S03]  /*12ee00*/  LOP3.LUT R13, R52, 0xffff, RZ, 0xc0, !PT ;  /* 0x0000ffff340d7812 */ /* 0x010fc600078ec0ff */
[----:B------:R-:W4:Y:S01]  /*12ee10*/  LDL.LU R52, [R1+0xcdc] ;  /* 0x000cdc0001347983 */ /* 0x000f220000300800 */
[----:B--2---:R-:W-:-:S03]  /*12ee20*/  LOP3.LUT R14, R44, 0xffff, RZ, 0xc0, !PT ;  /* 0x0000ffff2c0e7812 */ /* 0x004fc600078ec0ff */
[----:B------:R-:W2:Y:S01]  /*12ee30*/  LDL.LU R44, [R1+0xcd8] ;  /* 0x000cd800012c7983 */ /* 0x000ea20000300800 */
[----:B---3--:R-:W-:-:S03]  /*12ee40*/  LOP3.LUT R15, R45, 0xffff, RZ, 0xc0, !PT ;  /* 0x0000ffff2d0f7812 */ /* 0x008fc600078ec0ff */
[----:B------:R-:W3:Y:S01]  /*12ee50*/  LDL.LU R45, [R1+0xcd4] ;  /* 0x000cd400012d7983 */ /* 0x000ee20000300800 */
[----:B----4-:R-:W-:-:S03]  /*12ee60*/  PRMT R16, R52, 0x4210, R12 ;  /* 0x0000421034107816 */ /* 0x010fc6000000000c */
[----:B------:R-:W4:Y:S01]  /*12ee70*/  LDL.LU R52, [R1+0xac0] ;  /* 0x000ac00001347983 */ /* 0x000f220000300800 */
[----:B--2---:R-:W-:Y:S02]  /*12ee80*/  PRMT R17, R44, 0x4210, R13 ;  /* 0x000042102c117816 */ /* 0x004fe4000000000d */
[----:B----4-:R-:W-:Y:S02]  /*12ee90*/  PRMT R19, R52, 0x4210, R15 ;  /* 0x0000421034137816 */ /* 0x010fe4000000000f */
[----:B------:R-:W2:Y:S01]  /*12eea0*/  LDL.LU R52, [R1+0x630] ;  /* 0x0006300001347983 */ /* 0x000ea20000300800 */
[----:B---3--:R-:W-:-:S03]  /*12eeb0*/  PRMT R18, R45, 0x4210, R14 ;  /* 0x000042102d127816 */ /* 0x008fc6000000000e */
[----:B------:R-:W1:Y:S01]  /*12eec0*/  LDS.128 R44, [R11] ;  /* 0x000000000b2c7984 */ /* 0x000e620000000c00 */
[----:B------:R-:W-:-:S03]  /*12eed0*/  NOP ;  /* 0x0000000000007918 */ /* 0x000fc60000000000 */
[----:B-1----:R1:W-:Y:S04]  /*12eee0*/  STL.64 [R1+0x200], R44 ;  /* 0x0002002c01007387 */ /* 0x0023e80000100a00 */
[----:B------:R-:W-:Y:S04]  /*12eef0*/  STL.64 [R1+0x208], R46 ;  /* 0x0002082e01007387 */ /* 0x000fe80000100a00 */
[----:B-1----:R-:W3:Y:S04]  /*12ef00*/  LDL.LU R44, [R1+0x638] ;  /* 0x00063800012c7983 */ /* 0x002ee80000300800 */
[----:B------:R-:W4:Y:S01]  /*12ef10*/  LDL.LU R45, [R1+0x624] ;  /* 0x00062400012d7983 */ /* 0x000f220000300800 */
[----:B--2---:R-:W-:-:S03]  /*12ef20*/  PRMT R12, R52, 0x5210, R12 ;  /* 0x00005210340c7816 */ /* 0x004fc6000000000c */
[----:B------:R-:W2:Y:S04]  /*12ef30*/  LDL.LU R52, [R1+0x634] ;  /* 0x0006340001347983 */ /* 0x000ea80000300800 */
[----:B------:R-:W-:Y:S01]  /*12ef40*/  STSM.16.M88.4 [R11], R16 ;  /* 0x000000100b007844 */ /* 0x000fe20000000200 */
[----:B------:R-:W-:-:S03]  /*12ef50*/  NOP ;  /* 0x0000000000007918 */ /* 0x000fc60000000000 */
[----:B------:R-:W1:Y:S01]  /*12ef60*/  LDS.128 R16, [R11] ;  /* 0x000000000b107984 */ /* 0x000e620000000c00 */
[----:B----4-:R-:W-:-:S03]  /*12ef70*/  PRMT R14, R45, 0x5210, R14 ;  /* 0x000052102d0e7816 */ /* 0x010fc6000000000e */
[----:B------:R-:W4:Y:S04]  /*12ef80*/  LDL.LU R45, [R1+0xbf0] ;  /* 0x000bf000012d7983 */ /* 0x000f280000300800 */
[----:B-1----:R-:W-:Y:S04]  /*12ef90*/  STL.64 [R1+0x1f0], R16 ;  /* 0x0001f01001007387 */ /* 0x002fe80000100a00 */
[----:B------:R-:W-:Y:S01]  /*12efa0*/  STL.64 [R1+0x1f8], R18 ;  /* 0x0001f81201007387 */ /* 0x000fe20000100a00 */
[----:B---3--:R-:W-:Y:S01]  /*12efb0*/  PRMT R13, R44, 0x5210, R13 ;  /* 0x000052102c0d7816 */ /* 0x008fe2000000000d */
[----:B------:R-:W-:Y:S01]  /*12efc0*/  NOP ;  /* 0x0000000000007918 */ /* 0x000fe20000000000 */
[----:B--2---:R-:W-:-:S02]  /*12efd0*/  PRMT R15, R52, 0x5210, R15 ;  /* 0x00005210340f7816 */ /* 0x004fc4000000000f */
[----:B------:R-:W2:Y:S04]  /*12efe0*/  LDL.LU R52, [R1+0xbec] ;  /* 0x000bec0001347983 */ /* 0x000ea80000300800 */
[----:B------:R4:W-:Y:S04]  /*12eff0*/  STSM.16.M88.4 [R11], R12 ;  /* 0x0000000c0b007844 */ /* 0x0009e80000000200 */
        /* <DEDUP_REMOVED lines=13> */
[----:B----4-:R-:W-:Y:S02]  /*12f0d0*/  PRMT R18, R45, 0x4210, R14 ;  /* 0x000042102d127816 */ /* 0x010fe4000000000e */
[----:B------:R-:W1:Y:S04]  /*12f0e0*/  LDS.128 R44, [R11] ;  /* 0x000000000b2c7984 */ /* 0x000e680000000c00 */
[----:B-1----:R1:W-:Y:S04]  /*12f0f0*/  STL.64 [R1+0x1e0], R44 ;  /* 0x0001e02c01007387 */ /* 0x0023e80000100a00 */
[----:B------:R-:W-:Y:S04]  /*12f100*/  STL [R1+0x1ec], R47 ;  /* 0x0001ec2f01007387 */ /* 0x000fe80000100800 */
[----:B-1----:R-:W3:Y:S01]  /*12f110*/  LDL.LU R45, [R1+0x640] ;  /* 0x00064000012d7983 */ /* 0x002ee20000300800 */
[----:B--2---:R-:W-:Y:S01]  /*12f120*/  PRMT R19, R52, 0x4210, R15 ;  /* 0x0000421034137816 */ /* 0x004fe2000000000f */
[----:B------:R-:W-:Y:S01]  /*12f130*/  IMAD.MOV.U32 R52, RZ, RZ, R53 ;  /* 0x000000ffff347224 */ /* 0x000fe200078e0035 */
[----:B------:R-:W-:Y:S01]  /*12f140*/  NOP ;  /* 0x0000000000007918 */ /* 0x000fe20000000000 */
[----:B------:R-:W-:-:S02]  /*12f150*/  IMAD.MOV.U32 R53, RZ, RZ, R58 ;  /* 0x000000ffff357224 */ /* 0x000fc400078e003a */
[----:B------:R-:W-:Y:S02]  /*12f160*/  IMAD.MOV.U32 R58, RZ, RZ, R59 ;  /* 0x000000ffff3a7224 */ /* 0x000fe400078e003b */
        /* <DEDUP_REMOVED lines=11> */
[----:B-1----:R-:W-:Y:S04]  /*12f220*/  STL.64 [R1+0x1d0], R16 ;  /* 0x0001d01001007387 */ /* 0x002fe80000100a00 */
[----:B------:R-:W-:Y:S01]  /*12f230*/  STL [R1+0x1d8], R18 ;  /* 0x0001d81201007387 */ /* 0x000fe20000100800 */
        /* <DEDUP_REMOVED lines=23> */
[----:B------:R-:W-:Y:S01]  /*12f3b0*/  IMAD.MOV.U32 R57, RZ, RZ, R4 ;  /* 0x000000ffff397224 */ /* 0x000fe200078e0004 */
[----:B---3--:R-:W-:Y:S01]  /*12f3c0*/  PRMT R17, R60, 0x4210, R13 ;  /* 0x000042103c117816 */ /* 0x008fe2000000000d */
[----:B------:R-:W-:Y:S01]  /*12f3d0*/  IMAD.MOV.U32 R60, RZ, RZ, R6 ;  /* 0x000000ffff3c7224 */ /* 0x000fe200078e0006 */
[----:B--2---:R-:W-:Y:S01]  /*12f3e0*/  PRMT R18, R61, 0x4210, R14 ;  /* 0x000042103d127816 */ /* 0x004fe2000000000e */
[----:B------:R-:W-:Y:S01]  /*12f3f0*/  IMAD.MOV.U32 R61, RZ, RZ, R7 ;  /* 0x000000ffff3d7224 */ /* 0x000fe200078e0007 */
[----:B----4-:R-:W-:Y:S01]  /*12f400*/  PRMT R19, R44, 0x4210, R15 ;  /* 0x000042102c137816 */ /* 0x010fe2000000000f */
[----:B------:R-:W-:Y:S01]  /*12f410*/  IMAD.MOV.U32 R44, RZ, RZ, R53 ;  /* 0x000000ffff2c7224 */ /* 0x000fe200078e0035 */
[----:B------:R-:W-:Y:S01]  /*12f420*/  NOP ;  /* 0x0000000000007918 */ /* 0x000fe20000000000 */
[----:B------:R-:W-:Y:S02]  /*12f430*/  IMAD.MOV.U32 R53, RZ, RZ, R5 ;  /* 0x000000ffff357224 */ /* 0x000fe400078e0005 */
[----:B------:R-:W1:Y:S01]  /*12f440*/  LDS.128 R4, [R11] ;  /* 0x000000000b047984 */ /* 0x000e620000000c00 */
[----:B------:R-:W-:-:S03]  /*12f450*/  NOP ;  /* 0x0000000000007918 */ /* 0x000fc60000000000 */
[----:B-1----:R-:W-:Y:S01]  /*12f460*/  STL [R1+0x1c0], R4 ;  /* 0x0001c00401007387 */ /* 0x002fe20000100800 */
[----:B------:R-:W-:-:S03]  /*12f470*/  IMAD.MOV.U32 R41, RZ, RZ, R5 ;  /* 0x000000ffff297224 */ /* 0x000fc600078e0005 */
[----:B------:R1:W-:Y:S04]  /*12f480*/  STL.64 [R1+0x1c8], R6 ;  /* 0x0001c80601007387 */ /* 0x0003e80000100a00 */
[----:B-1----:R-:W2:Y:S04]  /*12f490*/  LDL.LU.64 R6, [R1+0x5940] ;  /* 0x0059400001067983 */ /* 0x002ea80000300a00 */
[----:B------:R-:W3:Y:S04]  /*12f4a0*/  LDL.LU.64 R4, [R1+0x5938] ;  /* 0x0059380001047983 */ /* 0x000ee80000300a00 */
[----:B------:R-:W4:Y:S04]  /*12f4b0*/  LDL.LU R56, [R1+0x64c] ;  /* 0x00064c0001387983 */ /* 0x000f280000300800 */
        /* <DEDUP_REMOVED lines=13> */
[----:B----4-:R-:W-:-:S03]  /*12f590*/  PRMT R15, R56, 0x5210, R15 ;  /* 0x00005210380f7816 */ /* 0x010fc6000000000f */
[----:B------:R-:W4:Y:S01]  /*12f5a0*/  LDL.LU R56, [R1+0xc10] ;  /* 0x000c100001387983 */ /* 0x000f220000300800 */
[----:B------:R-:W-:-:S03]  /*12f5b0*/  PRMT R13, R48, 0x5210, R13 ;  /* 0x00005210300d7816 */ /* 0x000fc6000000000d */
[----:B------:R-:W3:Y:S04]  /*12f5c0*/  LDL.LU R48, [R1+0xb88] ;  /* 0x000b880001307983 */ /* 0x000ee80000300800 */
[----:B------:R2:W-:Y:S01]  /*12f5d0*/  STSM.16.M88.4 [R11], R12 ;  /* 0x0000000c0b007844 */ /* 0x0005e20000000200 */
[----:B------:R-:W-:-:S03]  /*12f5e0*/  NOP ;  /* 0x0000000000007918 */ /* 0x000fc60000000000 */
        /* <DEDUP_REMOVED lines=11> */
[----:B------:R-:W4:Y:S01]  /*12f6a0*/  LDL.LU R56, [R1+0xd08] ;  /* 0x000d080001387983 */ /* 0x000f220000300800 */
[----:B---3--:R-:W-:Y:S02]  /*12f6b0*/  PRMT R17, R48, 0x4210, R13 ;  /* 0x0000421030117816 */ /* 0x008fe4000000000d */
[----:B--2---:R-:W-:Y:S02]  /*12f6c0*/  PRMT R18, R49, 0x4210, R14 ;  /* 0x0000421031127816 */ /* 0x004fe4000000000e */
[----:B----4-:R-:W-:Y:S02]  /*12f6d0*/  PRMT R19, R56, 0x4210, R15 ;  /* 0x0000421038137816 */ /* 0x010fe4000000000f */
[----:B------:R-:W2:Y:S04]  /*12f6e0*/  LDL.LU R56, [R1+0x660] ;  /* 0x0006600001387983 */ /* 0x000ea80000300800 */
        /* <DEDUP_REMOVED lines=9> */
[----:B------:R-:W2:Y:S04]  /*12f780*/  LDL.LU R56, [R1+0x398] ;  /* 0x0003980001387983 */ /* 0x000ea80000300800 */
[----:B-1----:R-:W-:Y:S04]  /*12f790*/  STL.64 [R1+0xf0], R16 ;  /* 0x0000f01001007387 */ /* 0x002fe80000100a00 */
[----:B------:R-:W-:Y:S01]  /*12f7a0*/  STL [R1+0xfc], R19 ;  /* 0x0000fc1301007387 */ /* 0x000fe20000100800 */
[----:B---3--:R-:W-:-:S03]  /*12f7b0*/  PRMT R13, R48, 0x5210, R13 ;  /* 0x00005210300d7816 */ /* 0x008fc6000000000d */
[----:B------:R-:W3:Y:S01]  /*12f7c0*/  LDL.LU R48, [R1+0xc20] ;  /* 0x000c200001307983 */ /* 0x000ee20000300800 */
[----:B----4-:R-:W-:-:S03]  /*12f7d0*/  PRMT R14, R49, 0x5210, R14 ;  /* 0x00005210310e7816 */ /* 0x010fc6000000000e */
[----:B------:R-:W4:Y:S01]  /*12f7e0*/  LDL.LU R49, [R1+0xc1c] ;  /* 0x000c1c0001317983 */ /* 0x000f220000300800 */
[----:B--2---:R-:W-:Y:S01]  /*12f7f0*/  PRMT R15, R56, 0x5210, R15 ;  /* 0x00005210380f7816 */ /* 0x004fe2000000000f */
[----:B------:R-:W-:Y:S02]  /*12f800*/  IMAD.MOV.U32 R56, RZ, RZ, R36 ;  /* 0x000000ffff387224 */ /* 0x000fe400078e0024 */
[----:B------:R-:W-:Y:S02]  /*12f810*/  IMAD.MOV.U32 R36, RZ, RZ, R18 ;  /* 0x000000ffff247224 */ /* 0x000fe400078e0012 */
[----:B------:R3:W-:Y:S01]  /*12f820*/  STSM.16.M88.4 [R11], R12 ;  /* 0x0000000c0b007844 */ /* 0x0007e20000000200 */
[----:B------:R-:W-:-:S03]  /*12f830*/  NOP ;  /* 0x0000000000007918 */ /* 0x000fc60000000000 */
[----:B------:R-:W-:Y:S04]  /*12f840*/  STL [R1+0x57ac], R36 ;  /* 0x0057ac2401007387 */ /* 0x000fe80000100800 */
[----:B------:R-:W2:Y:S04]  /*12f850*/  LDL.LU R47, [R1+0xb98] ;  /* 0x000b9800012f7983 */ /* 0x000ea80000300800 */
[----:B------:R-:W1:Y:S01]  /*12f860*/  LDS.128 R40, [R11] ;  /* 0x000000000b287984 */ /* 0x000e620000000c00 */
[----:B---3--:R-:W-:Y:S02]  /*12f870*/  LOP3.LUT R12, R48, 0xffff, RZ, 0xc0, !PT ;  /* 0x0000ffff300c7812 */ /* 0x008fe400078ec0ff */
[----:B----4-:R-:W-:Y:S01]  /*12f880*/  LOP3.LUT R13, R49, 0xffff, RZ, 0xc0, !PT ;  /* 0x0000ffff310d7812 */ /* 0x010fe200078ec0ff */
[----:B------:R-:W3:Y:S04]  /*12f890*/  LDL.LU R48, [R1+0xb94] ;  /* 0x000b940001307983 */ /* 0x000ee80000300800 */
[----:B------:R-:W4:Y:S01]  /*12f8a0*/  LDL.LU R49, [R1+0xd20] ;  /* 0x000d200001317983 */ /* 0x000f220000300800 */
[----:B------:R-:W-:Y:S01]  /*12f8b0*/  NOP ;  /* 0x0000000000007918 */ /* 0x000fe20000000000 */
[----:B--2---:R-:W-:-:S02]  /*12f8c0*/  LOP3.LUT R14, R47, 0xffff, RZ, 0xc0, !PT ;  /* 0x0000ffff2f0e7812 */ /* 0x004fc400078ec0ff */
[----:B------:R-:W2:Y:S01]  /*12f8d0*/  LDL.LU R47, [R1+0xd1c] ;  /* 0x000d1c00012f7983 */ /* 0x000ea20000300800 */
[----:B---3--:R-:W-:-:S03]  /*12f8e0*/  LOP3.LUT R15, R48, 0xffff, RZ, 0xc0, !PT ;  /* 0x0000ffff300f7812 */ /* 0x008fc600078ec0ff */
[----:B------:R-:W3:Y:S01]  /*12f8f0*/  LDL.LU R48, [R1+0xd18] ;  /* 0x000d180001307983 */ /* 0x000ee20000300800 */
[----:B----4-:R-:W-:-:S03]  /*12f900*/  PRMT R16, R49, 0x4210, R12 ;  /* 0x0000421031107816 */ /* 0x010fc6000000000c */
[----:B------:R-:W4:Y:S04]  /*12f910*/  LDL.LU R49, [R1+0xb34] ;  /* 0x000b340001317983 */ /* 0x000f280000300800 */
[----:B-1----:R-:W-:Y:S04]  /*12f920*/  STL [R1+0x54], R41 ;  /* 0x0000542901007387 */ /* 0x002fe80000100800 */
[----:B------:R-:W-:Y:S01]  /*12f930*/  STL.64 [R1+0x58], R42 ;  /* 0x0000582a01007387 */ /* 0x000fe20000100a00 */
[----:B----4-:R-:W-:-:S03]  /*12f940*/  PRMT R19, R49, 0x4210, R15 ;  /* 0x0000421031137816 */ /* 0x010fc6000000000f */
[----:B------:R-:W4:Y:S01]  /*12f950*/  LDL.LU R49, [R1+0x668] ;  /* 0x0006680001317983 */ /* 0x000f220000300800 */
[----:B------:R-:W-:Y:S01]  /*12f960*/  IMAD.MOV.U32 R36, RZ, RZ, R40 ;  /* 0x000000ffff247224 */ /* 0x000fe200078e0028 */
[----:B--2---:R-:W-:Y:S02]  /*12f970*/  PRMT R17, R47, 0x4210, R13 ;  /* 0x000042102f117816 */ /* 0x004fe4000000000d */
[----:B---3--:R-:W-:Y:S02]  /*12f980*/  PRMT R18, R48, 0x4210, R14 ;  /* 0x0000421030127816 */ /* 0x008fe4000000000e */
[----:B------:R-:W-:Y:S04]  /*12f990*/  STL.64 [R1+0x57b0], R36 ;  /* 0x0057b02401007387 */ /* 0x000fe80000100a00 */
[----:B------:R-:W2:Y:S04]  /*12f9a0*/  LDL.LU R47, [R1+0x670] ;  /* 0x00067000012f7983 */ /* 0x000ea80000300800 */
[----:B------:R-:W3:Y:S04]  /*12f9b0*/  LDL.LU R48, [R1+0x664] ;  /* 0x0006640001307983 */ /* 0x000ee80000300800 */
[----:B------:R-:W-:Y:S01]  /*12f9c0*/  STSM.16.M88.4 [R11], R16 ;  /* 0x000000100b007844 */ /* 0x000fe20000000200 */
[----:B------:R-:W-:-:S03]  /*12f9d0*/  NOP ;  /* 0x0000000000007918 */ /* 0x000fc60000000000 */
[----:B------:R-:W1:Y:S01]  /*12f9e0*/  LDS.128 R16, [R11] ;  /* 0x000000000b107984 */ /* 0x000e620000000c00 */
[----:B------:R-:W-:Y:S01]  /*12f9f0*/  NOP ;  /* 0x0000000000007918 */ /* 0x000fe20000000000 */
[----:B----4-:R-:W-:Y:S02]  /*12fa00*/  PRMT R12, R49, 0x5210, R12 ;  /* 0x00005210310c7816 */ /* 0x010fe4000000000c */
[----:B------:R-:W4:Y:S01]  /*12fa10*/  LDL.LU R49, [R1+0x66c] ;  /* 0x00066c0001317983 */ /* 0x000f220000300800 */
[----:B--2---:R-:W-:Y:S01]  /*12fa20*/  PRMT R13, R47, 0x5210, R13 ;  /* 0x000052102f0d7816 */ /* 0x004fe2000000000d */
[----:B------:R-:W-:Y:S02]  /*12fa30*/  IMAD.MOV.U32 R47, RZ, RZ, R52 ;  /* 0x000000ffff2f7224 */ /* 0x000fe400078e0034 */
[----:B------:R-:W-:Y:S01]  /*12fa40*/  IMAD.MOV.U32 R52, RZ, RZ, R39 ;  /* 0x000000ffff347224 */ /* 0x000fe200078e0027 */
[----:B---3--:R-:W-:Y:S01]  /*12fa50*/  PRMT R14, R48, 0x5210, R14 ;  /* 0x00005210300e7816 */ /* 0x008fe2000000000e */
[----:B------:R-:W-:-:S02]  /*12fa60*/  IMAD.MOV.U32 R48, RZ, RZ, R34 ;  /* 0x000000ffff307224 */ /* 0x000fc400078e0022 */
[----:B------:R-:W-:Y:S01]  /*12fa70*/  IMAD.MOV.U32 R46, RZ, RZ, R47 ;  /* 0x000000ffff2e7224 */ /* 0x000fe200078e002f */
[----:B-1----:R1:W-:Y:S01]  /*12fa80*/  STL.64 [R1], R16 ;  /* 0x0000001001007387 */ /* 0x0023e20000100a00 */
[----:B------:R-:W-:Y:S02]  /*12fa90*/  IMAD.MOV.U32 R34, RZ, RZ, R18 ;  /* 0x000000ffff227224 */ /* 0x000fe400078e0012 */
[----:B------:R-:W-:Y:S01]  /*12faa0*/  IMAD.MOV.U32 R39, RZ, RZ, R20 ;  /* 0x000000ffff277224 */ /* 0x000fe200078e0014 */
[----:B------:R2:W-:Y:S01]  /*12fab0*/  STL [R1+0xc], R19 ;  /* 0x00000c1301007387 */ /* 0x0005e20000100800 */
[----:B------:R-:W-:-:S03]  /*12fac0*/  IMAD.MOV.U32 R43, RZ, RZ, R46 ;  /* 0x000000ffff2b7224 */ /* 0x000fc600078e002e */
[----:B------:R-:W3:Y:S01]  /*12fad0*/  LDL.LU R20, [R1+0xc34] ;  /* 0x000c340001147983 */ /* 0x000ee20000300800 */
[----:B----4-:R-:W-:Y:S01]  /*12fae0*/  PRMT R15, R49, 0x5210, R15 ;  /* 0x00005210310f7816 */ /* 0x010fe2000000000f */
[----:B------:R-:W-:Y:S02]  /*12faf0*/  IMAD.MOV.U32 R49, RZ, RZ, R56 ;  /* 0x000000ffff317224 */ /* 0x000fe400078e0038 */
[----:B------:R-:W-:-:S04]  /*12fb00*/  IMAD.MOV.U32 R56, RZ, RZ, R38 ;  /* 0x000000ffff387224 */ /* 0x000fc800078e0026 */
[----:B------:R-:W-:Y:S02]  /*12fb10*/  IMAD.MOV.U32 R47, RZ, RZ, R56 ;  /* 0x000000ffff2f7224 */ /* 0x000fe400078e0038 */
[----:B------:R-:W-:Y:S02]  /*12fb20*/  IMAD.MOV.U32 R56, RZ, RZ, R52 ;  /* 0x000000ffff387224 */ /* 0x000fe400078e0034 */
[----:B------:R-:W-:Y:S02]  /*12fb30*/  IMAD.MOV.U32 R38, RZ, RZ, R21 ;  /* 0x000000ffff267224 */ /* 0x000fe400078e0015 */
[----:B------:R-:W4:Y:S01]  /*12fb40*/  LDL.LU R21, [R1+0xc2c] ;  /* 0x000c2c0001157983 */ /* 0x000f220000300800 */
[----:B------:R-:W-:Y:S02]  /*12fb50*/  IMAD.MOV.U32 R52, RZ, RZ, R2 ;  /* 0x000000ffff347224 */ /* 0x000fe400078e0002 */
[----:B------:R-:W-:Y:S01]  /*12fb60*/  IMAD.MOV.U32 R46, RZ, RZ, R47 ;  /* 0x000000ffff2e7224 */ /* 0x000fe200078e002f */
[----:B------:R-:W-:Y:S01]  /*12fb70*/  STL.64 [R1+0x5840], R34 ;  /* 0x0058402201007387 */ /* 0x000fe20000100a00 */
[----:B------:R-:W-:-:S02]  /*12fb80*/  IMAD.MOV.U32 R2, RZ, RZ, R22 ;  /* 0x000000ffff027224 */ /* 0x000fc400078e0016 */
[----:B------:R-:W-:Y:S01]  /*12fb90*/  IMAD.MOV.U32 R47, RZ, RZ, R56 ;  /* 0x000000ffff2f7224 */ /* 0x000fe200078e0038 */
[----:B------:R-:W2:Y:S01]  /*12fba0*/  LDL.LU R22, [R1+0xbac] ;  /* 0x000bac0001167983 */ /* 0x000ea20000300800 */
[----:B------:R-:W-:-:S03]  /*12fbb0*/  IMAD.MOV.U32 R56, RZ, RZ, R23 ;  /* 0x000000ffff387224 */ /* 0x000fc600078e0017 */
[----:B------:R-:W2:Y:S04]  /*12fbc0*/  LDL.LU R23, [R1+0xba8] ;  /* 0x000ba80001177983 */ /* 0x000ea80000300800 */
[----:B------:R-:W1:Y:S01]  /*12fbd0*/  LDL.LU R42, [R1+0xd2c] ;  /* 0x000d2c00012a7983 */ /* 0x000e620000300800 */
[----:B---3--:R-:W-:-:S03]  /*12fbe0*/  LOP3.LUT R20, R20, 0xffff, RZ, 0xc0, !PT ;  /* 0x0000ffff14147812 */ /* 0x008fc600078ec0ff */
[----:B------:R-:W3:Y:S04]  /*12fbf0*/  LDL.LU R40, [R1+0xd28] ;  /* 0x000d280001287983 */ /* 0x000ee80000300800 */
[----:B------:R-:W3:Y:S01]  /*12fc00*/  LDL.LU R41, [R1+0xd24] ;  /* 0x000d240001297983 */ /* 0x000ee20000300800 */
[----:B-1----:R-:W-:-:S03]  /*12fc10*/  PRMT R16, R42, 0x4210, R20 ;  /* 0x000042102a107816 */ /* 0x002fc60000000014 */
[----:B------:R-:W3:Y:S01]  /*12fc20*/  LDL.LU R42, [R1+0xb58] ;  /* 0x000b5800012a7983 */ /* 0x000ee20000300800 */
[----:B--2---:R-:W-:-:S03]  /*12fc30*/  LOP3.LUT R23, R23, 0xffff, RZ, 0xc0, !PT ;  /* 0x0000ffff17177812 */ /* 0x004fc600078ec0ff */
[----:B------:R-:W-:Y:S01]  /*12fc40*/  STSM.16.M88.4 [R11], R12 ;  /* 0x0000000c0b007844 */ /* 0x000fe20000000200 */
[----:B------:R-:W-:-:S03]  /*12fc50*/  NOP ;  /* 0x0000000000007918 */ /* 0x000fc60000000000 */
[----:B------:R-:W1:Y:S01]  /*12fc60*/  LDS.128 R12, [R11] ;  /* 0x000000000b0c7984 */ /* 0x000e620000000c00 */
[----:B----4-:R-:W-:Y:S02]  /*12fc70*/  LOP3.LUT R21, R21, 0xffff, RZ, 0xc0, !PT ;  /* 0x0000ffff15157812 */ /* 0x010fe400078ec0ff */
[----:B---3--:R-:W-:Y:S02]  /*12fc80*/  PRMT R19, R42, 0x4210, R23 ;  /* 0x000042102a137816 */ /* 0x008fe40000000017 */
[----:B------:R-:W2:Y:S01]  /*12fc90*/  LDL.LU R42, [R1+0x67c] ;  /* 0x00067c00012a7983 */ /* 0x000ea20000300800 */
[----:B------:R-:W-:Y:S02]  /*12fca0*/  LOP3.LUT R22, R22, 0xffff, RZ, 0xc0, !PT ;  /* 0x0000ffff16167812 */ /* 0x000fe400078ec0ff */
[----:B------:R-:W-:Y:S01]  /*12fcb0*/  PRMT R17, R40, 0x4210, R21 ;  /* 0x0000421028117816 */ /* 0x000fe20000000015 */
[----:B-1----:R1:W-:Y:S01]  /*12fcc0*/  STL.64 [R1+0x57a0], R12 ;  /* 0x0057a00c01007387 */ /* 0x0023e20000100a00 */
[----:B------:R-:W-:Y:S01]  /*12fcd0*/  PRMT R18, R41, 0x4210, R22 ;  /* 0x0000421029127816 */ /* 0x000fe20000000016 */
[----:B------:R-:W-:-:S02]  /*12fce0*/  NOP ;  /* 0x0000000000007918 */ /* 0x000fc40000000000 */
[----:B------:R-:W-:Y:S04]  /*12fcf0*/  STL.64 [R1+0x5798], R14 ;  /* 0x0057980e01007387 */ /* 0x000fe80000100a00 */
[----:B------:R-:W3:Y:S04]  /*12fd00*/  LDL.LU R40, [R1+0x674] ;  /* 0x0006740001287983 */ /* 0x000ee80000300800 */
[----:B------:R-:W4:Y:S04]  /*12fd10*/  LDL.LU R41, [R1+0x680] ;  /* 0x0006800001297983 */ /* 0x000f280000300800 */
[----:B------:R-:W-:Y:S01]  /*12fd20*/  STSM.16.M88.4 [R11], R16 ;  /* 0x000000100b007844 */ /* 0x000fe20000000200 */
[----:B------:R-:W-:-:S03]  /*12fd30*/  NOP ;  /* 0x0000000000007918 */ /* 0x000fc60000000000 */
[----:B------:R-:W0:Y:S01]  /*12fd40*/  LDS.128 R16, [R11] ;  /* 0x000000000b107984 */ /* 0x000e220000000c00 */
[----:B------:R-:W-:Y:S01]  /*12fd50*/  NOP ;  /* 0x0000000000007918 */ /* 0x000fe20000000000 */
[----:B--2---:R-:W-:Y:S01]  /*12fd60*/  PRMT R20, R42, 0x5210, R20 ;  /* 0x000052102a147816 */ /* 0x004fe20000000014 */
[----:B------:R-:W-:Y:S02]  /*12fd70*/  IMAD.MOV.U32 R42, RZ, RZ, R43 ;  /* 0x000000ffff2a7224 */ /* 0x000fe400078e002b */
[----:B------:R-:W-:Y:S02]  /*12fd80*/  IMAD.MOV.U32 R43, RZ, RZ, R46 ;  /* 0x000000ffff2b7224 */ /* 0x000fe400078e002e */
[----:B------:R-:W-:Y:S02]  /*12fd90*/  IMAD.MOV.U32 R46, RZ, RZ, R47 ;  /* 0x000000ffff2e7224 */ /* 0x000fe400078e002f */
[----:B------:R-:W-:Y:S02]  /*12fda0*/  IMAD.MOV.U32 R47, RZ, RZ, R56 ;  /* 0x000000ffff2f7224 */ /* 0x000fe400078e0038 */
[----:B------:R-:W-:-:S02]  /*12fdb0*/  IMAD.MOV.U32 R56, RZ, RZ, R57 ;  /* 0x000000ffff387224 */ /* 0x000fc400078e0039 */
[----:B------:R-:W-:Y:S02]  /*12fdc0*/  IMAD.MOV.U32 R57, RZ, RZ, R52 ;  /* 0x000000ffff397224 */ /* 0x000fe400078e0034 */
[----:B------:R-:W-:Y:S02]  /*12fdd0*/  IMAD.MOV.U32 R52, RZ, RZ, R59 ;  /* 0x000000ffff347224 */ /* 0x000fe400078e003b */
[----:B------:R-:W-:Y:S02]  /*12fde0*/  IMAD.MOV.U32 R59, RZ, RZ, R29 ;  /* 0x000000ffff3b7224 */ /* 0x000fe400078e001d */
[----:B------:R-:W2:Y:S01]  /*12fdf0*/  LDL.LU R29, [R1+0x39c] ;  /* 0x00039c00011d7983 */ /* 0x000ea20000300800 */
[----:B----4-:R-:W-:Y:S01]  /*12fe00*/  PRMT R22, R41, 0x5210, R22 ;  /* 0x0000521029167816 */ /* 0x010fe20000000016 */
[----:B------:R-:W-:Y:S02]  /*12fe10*/  IMAD.MOV.U32 R41, RZ, RZ, R42 ;  /* 0x000000ffff297224 */ /* 0x000fe400078e002a */
[----:B------:R-:W-:Y:S01]  /*12fe20*/  IMAD.MOV.U32 R42, RZ, RZ, R43 ;  /* 0x000000ffff2a7224 */ /* 0x000fe200078e002b */
[----:B---3--:R-:W-:Y:S01]  /*12fe30*/  PRMT R21, R40, 0x5210, R21 ;  /* 0x0000521028157816 */ /* 0x008fe20000000015 */
[----:B------:R-:W-:-:S02]  /*12fe40*/  IMAD.MOV.U32 R43, RZ, RZ, R46 ;  /* 0x000000ffff2b7224 */ /* 0x000fc400078e002e */
[----:B------:R-:W-:Y:S02]  /*12fe50*/  IMAD.MOV.U32 R46, RZ, RZ, R47 ;  /* 0x000000ffff2e7224 */ /* 0x000fe400078e002f */
        /* <DEDUP_REMOVED lines=8> */
[----:B------:R-:W-:Y:S02]  /*12fee0*/  IMAD.MOV.U32 R52, RZ, RZ, R28 ;  /* 0x000000ffff347224 */ /* 0x000fe400078e001c */
[----:B------:R-:W-:Y:S01]  /*12fef0*/  IMAD.MOV.U32 R37, RZ, RZ, R41 ;  /* 0x000000ffff257224 */ /* 0x000fe200078e0029 */
[----:B------:R-:W3:Y:S01]  /*12ff00*/  LDL.LU R28, [R1+0xc3c] ;  /* 0x000c3c00011c7983 */ /* 0x000ee20000300800 */
        /* <DEDUP_REMOVED lines=18> */
[----:B-1----:R-:W-:-:S02]  /*130030*/  IMAD.MOV.U32 R13, RZ, RZ, R36 ;  /* 0x000000ffff0d7224 */ /* 0x002fc400078e0024 */
[----:B------:R-:W-:Y:S02]  /*130040*/  IMAD.MOV.U32 R35, RZ, RZ, R37 ;  /* 0x000000ffff237224 */ /* 0x000fe400078e0025 */
[----:B------:R-:W-:Y:S02]  /*130050*/  IMAD.MOV.U32 R46, RZ, RZ, R25 ;  /* 0x000000ffff2e7224 */ /* 0x000fe400078e0019 */
[----:B------:R-:W-:Y:S02]  /*130060*/  IMAD.MOV.U32 R36, RZ, RZ, R40 ;  /* 0x000000ffff247224 */ /* 0x000fe400078e0028 */
[----:B------:R-:W-:Y:S02]  /*130070*/  IMAD.MOV.U32 R37, RZ, RZ, R45 ;  /* 0x000000ffff257224 */ /* 0x000fe400078e002d */
[----:B------:R-:W-:Y:S02]  /*130080*/  IMAD.MOV.U32 R45, RZ, RZ, R52 ;  /* 0x000000ffff2d7224 */ /* 0x000fe400078e0034 */
[----:B------:R-:W-:-:S02]  /*130090*/  IMAD.MOV.U32 R40, RZ, RZ, R26 ;  /* 0x000000ffff287224 */ /* 0x000fc400078e001a */
[----:B------:R-:W-:Y:S01]  /*1300a0*/  IMAD.MOV.U32 R52, RZ, RZ, R27 ;  /* 0x000000ffff347224 */ /* 0x000fe200078e001b */
[----:B--2---:R-:W-:Y:S02]  /*1300b0*/  PRMT R23, R29, 0x5210, R23 ;  /* 0x000052101d177816 */ /* 0x004fe40000000017 */
[----:B------:R-:W2:Y:S04]  /*1300c0*/  LDL.LU R29, [R1+0xc38] ;  /* 0x000c3800011d7983 */ /* 0x000ea80000300800 */
[----:B0-----:R-:W-:Y:S04]  /*1300d0*/  STL.64 [R1+0x5788], R16 ;  /* 0x0057881001007387 */ /* 0x001fe80000100a00 */
[----:B------:R-:W-:Y:S04]  /*1300e0*/  STL.64 [R1+0x5778], R18 ;  /* 0x0057781201007387 */ /* 0x000fe80000100a00 */
[----:B------:R-:W4:Y:S04]  /*1300f0*/  LDL.LU R30, [R1+0xbc0] ;  /* 0x000bc000011e7983 */ /* 0x000f280000300800 */
[----:B------:R-:W4:Y:S04]  /*130100*/  LDL.LU R31, [R1+0xbbc] ;  /* 0x000bbc00011f7983 */ /* 0x000f280000300800 */
[----:B------:R-:W4:Y:S04]  /*130110*/  LDL.LU R24, [R1+0xd3c] ;  /* 0x000d3c0001187983 */ /* 0x000f280000300800 */
[----:B------:R-:W4:Y:S04]  /*130120*/  LDL.LU R25, [R1+0xd38] ;  /* 0x000d380001197983 */ /* 0x000f280000300800 */
[----:B------:R-:W4:Y:S04]  /*130130*/  LDL.LU R26, [R1+0xd34] ;  /* 0x000d3400011a7983 */ /* 0x000f280000300800 */
[----:B------:R-:W4:Y:S04]  /*130140*/  LDL.LU R27, [R1+0xd30] ;  /* 0x000d3000011b7983 */ /* 0x000f280000300800 */
[----:B------:R-:W4:Y:S04]  /*130150*/  LDL.LU R12, [R1+0x68c] ;  /* 0x00068c00010c7983 */ /* 0x000f280000300800 */
[----:B------:R-:W-:Y:S01]  /*130160*/  STSM.16.M88.4 [R11], R20 ;  /* 0x000000140b007844 */ /* 0x000fe20000000200 */
[----:B------:R-:W-:-:S03]  /*130170*/  NOP ;  /* 0x0000000000007918 */ /* 0x000fc60000000000 */
[----:B------:R-:W0:Y:S01]  /*130180*/  LDS.128 R20, [R11] ;  /* 0x000000000b147984 */ /* 0x000e220000000c00 */
[----:B---3--:R-:W-:-:S03]  /*130190*/  LOP3.LUT R28, R28, 0xffff, RZ, 0xc0, !PT ;  /* 0x0000ffff1c1c7812 */ /* 0x008fc600078ec0ff */
[----:B0-----:R-:W-:Y:S04]  /*1301a0*/  STL.64 [R1+0x5780], R20 ;  /* 0x0057801401007387 */ /* 0x001fe80000100a00 */
[----:B------:R-:W-:Y:S04]  /*1301b0*/  STL.64 [R1+0x5770], R22 ;  /* 0x0057701601007387 */ /* 0x000fe80000100a00 */
[----:B------:R-:W3:Y:S04]  /*1301c0*/  LDL.LU R14, [R1+0x688] ;  /* 0x00068800010e7983 */ /* 0x000ee80000300800 */
[----:B------:R-:W3:Y:S01]  /*1301d0*/  LDL.LU R15, [R1+0x684] ;  /* 0x00068400010f7983 */ /* 0x000ee20000300800 */
[----:B--2---:R-:W-:-:S02]  /*1301e0*/  LOP3.LUT R29, R29, 0xffff, RZ, 0xc0, !PT ;  /* 0x0000ffff1d1d7812 */ /* 0x004fc400078ec0ff */
[--C-:B----4-:R-:W-:Y:S02]  /*1301f0*/  PRMT R24, R24, 0x4210, R28.reuse ;  /* 0x0000421018187816 */ /* 0x110fe4000000001c */
[----:B------:R-:W-:Y:S02]  /*130200*/  PRMT R28, R12, 0x5210, R28 ;  /* 0x000052100c1c7816 */ /* 0x000fe4000000001c */
[----:B------:R-:W2:Y:S01]  /*130210*/  LDL.LU R12, [R1+0x3a0] ;  /* 0x0003a000010c7983 */ /* 0x000ea20000300800 */
[----:B------:R-:W-:Y:S02]  /*130220*/  LOP3.LUT R30, R30, 0xffff, RZ, 0xc0, !PT ;  /* 0x0000ffff1e1e7812 */ /* 0x000fe400078ec0ff */
[----:B------:R-:W-:Y:S02]  /*130230*/  LOP3.LUT R31, R31, 0xffff, RZ, 0xc0, !PT ;  /* 0x0000ffff1f1f7812 */ /* 0x000fe400078ec0ff */
[----:B------:R-:W-:Y:S02]  /*130240*/  PRMT R25, R25, 0x4210, R29 ;  /* 0x0000421019197816 */ /* 0x000fe4000000001d */
[----:B------:R-:W-:-:S02]  /*130250*/  PRMT R26, R26, 0x4210, R30 ;  /* 0x000042101a1a7816 */ /* 0x000fc4000000001e */
[----:B------:R-:W-:Y:S01]  /*130260*/  PRMT R27, R27, 0x4210, R31 ;  /* 0x000042101b1b7816 */ /* 0x000fe2000000001f */
[----:B------:R-:W-:Y:S01]  /*130270*/  NOP ;  /* 0x0000000000007918 */ /* 0x000fe20000000000 */
[----:B---3--:R-:W-:Y:S02]  /*130280*/  PRMT R29, R14, 0x5210, R29 ;  /* 0x000052100e1d7816 */ /* 0x008fe4000000001d */
[----:B------:R-:W3:Y:S01]  /*130290*/  LDL.LU R14, [R1+0xc44] ;  /* 0x000c4400010e7983 */ /* 0x000ee20000300800 */
[----:B------:R-:W-:-:S03]  /*1302a0*/  PRMT R30, R15, 0x5210, R30 ;  /* 0x000052100f1e7816 */ /* 0x000fc6000000001e */
[----:B------:R-:W4:Y:S01]  /*1302b0*/  LDL.LU R15, [R1+0xc40] ;  /* 0x000c4000010f7983 */ /* 0x000f220000300800 */
[----:B--2---:R-:W-:-:S03]  /*1302c0*/  PRMT R31, R12, 0x5210, R31 ;  /* 0x000052100c1f7816 */ /* 0x004fc6000000001f */
[----:B------:R-:W2:Y:S04]  /*1302d0*/  LDL.LU R12, [R1+0xbd8] ;  /* 0x000bd800010c7983 */ /* 0x000ea80000300800 */
[----:B------:R-:W-:Y:S01]  /*1302e0*/  STSM.16.M88.4 [R11], R24 ;  /* 0x000000180b007844 */ /* 0x000fe20000000200 */
[----:B------:R-:W-:-:S03]  /*1302f0*/  NOP ;  /* 0x0000000000007918 */ /* 0x000fc60000000000 */
[----:B------:R-:W0:Y:S01]  /*130300*/  LDS.128 R24, [R11] ;  /* 0x000000000b187984 */ /* 0x000e220000000c00 */
[----:B------:R-:W-:-:S03]  /*130310*/  NOP ;  /* 0x0000000000007918 */ /* 0x000fc60000000000 */
[----:B------:R-:W3:Y:S04]  /*130320*/  LDL.LU R16, [R1+0x40] ;  /* 0x0000400001107983 */ /* 0x000ee80000300800 */
[----:B0-----:R0:W-:Y:S04]  /*130330*/  STL.64 [R1+0x5768], R24 ;  /* 0x0057681801007387 */ /* 0x0011e80000100a00 */
[----:B------:R1:W-:Y:S01]  /*130340*/  STL.64 [R1+0x5758], R26 ;  /* 0x0057581a01007387 */ /* 0x0003e20000100a00 */
[----:B----4-:R-:W-:-:S03]  /*130350*/  LOP3.LUT R22, R15, 0xffff, RZ, 0xc0, !PT ;  /* 0x0000ffff0f167812 */ /* 0x010fc600078ec0ff */
[----:B------:R-:W4:Y:S01]  /*130360*/  LDL.LU R15, [R1+0xbd4] ;  /* 0x000bd400010f7983 */ /* 0x000f220000300800 */
[----:B--2---:R-:W-:-:S03]  /*130370*/  LOP3.LUT R18, R12, 0xffff, RZ, 0xc0, !PT ;  /* 0x0000ffff0c127812 */ /* 0x004fc600078ec0ff */
[----:B------:R-:W0:Y:S01]  /*130380*/  LDL.LU R12, [R1+0xd4c] ;  /* 0x000d4c00010c7983 */ /* 0x000e220000300800 */
[----:B---3--:R-:W-:-:S03]  /*130390*/  LOP3.LUT R19, R14, 0xffff, RZ, 0xc0, !PT ;  /* 0x0000ffff0e137812 */ /* 0x008fc600078ec0ff */
[----:B------:R-:W2:Y:S04]  /*1303a0*/  LDL.LU R17, [R1+0x650] ;  /* 0x0006500001117983 */ /* 0x000ea80000300800 */
[----:B------:R-:W3:Y:S04]  /*1303b0*/  LDL.LU R21, [R1+0xd48] ;  /* 0x000d480001157983 */ /* 0x000ee80000300800 */
[----:B------:R-:W1:Y:S01]  /*1303c0*/  LDL.LU R14, [R1+0xd44] ;  /* 0x000d4400010e7983 */ /* 0x000e620000300800 */
[----:B0-----:R-:W-:-:S03]  /*1303d0*/  PRMT R24, R12, 0x4210, R19 ;  /* 0x000042100c187816 */ /* 0x001fc60000000013 */
[----:B------:R-:W2:Y:S01]  /*1303e0*/  LDL.LU R12, [R1+0xd40] ;  /* 0x000d4000010c7983 */ /* 0x000ea20000300800 */
[----:B----4-:R-:W-:-:S03]  /*1303f0*/  LOP3.LUT R15, R15, 0xffff, RZ, 0xc0, !PT ;  /* 0x0000ffff0f0f7812 */ /* 0x010fc600078ec0ff */
[----:B------:R-:W-:Y:S01]  /*130400*/  STSM.16.M88.4 [R11], R28 ;  /* 0x0000001c0b007844 */ /* 0x000fe20000000200 */
[----:B------:R-:W-:-:S03]  /*130410*/  NOP ;  /* 0x0000000000007918 */ /* 0x000fc60000000000 */
[----:B------:R-:W0:Y:S01]  /*130420*/  LDS.128 R28, [R11] ;  /* 0x000000000b1c7984 */ /* 0x000e220000000c00 */
[----:B-1----:R-:W-:Y:S02]  /*130430*/  PRMT R26, R14, 0x4210, R18 ;  /* 0x000042100e1a7816 */ /* 0x002fe40000000012 */
[----:B---3--:R-:W-:Y:S01]  /*130440*/  PRMT R25, R21, 0x4210, R22 ;  /* 0x0000421015197816 */ /* 0x008fe20000000016 */
[----:B------:R-:W-:Y:S01]  /*130450*/  NOP ;  /* 0x0000000000007918 */ /* 0x000fe20000000000 */
[----:B--2---:R-:W-:Y:S02]  /*130460*/  PRMT R27, R12, 0x4210, R15 ;  /* 0x000042100c1b7816 */ /* 0x004fe4000000000f */
[----:B------:R-:W2:Y:S04]  /*130470*/  LDL.LU R12, [R1+0x694] ;  /* 0x00069400010c7983 */ /* 0x000ea80000300800 */
[----:B------:R-:W3:Y:S04]  /*130480*/  LDL.LU R14, [R1+0x30] ;  /* 0x00003000010e7983 */ /* 0x000ee80000300800 */
[----:B0-----:R-:W-:Y:S04]  /*130490*/  STL.64 [R1+0x5760], R28 ;  /* 0x0057601c01007387 */ /* 0x001fe80000100a00 */
[----:B------:R-:W-:Y:S04]  /*1304a0*/  STL.64 [R1+0x5750], R30 ;  /* 0x0057501e01007387 */ /* 0x000fe80000100a00 */
[----:B------:R-:W4:Y:S04]  /*1304b0*/  LDL.LU R21, [R1+0x690] ;  /* 0x0006900001157983 */ /* 0x000f280000300800 */
[----:B------:R-:W-:Y:S01]  /*1304c0*/  STSM.16.M88.4 [R11], R24 ;  /* 0x000000180b007844 */ /* 0x000fe20000000200 */
[----:B------:R-:W-:-:S03]  /*1304d0*/  NOP ;  /* 0x0000000000007918 */ /* 0x000fc60000000000 */
[----:B------:R-:W0:Y:S01]  /*1304e0*/  LDS.128 R24, [R11] ;  /* 0x000000000b187984 */ /* 0x000e220000000c00 */
[----:B------:R-:W-:Y:S01]  /*1304f0*/  NOP ;  /* 0x0000000000007918 */ /* 0x000fe20000000000 */
[----:B--2---:R-:W-:Y:S02]  /*130500*/  PRMT R20, R12, 0x5210, R19 ;  /* 0x000052100c147816 */ /* 0x004fe40000000013 */
[----:B------:R-:W2:Y:S04]  /*130510*/  LDL.LU R19, [R1+0x698] ;  /* 0x0006980001137983 */ /* 0x000ea80000300800 */
[----:B------:R-:W3:Y:S01]  /*130520*/  LDL.LU R12, [R1+0x3b0] ;  /* 0x0003b000010c7983 */ /* 0x000ee20000300800 */
[----:B----4-:R-:W-:Y:S02]  /*130530*/  PRMT R21, R21, 0x5210, R22 ;  /* 0x0000521015157816 */ /* 0x010fe40000000016 */
[----:B--2---:R-:W-:-:S02]  /*130540*/  PRMT R22, R19, 0x5210, R18 ;  /* 0x0000521013167816 */ /* 0x004fc40000000012 */
[----:B---3--:R-:W-:Y:S02]  /*130550*/  PRMT R23, R12, 0x5210, R15 ;  /* 0x000052100c177816 */ /* 0x008fe4000000000f */
[----:B------:R-:W2:Y:S04]  /*130560*/  LDL.LU R15, [R1+0x608] ;  /* 0x00060800010f7983 */ /* 0x000ea80000300800 */
[----:B0-----:R-:W-:Y:S04]  /*130570*/  STL.64 [R1+0x390], R24 ;  /* 0x0003901801007387 */ /* 0x001fe80000100a00 */
[----:B------:R-:W-:Y:S04]  /*130580*/  STL.64 [R1+0x398], R26 ;  /* 0x0003981a01007387 */ /* 0x000fe80000100a00 */
[----:B------:R0:W-:Y:S04]  /*130590*/  STSM.16.M88.4 [R11], R20 ;  /* 0x000000140b007844 */ /* 0x0001e80000000200 */
[----:B0-----:R-:W3:Y:S04]  /*1305a0*/  LDL.LU.64 R20, [R1+0x3b8] ;  /* 0x0003b80001147983 */ /* 0x001ee80000300a00 */
[----:B------:R-:W4:Y:S04]  /*1305b0*/  LDL.LU R19, [R1+0x6a4] ;  /* 0x0006a40001137983 */ /* 0x000f280000300800 */
[----:B------:R-:W2:Y:S01]  /*1305c0*/  LDL.LU R12, [R1+0x6a0] ;  /* 0x0006a000010c7983 */ /* 0x000ea20000300800 */
[----:B------:R-:W-:Y:S01]  /*1305d0*/  PRMT R18, R16, 0x7770, RZ ;  /* 0x0000777010127816 */ /* 0x000fe200000000ff */
[----:B------:R-:W-:-:S04]  /*1305e0*/  NOP ;  /* 0x0000000000007918 */ /* 0x000fc80000000000 */
[----:B---3--:R4:W-:Y:S02]  /*1305f0*/  @P6 STG.E.U8 desc[UR40][R20.64], R18 ;  /* 0x0000001214006986 */ /* 0x0089e4000c101128 */
[----:B----4-:R-:W-:Y:S02]  /*130600*/  IADD3 R20, P6, PT, R19, R6, RZ ;  /* 0x0000000613147210 */ /* 0x010fe40007fde0ff */
[----:B------:R-:W3:Y:S04]  /*130610*/  LDL.LU.64 R18, [R1+0x610] ;  /* 0x0006100001127983 */ /* 0x000ee80000300a00 */
[----:B------:R-:W-:Y:S04]  /*130620*/  STL.64 [R1+0x5830], R32 ;  /* 0x0058302001007387 */ /* 0x000fe80000100a00 */
[----:B------:R-:W4:Y:S01]  /*130630*/  LDL.LU.64 R24, [R1+0x618] ;  /* 0x0006180001187983 */ /* 0x000f220000300a00 */
[----:B--2---:R-:W-:Y:S01]  /*130640*/  IMAD.X R21, R12, 0x1, R3, P6 ;  /* 0x000000010c157824 */ /* 0x004fe200030e0603 */
[----:B------:R-:W-:-:S02]  /*130650*/  LOP3.LUT P6, RZ, R33, 0x1, RZ, 0xc0, !PT ;  /* 0x0000000121ff7812 */ /* 0x000fc400078cc0ff */
[----:B------:R-:W-:-:S11]  /*130660*/  PRMT R12, R16, 0x7771, RZ ;  /* 0x00007771100c7816 */ /* 0x000fd600000000ff */
[----:B---3--:R0:W-:Y:S01]  /*130670*/  @P6 STG.E.U8 desc[UR40][R18.64], R12 ;  /* 0x0000000c12006986 */ /* 0x0081e2000c101128 */
[C---:B------:R-:W-:Y:S02]  /*130680*/  IADD3 R22, P6, PT, R17.reuse, R10, RZ ;  /* 0x0000000a11167210 */ /* 0x040fe40007fde0ff */
[----:B0-----:R-:W-:Y:S02]  /*130690*/  SHF.R.S32.HI R12, RZ, 0x1f, R17 ;  /* 0x0000001fff0c7819 */ /* 0x001fe40000011411 */
[C---:B------:R-:W-:Y:S02]  /*1306a0*/  PRMT R18, R16.reuse, 0x7772, RZ ;  /* 0x0000777210127816 */ /* 0x040fe400000000ff */
[----:B------:R-:W-:Y:S01]  /*1306b0*/  PRMT R16, R16, 0x7773, RZ ;  /* 0x0000777310107816 */ /* 0x000fe200000000ff */
[----:B------:R-:W-:Y:S02]  /*1306c0*/  IMAD.X R23, R12, 0x1, R8, P6 ;  /* 0x000000010c177824 */ /* 0x000fe400030e0608 */
[----:B----4-:R0:W-:Y:S04]  /*1306d0*/  @P0 STG.E.U8 desc[UR40][R24.64], R18 ;  /* 0x0000001218000986 */ /* 0x0101e8000c101128 */
[----:B------:R1:W-:Y:S01]  /*1306e0*/  @P1 STG.E.U8 desc[UR40][R20.64], R16 ;  /* 0x0000001014001986 */ /* 0x0003e2000c101128 */
[----:B0-----:R-:W-:-:S02]  /*1306f0*/  IADD3 R18, P6, PT, R17, R4, RZ ;  /* 0x0000000411127210 */ /* 0x001fc40007fde0ff */
[----:B-1----:R-:W-:-:S03]  /*130700*/  PRMT R16, R14, 0x7770, RZ ;  /* 0x000077700e107816 */ /* 0x002fc600000000ff */
[C---:B------:R-:W-:Y:S01]  /*130710*/  IMAD.X R19, R12.reuse, 0x1, R7, P6 ;  /* 0x000000010c137824 */ /* 0x040fe200030e0607 */
[C---:B------:R-:W-:Y:S01]  /*130720*/  IADD3 R20, P6, PT, R17.reuse, R9, RZ ;  /* 0x0000000911147210 */ /* 0x040fe20007fde0ff */
[----:B------:R0:W-:Y:S04]  /*130730*/  @P4 STG.E.U8 desc[UR40][R22.64], R16 ;  /* 0x0000001016004986 */ /* 0x0001e8000c101128 */
[----:B------:R-:W-:Y:S01]  /*130740*/  IMAD.X R21, R12, 0x1, R5, P6 ;  /* 0x000000010c157824 */ /* 0x000fe200030e0605 */
[----:B0-----:R-:W-:-:S05]  /*130750*/  IADD3 R16, P6, PT, R17, R6, RZ ;  /* 0x0000000611107210 */ /* 0x001fca0007fde0ff */
[----:B------:R-:W-:Y:S01]  /*130760*/  IMAD.X R17, R12, 0x1, R3, P6 ;  /* 0x000000010c117824 */ /* 0x000fe200030e0603 */
[----:B------:R-:W-:Y:S02]  /*130770*/  PRMT R12, R14, 0x7771, RZ ;  /* 0x000077710e0c7816 */ /* 0x000fe400000000ff */
[----:B------:R-:W-:-:S03]  /*130780*/  IADD3 R28, P6, PT, R15, R10, RZ ;  /* 0x0000000a0f1c7210 */ /* 0x000fc60007fde0ff */
[----:B------:R0:W-:Y:S02]  /*130790*/  @P3 STG.E.U8 desc[UR40][R18.64], R12 ;  /* 0x0000000c12003986 */ /* 0x0001e4000c101128 */
[----:B0-----:R-:W-:Y:S02]  /*1307a0*/  SHF.R.S32.HI R12, RZ, 0x1f, R15 ;  /* 0x0000001fff0c7819 */ /* 0x001fe4000001140f */
[C---:B------:R-:W-:Y:S02]  /*1307b0*/  PRMT R18, R14.reuse, 0x7772, RZ ;  /* 0x000077720e127816 */ /* 0x040fe400000000ff */
[----:B------:R-:W-:Y:S01]  /*1307c0*/  PRMT R14, R14, 0x7773, RZ ;  /* 0x000077730e0e7816 */ /* 0x000fe200000000ff */
[----:B------:R-:W-:Y:S02]  /*1307d0*/  IMAD.X R29, R12, 0x1, R8, P6 ;  /* 0x000000010c1d7824 */ /* 0x000fe400030e0608 */
[----:B------:R0:W-:Y:S04]  /*1307e0*/  @P2 STG.E.U8 desc[UR40][R20.64], R18 ;  /* 0x0000001214002986 */ /* 0x0001e8000c101128 */
[----:B------:R1:W-:Y:S01]  /*1307f0*/  @P5 STG.E.U8 desc[UR40][R16.64], R14 ;  /* 0x0000000e10005986 */ /* 0x0003e2000c101128 */
[----:B0-----:R-:W-:-:S05]  /*130800*/  IADD3 R18, P6, PT, R15, R4, RZ ;  /* 0x000000040f127210 */ /* 0x001fca0007fde0ff */
[----:B------:R-:W-:Y:S01]  /*130810*/  IMAD.X R19, R12, 0x1, R7, P6 ;  /* 0x000000010c137824 */ /* 0x000fe200030e0607 */
[----:B-1----:R-:W-:-:S05]  /*130820*/  IADD3 R16, P6, PT, R15, R9, RZ ;  /* 0x000000090f107210 */ /* 0x002fca0007fde0ff */
[----:B------:R-:W-:Y:S01]  /*130830*/  IMAD.X R17, R12, 0x1, R5, P6 ;  /* 0x000000010c117824 */ /* 0x000fe200030e0605 */
[----:B------:R0:W-:Y:S04]  /*130840*/  STL.64 [R1+0x2380], R18 ;  /* 0x0023801201007387 */ /* 0x0001e80000100a00 */
[----:B------:R-:W2:Y:S04]  /*130850*/  LDL.LU R22, [R1+0x3c4] ;  /* 0x0003c40001167983 */ /* 0x000ea80000300800 */
[----:B------:R-:W-:Y:S04]  /*130860*/  STL.64 [R1+0x5898], R54 ;  /* 0x0058983601007387 */ /* 0x000fe80000100a00 */
[----:B------:R1:W-:Y:S04]  /*130870*/  STL.64 [R1+0x2378], R16 ;  /* 0x0023781001007387 */ /* 0x0003e80000100a00 */
[----:B0-----:R-:W3:Y:S01]  /*130880*/  LDL.LU R19, [R1+0x5f4] ;  /* 0x0005f40001137983 */ /* 0x001ee20000300800 */
[----:B------:R-:W-:-:S03]  /*130890*/  IADD3 R30, P6, PT, R15, R6, RZ ;  /* 0x000000060f1e7210 */ /* 0x000fc60007fde0ff */
[----:B------:R-:W4:Y:S02]  /*1308a0*/  LDL.LU R21, [R1+0x3c8] ;  /* 0x0003c80001157983 */ /* 0x000f240000300800 */
[----:B------:R-:W-:-:S05]  /*1308b0*/  IMAD.X R31, R12, 0x1, R3, P6 ;  /* 0x000000010c1f7824 */ /* 0x000fca00030e0603 */
[----:B------:R0:W-:Y:S01]  /*1308c0*/  STL.64 [R1+0x5900], R30 ;  /* 0x0059001e01007387 */ /* 0x0001e20000100a00 */
[----:B------:R-:W-:Y:S02]  /*1308d0*/  IMAD.MOV.U32 R15, RZ, RZ, R35 ;  /* 0x000000ffff0f7224 */ /* 0x000fe400078e0023 */
[----:B------:R-:W-:Y:S02]  /*1308e0*/  IMAD.MOV.U32 R35, RZ, RZ, R50 ;  /* 0x000000ffff237224 */ /* 0x000fe400078e0032 */
[----:B------:R-:W-:Y:S02]  /*1308f0*/  IMAD.MOV.U32 R14, RZ, RZ, R46 ;  /* 0x000000ffff0e7224 */ /* 0x000fe400078e002e */
[----:B------:R-:W-:Y:S02]  /*130900*/  IMAD.MOV.U32 R12, RZ, RZ, R13 ;  /* 0x000000ffff0c7224 */ /* 0x000fe400078e000d */
[----:B------:R-:W-:Y:S02]  /*130910*/  IMAD.MOV.U32 R46, RZ, RZ, R51 ;  /* 0x000000ffff2e7224 */ /* 0x000fe400078e0033 */
[----:B------:R-:W-:-:S02]  /*130920*/  IMAD.MOV.U32 R13, RZ, RZ, R36 ;  /* 0x000000ffff0d7224 */ /* 0x000fc400078e0024 */
[----:B-1----:R-:W-:Y:S01]  /*130930*/  IMAD.MOV.U32 R17, RZ, RZ, R37 ;  /* 0x000000ffff117224 */ /* 0x002fe200078e0025 */
[----:B---3--:R-:W-:Y:S02]  /*130940*/  SHF.R.S32.HI R16, RZ, 0x1f, R19 ;  /* 0x0000001fff107819 */ /* 0x008fe40000011413 */
[----:B0-----:R-:W-:-:S05]  /*130950*/  IADD3 R30, P6, PT, R19, R10, RZ ;  /* 0x0000000a131e7210 */ /* 0x001fca0007fde0ff */
[----:B------:R-:W-:Y:S01]  /*130960*/  IMAD.X R31, R16, 0x1, R8, P6 ;  /* 0x00000001101f7824 */ /* 0x000fe200030e0608 */
[----:B------:R-:W-:-:S05]  /*130970*/  IADD3 R50, P6, PT, R19, R4, RZ ;  /* 0x0000000413327210 */ /* 0x000fca0007fde0ff */
[C---:B------:R-:W-:Y:S01]  /*130980*/  IMAD.X R51, R16.reuse, 0x1, R7, P6 ;  /* 0x0000000110337824 */ /* 0x040fe200030e0607 */
[C---:B------:R-:W-:Y:S01]  /*130990*/  IADD3 R36, P6, PT, R19.reuse, R9, RZ ;  /* 0x0000000913247210 */ /* 0x040fe20007fde0ff */
[----:B------:R-:W-:Y:S04]  /*1309a0*/  STL.64 [R1+0x5908], R30 ;  /* 0x0059081e01007387 */ /* 0x000fe80000100a00 */
[----:B------:R-:W-:Y:S01]  /*1309b0*/  IMAD.X R37, R16, 0x1, R5, P6 ;  /* 0x0000000110257824 */ /* 0x000fe200030e0605 */
[----:B------:R-:W-:Y:S04]  /*1309c0*/  STL.64 [R1+0x58e8], R50 ;  /* 0x0058e83201007387 */ /* 0x000fe80000100a00 */
[----:B------:R0:W-:Y:S04]  /*1309d0*/  STL.64 [R1+0x5930], R36 ;  /* 0x0059302401007387 */ /* 0x0001e80000100a00 */
[----:B------:R-:W3:Y:S01]  /*1309e0*/  LDL.LU R23, [R1+0x5ec] ;  /* 0x0005ec0001177983 */ /* 0x000ee20000300800 */
[----:B------:R-:W-:-:S05]  /*1309f0*/  IADD3 R26, P6, PT, R19, R6, RZ ;  /* 0x00000006131a7210 */ /* 0x000fca0007fde0ff */
[----:B------:R-:W-:Y:S02]  /*130a00*/  IMAD.X R27, R16, 0x1, R3, P6 ;  /* 0x00000001101b7824 */ /* 0x000fe400030e0603 */
[----:B------:R-:W-:Y:S02]  /*130a10*/  IMAD.MOV.U32 R16, RZ, RZ, R12 ;  /* 0x000000ffff107224 */ /* 0x000fe400078e000c */
[----:B------:R-:W-:Y:S02]  /*130a20*/  IMAD.MOV.U32 R12, RZ, RZ, R39 ;  /* 0x000000ffff0c7224 */ /* 0x000fe400078e0027 */
[----:B------:R-:W2:Y:S01]  /*130a30*/  LDL.LU R39, [R1+0x3cc] ;  /* 0x0003cc0001277983 */ /* 0x000ea20000300800 */
[----:B------:R-:W-:Y:S02]  /*130a40*/  IMAD.MOV.U32 R19, RZ, RZ, R14 ;  /* 0x000000ffff137224 */ /* 0x000fe400078e000e */
[----:B------:R-:W-:Y:S01]  /*130a50*/  IMAD.MOV.U32 R18, RZ, RZ, R15 ;  /* 0x000000ffff127224 */ /* 0x000fe200078e000f */
[----:B------:R-:W-:Y:S01]  /*130a60*/  STL.64 [R1+0x5910], R26 ;  /* 0x0059101a01007387 */ /* 0x000fe20000100a00 */
[----:B---3--:R-:W-:-:S02]  /*130a70*/  SHF.R.S32.HI R20, RZ, 0x1f, R23 ;  /* 0x0000001fff147819 */ /* 0x008fc40000011417 */
[----:B------:R-:W-:-:S05]  /*130a80*/  IADD3 R14, P6, PT, R23, R10, RZ ;  /* 0x0000000a170e7210 */ /* 0x000fca0007fde0ff */
[----:B------:R-:W-:Y:S01]  /*130a90*/  IMAD.X R15, R20, 0x1, R8, P6 ;  /* 0x00000001140f7824 */ /* 0x000fe200030e0608 */
[----:B0-----:R-:W-:-:S05]  /*130aa0*/  IADD3 R36, P6, PT, R23, R4, RZ ;  /* 0x0000000417247210 */ /* 0x001fca0007fde0ff */
[----:B------:R-:W-:Y:S01]  /*130ab0*/  IMAD.X R37, R20, 0x1, R7, P6 ;  /* 0x0000000114257824 */ /* 0x000fe200030e0607 */
[----:B------:R-:W-:-:S05]  /*130ac0*/  IADD3 R24, P6, PT, R23, R9, RZ ;  /* 0x0000000917187210 */ /* 0x000fca0007fde0ff */
[----:B------:R-:W-:-:S05]  /*130ad0*/  IMAD.X R25, R20, 0x1, R5, P6 ;  /* 0x0000000114197824 */ /* 0x000fca00030e0605 */
[----:B------:R0:W-:Y:S02]  /*130ae0*/  STL.64 [R1+0x2338], R24 ;  /* 0x0023381801007387 */ /* 0x0001e40000100a00 */
[----:B0-----:R-:W-:-:S05]  /*130af0*/  IADD3 R24, P6, PT, R23, R6, RZ ;  /* 0x0000000617187210 */ /* 0x001fca0007fde0ff */
[----:B------:R-:W-:-:S05]  /*130b00*/  IMAD.X R25, R20, 0x1, R3, P6 ;  /* 0x0000000114197824 */ /* 0x000fca00030e0603 */
[----:B------:R0:W-:Y:S04]  /*130b10*/  STL.64 [R1+0x2330], R24 ;  /* 0x0023301801007387 */ /* 0x0001e80000100a00 */
[----:B------:R-:W3:Y:S01]  /*130b20*/  LDL.LU R23, [R1+0x3d0] ;  /* 0x0003d00001177983 */ /* 0x000ee20000300800 */
[----:B--2---:R-:W-:Y:S02]  /*130b30*/  SHF.R.S32.HI R20, RZ, 0x1f, R22 ;  /* 0x0000001fff147819 */ /* 0x004fe40000011416 */
[----:B0-----:R-:W-:-:S05]  /*130b40*/  IADD3 R24, P6, PT, R22, R10, RZ ;  /* 0x0000000a16187210 */ /* 0x001fca0007fde0ff */
[----:B------:R-:W-:-:S05]  /*130b50*/  IMAD.X R25, R20, 0x1, R8, P6 ;  /* 0x0000000114197824 */ /* 0x000fca00030e0608 */
[----:B------:R0:W-:Y:S02]  /*130b60*/  STL.64 [R1+0x2328], R24 ;  /* 0x0023281801007387 */ /* 0x0001e40000100a00 */
        /* <DEDUP_REMOVED lines=8> */
[----:B------:R0:W-:Y:S01]  /*130bf0*/  STL.64 [R1+0x2310], R24 ;  /* 0x0023101801007387 */ /* 0x0001e20000100a00 */
[----:B----4-:R-:W-:Y:S02]  /*130c00*/  SHF.R.S32.HI R22, RZ, 0x1f, R21 ;  /* 0x0000001fff167819 */ /* 0x010fe40000011415 */
[----:B------:R-:W-:Y:S01]  /*130c10*/  IADD3 R26, P6, PT, R21, R10, RZ ;  /* 0x0000000a151a7210 */ /* 0x000fe20007fde0ff */
[----:B0-----:R-:W2:Y:S04]  /*130c20*/  LDL.LU R25, [R1+0x3d4] ;  /* 0x0003d40001197983 */ /* 0x001ea80000300800 */
[----:B------:R-:W-:-:S05]  /*130c30*/  IMAD.X R27, R22, 0x1, R8, P6 ;  /* 0x00000001161b7824 */ /* 0x000fca00030e0608 */
[----:B------:R0:W-:Y:S02]  /*130c40*/  STL.64 [R1+0x2308], R26 ;  /* 0x0023081a01007387 */ /* 0x0001e40000100a00 */
[----:B0-----:R-:W-:-:S05]  /*130c50*/  IADD3 R26, P6, PT, R21, R4, RZ ;  /* 0x00000004151a7210 */ /* 0x001fca0007fde0ff */
[----:B------:R-:W-:-:S05]  /*130c60*/  IMAD.X R27, R22, 0x1, R7, P6 ;  /* 0x00000001161b7824 */ /* 0x000fca00030e0607 */
[----:B------:R0:W-:Y:S02]  /*130c70*/  STL.64 [R1+0x2300], R26 ;  /* 0x0023001a01007387 */ /* 0x0001e40000100a00 */
[----:B0-----:R-:W-:-:S05]  /*130c80*/  IADD3 R26, P6, PT, R21, R9, RZ ;  /* 0x00000009151a7210 */ /* 0x001fca0007fde0ff */
[----:B------:R-:W-:Y:S01]  /*130c90*/  IMAD.X R27, R22, 0x1, R5, P6 ;  /* 0x00000001161b7824 */ /* 0x000fe200030e0605 */
[----:B------:R-:W-:-:S05]  /*130ca0*/  IADD3 R20, P6, PT, R21, R6, RZ ;  /* 0x0000000615147210 */ /* 0x000fca0007fde0ff */
[----:B------:R-:W-:Y:S01]  /*130cb0*/  IMAD.X R21, R22, 0x1, R3, P6 ;  /* 0x0000000116157824 */ /* 0x000fe200030e0603 */
[----:B------:R0:W-:Y:S04]  /*130cc0*/  STL.64 [R1+0x22f8], R26 ;  /* 0x0022f81a01007387 */ /* 0x0001e80000100a00 */
[----:B------:R1:W-:Y:S04]  /*130cd0*/  STL.64 [R1+0x22f0], R20 ;  /* 0x0022f01401007387 */ /* 0x0003e80000100a00 */
[----:B------:R-:W4:Y:S01]  /*130ce0*/  LDL.LU R24, [R1+0x3d8] ;  /* 0x0003d80001187983 */ /* 0x000f220000300800 */
[----:B0-----:R-:W-:-:S02]  /*130cf0*/  IADD3 R26, P6, PT, R39, R10, RZ ;  /* 0x0000000a271a7210 */ /* 0x001fc40007fde0ff */
[----:B-1----:R-:W-:-:S05]  /*130d00*/  SHF.R.S32.HI R20, RZ, 0x1f, R39 ;  /* 0x0000001fff147819 */ /* 0x002fca0000011427 */
        /* <DEDUP_REMOVED lines=8> */
[----:B------:R-:W-:-:S03]  /*130d90*/  IMAD.MOV.U32 R21, RZ, RZ, R19 ;  /* 0x000000ffff157224 */ /* 0x000fc600078e0013 */
[----:B------:R-:W4:Y:S01]  /*130da0*/  LDL.LU R22, [R1+0x3dc] ;  /* 0x0003dc0001167983 */ /* 0x000f220000300800 */
[----:B------:R-:W-:Y:S02]  /*130db0*/  IMAD.MOV.U32 R19, RZ, RZ, R43 ;  /* 0x000000ffff137224 */ /* 0x000fe400078e002b */
[----:B------:R-:W-:Y:S01]  /*130dc0*/  IMAD.MOV.U32 R43, RZ, RZ, R38 ;  /* 0x000000ffff2b7224 */ /* 0x000fe200078e0026 */
[----:B------:R-:W-:-:S05]  /*130dd0*/  IADD3 R38, P6, PT, R39, R6, RZ ;  /* 0x0000000627267210 */ /* 0x000fca0007fde0ff */
[----:B------:R-:W-:-:S05]  /*130de0*/  IMAD.X R39, R20, 0x1, R3, P6 ;  /* 0x0000000114277824 */ /* 0x000fca00030e0603 */
[----:B------:R-:W-:Y:S01]  /*130df0*/  STL.64 [R1+0x58f0], R38 ;  /* 0x0058f02601007387 */ /* 0x000fe20000100a00 */
[----:B---3--:R-:W-:Y:S02]  /*130e00*/  SHF.R.S32.HI R20, RZ, 0x1f, R23 ;  /* 0x0000001fff147819 */ /* 0x008fe40000011417 */
        /* <DEDUP_REMOVED lines=24> */
[----:B------:R-:W-:Y:S01]  /*130f90*/  IMAD.X R27, R20, 0x1, R3, P6 ;  /* 0x00000001141b7824 */ /* 0x000fe200030e0603 */
[----:B----4-:R-:W-:-:S04]  /*130fa0*/  SHF.R.S32.HI R20, RZ, 0x1f, R24 ;  /* 0x0000001fff147819 */ /* 0x010fc80000011418 */
[----:B------:R0:W-:Y:S04]  /*130fb0*/  STL.64 [R1+0x2270], R26 ;  /* 0x0022701a01007387 */ /* 0x0001e80000100a00 */
[----:B------:R-:W2:Y:S01]  /*130fc0*/  LDL.LU R25, [R1+0x3e4] ;  /* 0x0003e40001197983 */ /* 0x000ea20000300800 */
        /* <DEDUP_REMOVED lines=11> */
[----:B------:R-:W-:-:S04]  /*131080*/  SHF.R.S32.HI R20, RZ, 0x1f, R22 ;  /* 0x0000001fff147819 */ /* 0x000fc80000011416 */
[----:B------:R0:W-:Y:S04]  /*131090*/  STL.64 [R1+0x2250], R26 ;  /* 0x0022501a01007387 */ /* 0x0001e80000100a00 */
[----:B------:R-:W4:Y:S01]  /*1310a0*/  LDL.LU R24, [R1+0x3e8] ;  /* 0x0003e80001187983 */ /* 0x000f220000300800 */
        /* <DEDUP_REMOVED lines=12> */
[----:B------:R-:W4:Y:S01]  /*131170*/  LDL.LU R22, [R1+0x3ec] ;  /* 0x0003ec0001167983 */ /* 0x000f220000300800 */
        /* <DEDUP_REMOVED lines=27> */
[----:B------:R-:W2:Y:S01]  /*131330*/  LDL.LU R25, [R1+0x3f4] ;  /* 0x0003f40001197983 */ /* 0x000ea20000300800 */
[----:B----4-:R-:W-:Y:S02]  /*131340*/  SHF.R.S32.HI R20, RZ, 0x1f, R24 ;  /* 0x0000001fff147819 */ /* 0x010fe40000011418 */
        /* <DEDUP_REMOVED lines=13> */
[----:B------:R-:W-:Y:S02]  /*131420*/  SHF.R.S32.HI R20, RZ, 0x1f, R22 ;  /* 0x0000001fff147819 */ /* 0x000fe40000011416 */
        /* <DEDUP_REMOVED lines=24> */
[----:B------:R-:W-:Y:S04]  /*1315b0*/  STL.64 [R1+0x2188], R26 ;  /* 0x0021881a01007387 */ /* 0x000fe80000100a00 */
[----:B------:R0:W-:Y:S04]  /*1315c0*/  STL.64 [R1+0x2180], R22 ;  /* 0x0021801601007387 */ /* 0x0001e80000100a00 */
[----:B------:R-:W3:Y:S01]  /*1315d0*/  LDL.LU R24, [R1+0x400] ;  /* 0x0004000001187983 */ /* 0x000ee20000300800 */
[----:B------:R-:W-:-:S02]  /*1315e0*/  IMAD.MOV.U32 R20, RZ, RZ, R18 ;  /* 0x000000ffff147224 */ /* 0x000fc400078e0012 */
[----:B------:R-:W-:Y:S02]  /*1315f0*/  IMAD.MOV.U32 R18, RZ, RZ, R16 ;  /* 0x000000ffff127224 */ /* 0x000fe400078e0010 */
[----:B------:R-:W-:Y:S02]  /*131600*/  IMAD.MOV.U32 R16, RZ, RZ, R40 ;  /* 0x000000ffff107224 */ /* 0x000fe400078e0028 */
[----:B0-----:R-:W-:Y:S02]  /*131610*/  IMAD.MOV.U32 R23, RZ, RZ, R21 ;  /* 0x000000ffff177224 */ /* 0x001fe400078e0015 */
[----:B------:R-:W-:Y:S02]  /*131620*/  IMAD.MOV.U32 R21, RZ, RZ, R19 ;  /* 0x000000ffff157224 */ /* 0x000fe400078e0013 */
[----:B------:R-:W-:Y:S01]  /*131630*/  IMAD.MOV.U32 R19, RZ, RZ, R41 ;  /* 0x000000ffff137224 */ /* 0x000fe200078e0029 */
[----:B--2---:R-:W-:Y:S02]  /*131640*/  SHF.R.S32.HI R22, RZ, 0x1f, R25 ;  /* 0x0000001fff167819 */ /* 0x004fe40000011419 */
[----:B------:R-:W-:-:S05]  /*131650*/  IADD3 R26, P6, PT, R25, R10, RZ ;  /* 0x0000000a191a7210 */ /* 0x000fca0007fde0ff */
[----:B------:R-:W-:Y:S01]  /*131660*/  IMAD.X R27, R22, 0x1, R8, P6 ;  /* 0x00000001161b7824 */ /* 0x000fe200030e0608 */
[----:B------:R-:W-:-:S04]  /*131670*/  IADD3 R40, P6, PT, R25, R4, RZ ;  /* 0x0000000419287210 */ /* 0x000fc80007fde0ff */
[----:B------:R0:W-:Y:S01]  /*131680*/  STL.64 [R1+0x2178], R26 ;  /* 0x0021781a01007387 */ /* 0x0001e20000100a00 */
[----:B------:R-:W-:Y:S01]  /*131690*/  IMAD.X R41, R22, 0x1, R7, P6 ;  /* 0x0000000116297824 */ /* 0x000fe200030e0607 */
[----:B0-----:R-:W-:-:S04]  /*1316a0*/  IADD3 R26, P6, PT, R25, R9, RZ ;  /* 0x00000009191a7210 */ /* 0x001fc80007fde0ff */
[----:B------:R-:W-:Y:S01]  /*1316b0*/  STL.64 [R1+0x58c8], R40 ;  /* 0x0058c82801007387 */ /* 0x000fe20000100a00 */
        /* <DEDUP_REMOVED lines=59> */
[----:B------:R-:W-:Y:S01]  /*131a70*/  STL.64 [R1+0x2068], R26 ;  /* 0x0020681a01007387 */ /* 0x000fe20000100a00 */
[C---:B------:R-:W-:Y:S02]  /*131a80*/  LOP3.LUT P1, RZ, R54.reuse, 0x8000000, RZ, 0xc0, !PT ;  /* 0x0800000036ff7812 */ /* 0x040fe4000782c0ff */
[C---:B------:R-:W-:Y:S01]  /*131a90*/  LOP3.LUT P4, RZ, R54.reuse, 0x10000000, RZ, 0xc0, !PT ;  /* 0x1000000036ff7812 */ /* 0x040fe2000788c0ff */
[----:B------:R0:W-:Y:S01]  /*131aa0*/  STL.64 [R1+0x2058], R24 ;  /* 0x0020581801007387 */ /* 0x0001e20000100a00 */
[C---:B------:R-:W-:Y:S02]  /*131ab0*/  LOP3.LUT P3, RZ, R54.reuse, 0x20000000, RZ, 0xc0, !PT ;  /* 0x2000000036ff7812 */ /* 0x040fe4000786c0ff */
[C---:B------:R-:W-:Y:S02]  /*131ac0*/  LOP3.LUT P2, RZ, R54.reuse, 0x40000000, RZ, 0xc0, !PT ;  /* 0x4000000036ff7812 */ /* 0x040fe4000784c0ff */
[----:B------:R-:W-:-:S02]  /*131ad0*/  LOP3.LUT P5, RZ, R54, 0x80000000, RZ, 0xc0, !PT ;  /* 0x8000000036ff7812 */ /* 0x000fc400078ac0ff */
[----:B------:R-:W2:Y:S01]  /*131ae0*/  LDL.LU R54, [R1+0x414] ;  /* 0x0004140001367983 */ /* 0x000ea20000300800 */
[----:B0-----:R-:W-:Y:S02]  /*131af0*/  IMAD.MOV.U32 R25, RZ, RZ, R23 ;  /* 0x000000ffff197224 */ /* 0x001fe400078e0017 */
[----:B------:R-:W-:Y:S02]  /*131b00*/  IMAD.MOV.U32 R23, RZ, RZ, R20 ;  /* 0x000000ffff177224 */ /* 0x000fe400078e0014 */
[----:B------:R-:W-:Y:S02]  /*131b10*/  IMAD.MOV.U32 R20, RZ, RZ, R48 ;  /* 0x000000ffff147224 */ /* 0x000fe400078e0030 */
[----:B------:R-:W-:Y:S02]  /*131b20*/  IMAD.MOV.U32 R22, RZ, RZ, R21 ;  /* 0x000000ffff167224 */ /* 0x000fe400078e0015 */
[----:B------:R-:W-:Y:S02]  /*131b30*/  IMAD.MOV.U32 R21, RZ, RZ, R43 ;  /* 0x000000ffff157224 */ /* 0x000fe400078e002b */
[----:B------:R-:W-:Y:S01]  /*131b40*/  IMAD.MOV.U32 R43, RZ, RZ, R49 ;  /* 0x000000ffff2b7224 */ /* 0x000fe200078e0031 */
[----:B----4-:R-:W-:-:S02]  /*131b50*/  SHF.R.S32.HI R24, RZ, 0x1f, R55 ;  /* 0x0000001fff187819 */ /* 0x010fc40000011437 */
[----:B------:R-:W-:-:S05]  /*131b60*/  IADD3 R26, P6, PT, R55, R10, RZ ;  /* 0x0000000a371a7210 */ /* 0x000fca0007fde0ff */
[----:B------:R-:W-:-:S05]  /*131b70*/  IMAD.X R27, R24, 0x1, R8, P6 ;  /* 0x00000001181b7824 */ /* 0x000fca00030e0608 */
[----:B------:R0:W-:Y:S02]  /*131b80*/  STL.64 [R1+0x2030], R26 ;  /* 0x0020301a01007387 */ /* 0x0001e40000100a00 */
[----:B0-----:R-:W-:-:S05]  /*131b90*/  IADD3 R26, P6, PT, R55, R4, RZ ;  /* 0x00000004371a7210 */ /* 0x001fca0007fde0ff */
[----:B------:R-:W-:Y:S01]  /*131ba0*/  IMAD.X R27, R24, 0x1, R7, P6 ;  /* 0x00000001181b7824 */ /* 0x000fe200030e0607 */
[----:B------:R-:W-:-:S04]  /*131bb0*/  IADD3 R48, P6, PT, R55, R9, RZ ;  /* 0x0000000937307210 */ /* 0x000fc80007fde0ff */
[----:B------:R0:W-:Y:S01]  /*131bc0*/  STL.64 [R1+0x2028], R26 ;  /* 0x0020281a01007387 */ /* 0x0001e20000100a00 */
[----:B------:R-:W-:Y:S01]  /*131bd0*/  IMAD.X R49, R24, 0x1, R5, P6 ;  /* 0x0000000118317824 */ /* 0x000fe200030e0605 */
[----:B0-----:R-:W-:-:S04]  /*131be0*/  IADD3 R26, P6, PT, R55, R6, RZ ;  /* 0x00000006371a7210 */ /* 0x001fc80007fde0ff */
[----:B------:R-:W-:Y:S01]  /*131bf0*/  STL.64 [R1+0x5918], R48 ;  /* 0x0059183001007387 */ /* 0x000fe20000100a00 */
        /* <DEDUP_REMOVED lines=255> */
[----:B------:R-:W-:Y:S02]  /*132bf0*/  IMAD.MOV.U32 R24, RZ, RZ, R25 ;  /* 0x000000ffff187224 */ /* 0x000fe400078e0019 */
[----:B------:R-:W-:Y:S02]  /*132c00*/  IMAD.MOV.U32 R25, RZ, RZ, R22 ;  /* 0x000000ffff197224 */ /* 0x000fe400078e0016 */
[----:B------:R-:W-:Y:S02]  /*132c10*/  IMAD.MOV.U32 R22, RZ, RZ, R20 ;  /* 0x000000ffff167224 */ /* 0x000fe400078e0014 */
[----:B------:R-:W-:-:S02]  /*132c20*/  IMAD.MOV.U32 R20, RZ, RZ, R18 ;  /* 0x000000ffff147224 */ /* 0x000fc400078e0012 */
[----:B------:R-:W-:Y:S02]  /*132c30*/  IMAD.MOV.U32 R18, RZ, RZ, R35 ;  /* 0x000000ffff127224 */ /* 0x000fe400078e0023 */
[----:B------:R-:W-:Y:S01]  /*132c40*/  IMAD.MOV.U32 R35, RZ, RZ, R45 ;  /* 0x000000ffff237224 */ /* 0x000fe200078e002d */
[----:B--2---:R-:W-:Y:S01]  /*132c50*/  SHF.R.S32.HI R30, RZ, 0x1f, R31 ;  /* 0x0000001fff1e7819 */ /* 0x004fe2000001141f */
[----:B------:R-:W-:Y:S01]  /*132c60*/  IMAD.MOV.U32 R45, RZ, RZ, R52 ;  /* 0x000000ffff2d7224 */ /* 0x000fe200078e0034 */
[C---:B------:R-:W-:Y:S01]  /*132c70*/  IADD3 R52, P6, PT, R31.reuse, R10, RZ ;  /* 0x0000000a1f347210 */ /* 0x040fe20007fde0ff */
[----:B------:R-:W-:Y:S02]  /*132c80*/  IMAD.MOV.U32 R33, RZ, RZ, R13 ;  /* 0x000000ffff217224 */ /* 0x000fe400078e000d */
[----:B------:R-:W-:Y:S02]  /*132c90*/  IMAD.MOV.U32 R13, RZ, RZ, R53 ;  /* 0x000000ffff0d7224 */ /* 0x000fe400078e0035 */
[----:B------:R-:W-:Y:S01]  /*132ca0*/  IMAD.X R53, R30, 0x1, R8, P6 ;  /* 0x000000011e357824 */ /* 0x000fe200030e0608 */
[----:B0-----:R-:W-:-:S05]  /*132cb0*/  IADD3 R26, P6, PT, R31, R4, RZ ;  /* 0x000000041f1a7210 */ /* 0x001fca0007fde0ff */
[----:B------:R-:W-:Y:S01]  /*132cc0*/  IMAD.X R27, R30, 0x1, R7, P6 ;  /* 0x000000011e1b7824 */ /* 0x000fe200030e0607 */
[----:B------:R-:W-:Y:S04]  /*132cd0*/  STL.64 [R1+0x5920], R52 ;  /* 0x0059203401007387 */ /* 0x000fe80000100a00 */
        /* <DEDUP_REMOVED lines=109> */
[----:B------:R-:W-:Y:S01]  /*1333b0*/  IMAD.MOV.U32 R19, RZ, RZ, R17 ;  /* 0x000000ffff137224 */ /* 0x000fe200078e0011 */
[----:B--2---:R-:W-:Y:S01]  /*1333c0*/  SHF.R.S32.HI R30, RZ, 0x1f, R50 ;  /* 0x0000001fff1e7819 */ /* 0x004fe20000011432 */
[----:B------:R-:W-:Y:S01]  /*1333d0*/  IMAD.MOV.U32 R17, RZ, RZ, R60 ;  /* 0x000000ffff117224 */ /* 0x000fe200078e003c */
[----:B------:R-:W-:Y:S01]  /*1333e0*/  IADD3 R60, P6, PT, R50, R10, RZ ;  /* 0x0000000a323c7210 */ /* 0x000fe20007fde0ff */
[----:B------:R-:W-:-:S02]  /*1333f0*/  IMAD.MOV.U32 R55, RZ, RZ, R29 ;  /* 0x000000ffff377224 */ /* 0x000fc400078e001d */
[----:B------:R-:W-:Y:S02]  /*133400*/  IMAD.MOV.U32 R29, RZ, RZ, R20 ;  /* 0x000000ffff1d7224 */ /* 0x000fe400078e0014 */
[----:B------:R-:W-:Y:S02]  /*133410*/  IMAD.MOV.U32 R20, RZ, RZ, R47 ;  /* 0x000000ffff147224 */ /* 0x000fe400078e002f */
        /* <DEDUP_REMOVED lines=164> */
[----:B0-----:R-:W-:Y:S01]  /*133e60*/  IADD3 R26, P6, PT, R32, R6, RZ ;  /* 0x00000006201a7210 */ /* 0x001fe20007fde0ff */
[----:B------:R-:W-:Y:S02]  /*133e70*/  IMAD.MOV.U32 R32, RZ, RZ, R33 ;  /* 0x000000ffff207224 */ /* 0x000fe400078e0021 */
[----:B------:R-:W-:Y:S02]  /*133e80*/  IMAD.MOV.U32 R33, RZ, RZ, R28 ;  /* 0x000000ffff217224 */ /* 0x000fe400078e001c */
[----:B------:R-:W-:Y:S02]  /*133e90*/  IMAD.X R27, R30, 0x1, R3, P6 ;  /* 0x000000011e1b7824 */ /* 0x000fe400030e0603 */
[----:B------:R-:W-:Y:S02]  /*133ea0*/  IMAD.MOV.U32 R28, RZ, RZ, R22 ;  /* 0x000000ffff1c7224 */ /* 0x000fe400078e0016 */
[----:B------:R-:W-:Y:S01]  /*133eb0*/  IMAD.MOV.U32 R22, RZ, RZ, R20 ;  /* 0x000000ffff167224 */ /* 0x000fe200078e0014 */
[----:B------:R0:W-:Y:S01]  /*133ec0*/  STL.64 [R1+0x18b8], R26 ;  /* 0x0018b81a01007387 */ /* 0x0001e20000100a00 */
[----:B------:R-:W-:-:S02]  /*133ed0*/  IMAD.MOV.U32 R20, RZ, RZ, R19 ;  /* 0x000000ffff147224 */ /* 0x000fc400078e0013 */
[----:B------:R-:W-:Y:S02]  /*133ee0*/  IMAD.MOV.U32 R19, RZ, RZ, R47 ;  /* 0x000000ffff137224 */ /* 0x000fe400078e002f */
        /* <DEDUP_REMOVED lines=42> */
[----:B0-----:R-:W4:Y:S01]  /*134190*/  LDL.LU R27, [R1+0x5c0] ;  /* 0x0005c000011b7983 */ /* 0x001f220000300800 */
[----:B---3--:R-:W-:Y:S02]  /*1341a0*/  SHF.R.S32.HI R26, RZ, 0x1f, R47 ;  /* 0x0000001fff1a7819 */ /* 0x008fe4000001142f */
[----:B------:R-:W-:-:S05]  /*1341b0*/  IADD3 R38, P6, PT, R47, R10, RZ ;  /* 0x0000000a2f267210 */ /* 0x000fca0007fde0ff */
        /* <DEDUP_REMOVED lines=11> */
[----:B------:R-:W-:Y:S01]  /*134270*/  IMAD.MOV.U32 R28, RZ, RZ, R46 ;  /* 0x000000ffff1c7224 */ /* 0x000fe200078e002e */
[----:B------:R-:W-:-:S05]  /*134280*/  IADD3 R46, P6, PT, R47, R6, RZ ;  /* 0x000000062f2e7210 */ /* 0x000fca0007fde0ff */
[----:B------:R-:W-:Y:S01]  /*134290*/  IMAD.X R47, R26, 0x1, R3, P6 ;  /* 0x000000011a2f7824 */ /* 0x000fe200030e0603 */
        /* <DEDUP_REMOVED lines=28> */
[----:B0-----:R-:W-:Y:S02]  /*134460*/  SHF.R.S32.HI R38, RZ, 0x1f, R27 ;  /* 0x0000001fff267819 */ /* 0x001fe4000001141b */
[----:B------:R-:W-:-:S05]  /*134470*/  IADD3 R40, P6, PT, R27, R10, RZ ;  /* 0x0000000a1b287210 */ /* 0x000fca0007fde0ff */
        /* <DEDUP_REMOVED lines=10> */
[----:B------:R0:W-:Y:S01]  /*134520*/  STL.64 [R1+0x1648], R26 ;  /* 0x0016481a01007387 */ /* 0x0001e20000100a00 */
[----:B---3--:R-:W-:-:S03]  /*134530*/  IADD3 R38, P6, PT, R51, R10, RZ ;  /* 0x0000000a33267210 */ /* 0x008fc60007fde0ff */
[----:B0-----:R-:W3:Y:S01]  /*134540*/  LDL.LU R27, [R1+0x444] ;  /* 0x00044400011b7983 */ /* 0x001ee20000300800 */
[----:B------:R-:W-:-:S05]  /*134550*/  SHF.R.S32.HI R26, RZ, 0x1f, R51 ;  /* 0x0000001fff1a7819 */ /* 0x000fca0000011433 */
        /* <DEDUP_REMOVED lines=54> */
[----:B------:R-:W-:-:S02]  /*1348c0*/  SHF.R.S32.HI R30, RZ, 0x1f, R51 ;  /* 0x0000001fff1e7819 */ /* 0x000fc40000011433 */
        /* <DEDUP_REMOVED lines=27> */
[----:B0-----:R-:W-:Y:S02]  /*134a80*/  IMAD.MOV.U32 R26, RZ, RZ, R54 ;  /* 0x000000ffff1a7224 */ /* 0x001fe400078e0036 */
[----:B------:R-:W-:Y:S01]  /*134a90*/  IMAD.MOV.U32 R27, RZ, RZ, R55 ;  /* 0x000000ffff1b7224 */ /* 0x000fe200078e0037 */
[----:B----4-:R-:W-:Y:S02]  /*134aa0*/  SHF.R.S32.HI R30, RZ, 0x1f, R38 ;  /* 0x0000001fff1e7819 */ /* 0x010fe40000011426 */
[----:B------:R-:W-:-:S05]  /*134ab0*/  IADD3 R54, P6, PT, R38, R10, RZ ;  /* 0x0000000a26367210 */ /* 0x000fca0007fde0ff */
[----:B------:R-:W-:Y:S01]  /*134ac0*/  IMAD.X R55, R30, 0x1, R8, P6 ;  /* 0x000000011e377824 */ /* 0x000fe200030e0608 */
        /* <DEDUP_REMOVED lines=261> */
[----:B0-----:R-:W3:Y:S01]  /*135b20*/  LDL.LU R39, [R1+0x560] ;  /* 0x0005600001277983 */ /* 0x001ee20000300800 */
[----:B------:R-:W-:Y:S02]  /*135b30*/  IMAD.MOV.U32 R30, RZ, RZ, R44 ;  /* 0x000000ffff1e7224 */ /* 0x000fe400078e002c */
[----:B------:R-:W-:Y:S02]  /*135b40*/  IMAD.MOV.U32 R51, RZ, RZ, R18 ;  /* 0x000000ffff337224 */ /* 0x000fe400078e0012 */
[----:B------:R-:W-:Y:S01]  /*135b50*/  IMAD.MOV.U32 R18, RZ, RZ, R45 ;  /* 0x000000ffff127224 */ /* 0x000fe200078e002d */
[----:B--2---:R-:W-:-:S02]  /*135b60*/  SHF.R.S32.HI R38, RZ, 0x1f, R50 ;  /* 0x0000001fff267819 */ /* 0x004fc40000011432 */
        /* <DEDUP_REMOVED lines=25> */
[----:B---3--:R-:W-:-:S04]  /*135d00*/  SHF.R.S32.HI R38, RZ, 0x1f, R40 ;  /* 0x0000001fff267819 */ /* 0x008fc80000011428 */
[----:B------:R0:W-:Y:S04]  /*135d10*/  STL.64 [R1+0xc58], R44 ;  /* 0x000c582c01007387 */ /* 0x0001e80000100a00 */
[----:B------:R-:W3:Y:S01]  /*135d20*/  LDL.LU R41, [R1+0x568] ;  /* 0x0005680001297983 */ /* 0x000ee20000300800 */
        /* <DEDUP_REMOVED lines=26> */
[----:B------:R-:W4:Y:S01]  /*135ed0*/  LDL.LU R49, [R1+0x570] ;  /* 0x0005700001317983 */ /* 0x000f220000300800 */
[----:B--2---:R-:W-:-:S02]  /*135ee0*/  SHF.R.S32.HI R40, RZ, 0x1f, R50 ;  /* 0x0000001fff287819 */ /* 0x004fc40000011432 */
        /* <DEDUP_REMOVED lines=13> */
[----:B------:R-:W-:Y:S02]  /*135fc0*/  IMAD.MOV.U32 R50, RZ, RZ, R31 ;  /* 0x000000ffff327224 */ /* 0x000fe400078e001f */
[----:B------:R-:W-:Y:S02]  /*135fd0*/  IMAD.MOV.U32 R31, RZ, RZ, R28 ;  /* 0x000000ffff1f7224 */ /* 0x000fe400078e001c */
[----:B0-----:R-:W-:Y:S02]  /*135fe0*/  IMAD.MOV.U32 R39, RZ, RZ, R51 ;  /* 0x000000ffff277224 */ /* 0x001fe400078e0033 */
[----:B------:R-:W-:-:S02]  /*135ff0*/  IMAD.MOV.U32 R51, RZ, RZ, R32 ;  /* 0x000000ffff337224 */ /* 0x000fc400078e0020 */
[----:B------:R-:W-:Y:S02]  /*136000*/  IMAD.MOV.U32 R32, RZ, RZ, R58 ;  /* 0x000000ffff207224 */ /* 0x000fe400078e003a */
[----:B------:R-:W-:Y:S02]  /*136010*/  IMAD.MOV.U32 R28, RZ, RZ, R43 ;  /* 0x000000ffff1c7224 */ /* 0x000fe400078e002b */
[----:B------:R-:W-:Y:S01]  /*136020*/  IMAD.MOV.U32 R43, RZ, RZ, R59 ;  /* 0x000000ffff2b7224 */ /* 0x000fe200078e003b */
[----:B---3--:R-:W-:Y:S02]  /*136030*/  SHF.R.S32.HI R38, RZ, 0x1f, R41 ;  /* 0x0000001fff267819 */ /* 0x008fe40000011429 */
        /* <DEDUP_REMOVED lines=461> */
[----:B0-----:R-:W-:-:S04]  /*137d10*/  IMAD.MOV.U32 R41, RZ, RZ, R39 ;  /* 0x000000ffff297224 */ /* 0x001fc800078e0027 */
        /* <DEDUP_REMOVED lines=8> */
[----:B------:R-:W-:Y:S01]  /*137da0*/  IMAD.MOV.U32 R22, RZ, RZ, R35 ;  /* 0x000000ffff167224 */ /* 0x000fe200078e0023 */
[----:B----4-:R-:W-:Y:S02]  /*137db0*/  SHF.R.S32.HI R44, RZ, 0x1f, R53 ;  /* 0x0000001fff2c7819 */ /* 0x010fe40000011435 */
[----:B------:R-:W-:-:S05]  /*137dc0*/  IADD3 R36, P6, PT, R53, R10, RZ ;  /* 0x0000000a35247210 */ /* 0x000fca0007fde0ff */
[----:B------:R-:W-:Y:S01]  /*137dd0*/  IMAD.X R37, R44, 0x1, R8, P6 ;  /* 0x000000012c257824 */ /* 0x000fe200030e0608 */
[----:B------:R-:W-:-:S05]  /*137de0*/  IADD3 R34, P6, PT, R53, R4, RZ ;  /* 0x0000000435227210 */ /* 0x000fca0007fde0ff */
[----:B------:R-:W-:Y:S01]  /*137df0*/  IMAD.X R35, R44, 0x1, R7, P6 ;  /* 0x000000012c237824 */ /* 0x000fe200030e0607 */
[----:B------:R0:W-:Y:S04]  /*137e00*/  STL.64 [R1+0x648], R36 ;  /* 0x0006482401007387 */ /* 0x0001e80000100a00 */
[----:B0-----:R-:W4:Y:S04]  /*137e10*/  LDL.LU.64 R36, [R1+0x5930] ;  /* 0x0059300001247983 */ /* 0x001f280000300a00 */
        /* <DEDUP_REMOVED lines=75> */
[----:B------:R-:W-:-:S04]  /*1382d0*/  IMAD.MOV.U32 R48, RZ, RZ, R49 ;  /* 0x000000ffff307224 */ /* 0x000fc800078e0031 */
[----:B------:R-:W-:Y:S02]  /*1382e0*/  IMAD.X R35, R44, 0x1, R3, P6 ;  /* 0x000000012c237824 */ /* 0x000fe400030e0603 */
[----:B------:R-:W-:-:S03]  /*1382f0*/  IMAD.MOV.U32 R49, RZ, RZ, R33 ;  /* 0x000000ffff317224 */ /* 0x000fc600078e0021 */
        /* <DEDUP_REMOVED lines=55> */
[----:B------:R-:W-:Y:S02]  /*138670*/  IMAD.MOV.U32 R53, RZ, RZ, R48 ;  /* 0x000000ffff357224 */ /* 0x000fe400078e0030 */
[----:B------:R-:W-:Y:S02]  /*138680*/  IMAD.MOV.U32 R48, RZ, RZ, R49 ;  /* 0x000000ffff307224 */ /* 0x000fe400078e0031 */
[----:B------:R-:W-:Y:S02]  /*138690*/  IMAD.MOV.U32 R49, RZ, RZ, R40 ;  /* 0x000000ffff317224 */ /* 0x000fe400078e0028 */
[----:B------:R-:W-:-:S02]  /*1386a0*/  IMAD.MOV.U32 R40, RZ, RZ, R41 ;  /* 0x000000ffff287224 */ /* 0x000fc400078e0029 */
[----:B------:R-:W-:Y:S02]  /*1386b0*/  IMAD.MOV.U32 R41, RZ, RZ, R51 ;  /* 0x000000ffff297224 */ /* 0x000fe400078e0033 */
[----:B------:R-:W-:Y:S01]  /*1386c0*/  IMAD.MOV.U32 R51, RZ, RZ, R32 ;  /* 0x000000ffff337224 */ /* 0x000fe200078e0020 */
[----:B------:R-:W-:-:S05]  /*1386d0*/  IADD3 R32, P6, PT, R33, R6, RZ ;  /* 0x0000000621207210 */ /* 0x000fca0007fde0ff */
[----:B------:R-:W-:Y:S01]  /*1386e0*/  IMAD.X R33, R34, 0x1, R3, P6 ;  /* 0x0000000122217824 */ /* 0x000fe200030e0603 */
[----:B--2---:R-:W-:-:S04]  /*1386f0*/  SHF.R.S32.HI R34, RZ, 0x1f, R60 ;  /* 0x0000001fff227819 */ /* 0x004fc8000001143c */
        /* <DEDUP_REMOVED lines=41> */
[----:B------:R-:W-:-:S03]  /*138990*/  SHF.R.S32.HI R34, RZ, 0x1f, R45 ;  /* 0x0000001fff227819 */ /* 0x000fc6000001142d */
        /* <DEDUP_REMOVED lines=612> */
[----:B------:R-:W-:Y:S01]  /*13afe0*/  IMAD.MOV.U32 R61, RZ, RZ, R53 ;  /* 0x000000ffff3d7224 */ /* 0x000fe200078e0035 */
[----:B0-----:R-:W-:-:S05]  /*13aff0*/  IADD3 R32, P6, PT, R52, R6, RZ ;  /* 0x0000000634207210 */ /* 0x001fca0007fde0ff */
[----:B------:R-:W-:Y:S02]  /*13b000*/  IMAD.X R33, R34, 0x1, R3, P6 ;  /* 0x0000000122217824 */ /* 0x000fe400030e0603 */
[----:B------:R-:W-:-:S03]  /*13b010*/  IMAD.MOV.U32 R53, RZ, RZ, R49 ;  /* 0x000000ffff357224 */ /* 0x000fc600078e0031 */
[----:B------:R0:W-:Y:S01]  /*13b020*/  STL.64 [R1+0x11d8], R32 ;  /* 0x0011d82001007387 */ /* 0x0001e20000100a00 */
[----:B------:R-:W-:Y:S02]  /*13b030*/  IMAD.MOV.U32 R49, RZ, RZ, R41 ;  /* 0x000000ffff317224 */ /* 0x000fe400078e0029 */
[----:B------:R-:W-:Y:S01]  /*13b040*/  IMAD.MOV.U32 R41, RZ, RZ, R51 ;  /* 0x000000ffff297224 */ /* 0x000fe200078e0033 */
[----:B------:R-:W4:Y:S01]  /*13b050*/  LDL.LU R60, [R1+0x1248] ;  /* 0x00124800013c7983 */ /* 0x000f220000300800 */
[----:B------:R-:W-:Y:S01]  /*13b060*/  IMAD.MOV.U32 R51, RZ, RZ, R28 ;  /* 0x000000ffff337224 */ /* 0x000fe200078e001c */
[----:B------:R-:W-:Y:S02]  /*13b070*/  SHF.R.S32.HI R34, RZ, 0x1f, R35 ;  /* 0x0000001fff227819 */ /* 0x000fe40000011423 */
[----:B0-----:R-:W-:Y:S01]  /*13b080*/  IADD3 R32, P6, PT, R35, R10, RZ ;  /* 0x0000000a23207210 */ /* 0x001fe20007fde0ff */
[----:B------:R-:W-:-:S04]  /*13b090*/  IMAD.MOV.U32 R28, RZ, RZ, R42 ;  /* 0x000000ffff1c7224 */ /* 0x000fc800078e002a */
[C---:B------:R-:W-:Y:S01]  /*13b0a0*/  IMAD.X R33, R34.reuse, 0x1, R8, P6 ;  /* 0x0000000122217824 */ /* 0x040fe200030e0608 */
[C---:B------:R-:W-:Y:S01]  /*13b0b0*/  IADD3 R42, P6, PT, R35.reuse, R4, RZ ;  /* 0x00000004232a7210 */ /* 0x040fe20007fde0ff */
[----:B------:R-:W-:Y:S02]  /*13b0c0*/  IMAD.MOV.U32 R52, RZ, RZ, R48 ;  /* 0x000000ffff347224 */ /* 0x000fe400078e0030 */
[----:B------:R-:W-:Y:S01]  /*13b0d0*/  IMAD.MOV.U32 R48, RZ, RZ, R40 ;  /* 0x000000ffff307224 */ /* 0x000fe200078e0028 */
[----:B------:R0:W-:Y:S01]  /*13b0e0*/  STL.64 [R1+0x11d0], R32 ;  /* 0x0011d02001007387 */ /* 0x0001e20000100a00 */
[----:B------:R-:W-:Y:S02]  /*13b0f0*/  IMAD.MOV.U32 R40, RZ, RZ, R43 ;  /* 0x000000ffff287224 */ /* 0x000fe400078e002b */
[----:B------:R-:W-:Y:S01]  /*13b100*/  IMAD.X R43, R34, 0x1, R7, P6 ;  /* 0x00000001222b7824 */ /* 0x000fe200030e0607 */
[----:B0-----:R-:W-:-:S04]  /*13b110*/  IADD3 R32, P6, PT, R35, R9, RZ ;  /* 0x0000000923207210 */ /* 0x001fc80007fde0ff */
[----:B------:R-:W-:Y:S01]  /*13b120*/  STL.64 [R1+0x57d8], R42 ;  /* 0x0057d82a01007387 */ /* 0x000fe20000100a00 */
        /* <DEDUP_REMOVED lines=30> */
[----:B---3--:R-:W-:Y:S02]  /*13b310*/  IMAD.MOV.U32 R49, RZ, RZ, R40 ;  /* 0x000000ffff317224 */ /* 0x008fe400078e0028 */
[----:B------:R-:W2:Y:S01]  /*13b320*/  LDL.LU R40, [R1+0x134c] ;  /* 0x00134c0001287983 */ /* 0x000ea20000300800 */
        /* <DEDUP_REMOVED lines=18> */
[----:B--2---:R-:W-:Y:S02]  /*13b450*/  IMAD.MOV.U32 R49, RZ, RZ, R40 ;  /* 0x000000ffff317224 */ /* 0x004fe400078e0028 */
        /* <DEDUP_REMOVED lines=296> */
[----:B------:R-:W-:-:S02]  /*13c6e0*/  IMAD.MOV.U32 R53, RZ, RZ, R48 ;  /* 0x000000ffff357224 */ /* 0x000fc400078e0030 */
[----:B------:R-:W-:Y:S01]  /*13c6f0*/  IMAD.MOV.U32 R48, RZ, RZ, R49 ;  /* 0x000000ffff307224 */ /* 0x000fe200078e0031 */
[----:B------:R0:W-:Y:S01]  /*13c700*/  STL.64 [R1+0x1498], R32 ;  /* 0x0014982001007387 */ /* 0x0001e20000100a00 */
[----:B--2---:R-:W-:Y:S02]  /*13c710*/  IMAD.MOV.U32 R49, RZ, RZ, R40 ;  /* 0x000000ffff317224 */ /* 0x004fe400078e0028 */
[----:B------:R-:W-:Y:S02]  /*13c720*/  IMAD.MOV.U32 R40, RZ, RZ, R41 ;  /* 0x000000ffff287224 */ /* 0x000fe400078e0029 */
        /* <DEDUP_REMOVED lines=13> */
[----:B------:R-:W-:Y:S01]  /*13c800*/  SHF.R.S32.HI R34, RZ, 0x1f, R60 ;  /* 0x0000001fff227819 */ /* 0x000fe2000001143c */
[----:B------:R-:W-:-:S03]  /*13c810*/  IMAD.MOV.U32 R45, RZ, RZ, R61 ;  /* 0x000000ffff2d7224 */ /* 0x000fc600078e003d */
[----:B------:R0:W-:Y:S01]  /*13c820*/  STL.64 [R1+0x14c0], R32 ;  /* 0x0014c02001007387 */ /* 0x0001e20000100a00 */
[----:B------:R-:W-:Y:S02]  /*13c830*/  IMAD.MOV.U32 R61, RZ, RZ, R52 ;  /* 0x000000ffff3d7224 */ /* 0x000fe400078e0034 */
[----:B------:R-:W-:Y:S02]  /*13c840*/  IMAD.MOV.U32 R52, RZ, RZ, R53 ;  /* 0x000000ffff347224 */ /* 0x000fe400078e0035 */
[----:B------:R-:W-:Y:S01]  /*13c850*/  IMAD.MOV.U32 R53, RZ, RZ, R48 ;  /* 0x000000ffff357224 */ /* 0x000fe200078e0030 */
[----:B0-----:R-:W-:Y:S01]  /*13c860*/  IADD3 R32, P6, PT, R60, R10, RZ ;  /* 0x0000000a3c207210 */ /* 0x001fe20007fde0ff */
[----:B------:R-:W-:-:S04]  /*13c870*/  IMAD.MOV.U32 R48, RZ, RZ, R49 ;  /* 0x000000ffff307224 */ /* 0x000fc800078e0031 */
[----:B------:R-:W-:Y:S02]  /*13c880*/  IMAD.X R33, R34, 0x1, R8, P6 ;  /* 0x0000000122217824 */ /* 0x000fe400030e0608 */
[----:B--2---:R-:W-:Y:S02]  /*13c890*/  IMAD.MOV.U32 R49, RZ, RZ, R41 ;  /* 0x000000ffff317224 */ /* 0x004fe400078e0029 */
[----:B------:R-:W-:Y:S02]  /*13c8a0*/  IMAD.MOV.U32 R41, RZ, RZ, R12 ;  /* 0x000000ffff297224 */ /* 0x000fe400078e000c */
[----:B------:R-:W2:Y:S04]  /*13c8b0*/  LDL.LU R12, [R1+0x19f4] ;  /* 0x0019f400010c7983 */ /* 0x000ea80000300800 */
        /* <DEDUP_REMOVED lines=16> */
[----:B------:R-:W-:Y:S02]  /*13c9c0*/  IMAD.MOV.U32 R48, RZ, RZ, R49 ;  /* 0x000000ffff307224 */ /* 0x000fe400078e0031 */
[----:B------:R-:W-:Y:S02]  /*13c9d0*/  IMAD.MOV.U32 R49, RZ, RZ, R21 ;  /* 0x000000ffff317224 */ /* 0x000fe400078e0015 */
[----:B------:R-:W-:-:S02]  /*13c9e0*/  IMAD.X R33, R34, 0x1, R8, P6 ;  /* 0x0000000122217824 */ /* 0x000fc400030e0608 */
[----:B------:R-:W-:Y:S02]  /*13c9f0*/  IMAD.MOV.U32 R21, RZ, RZ, R17 ;  /* 0x000000ffff157224 */ /* 0x000fe400078e0011 */
[----:B------:R-:W3:Y:S04]  /*13ca00*/  LDL.LU R17, [R1+0x34] ;  /* 0x0000340001117983 */ /* 0x000ee80000300800 */
        /* <DEDUP_REMOVED lines=9> */
[----:B------:R-:W-:-:S04]  /*13caa0*/  IADD3 R34, P6, PT, R44, R10, RZ ;  /* 0x0000000a2c227210 */ /* 0x000fc80007fde0ff */
[----:B------:R0:W-:Y:S02]  /*13cab0*/  STL.64 [R1+0x1528], R32 ;  /* 0x0015282001007387 */ /* 0x0001e40000100a00 */
[----:B0-----:R-:W-:Y:S01]  /*13cac0*/  SHF.R.S32.HI R32, RZ, 0x1f, R44 ;  /* 0x0000001fff207819 */ /* 0x001fe2000001142c */
[----:B------:R-:W-:Y:S02]  /*13cad0*/  IMAD.MOV.U32 R33, RZ, RZ, R61 ;  /* 0x000000ffff217224 */ /* 0x000fe400078e003d */
[----:B------:R-:W-:Y:S02]  /*13cae0*/  IMAD.MOV.U32 R61, RZ, RZ, R52 ;  /* 0x000000ffff3d7224 */ /* 0x000fe400078e0034 */
[----:B------:R-:W-:Y:S02]  /*13caf0*/  IMAD.MOV.U32 R52, RZ, RZ, R53 ;  /* 0x000000ffff347224 */ /* 0x000fe400078e0035 */
[----:B------:R-:W-:Y:S02]  /*13cb00*/  IMAD.MOV.U32 R53, RZ, RZ, R48 ;  /* 0x000000ffff357224 */ /* 0x000fe400078e0030 */
[----:B------:R-:W-:-:S02]  /*13cb10*/  IMAD.MOV.U32 R48, RZ, RZ, R49 ;  /* 0x000000ffff307224 */ /* 0x000fc400078e0031 */
[----:B------:R-:W-:Y:S02]  /*13cb20*/  IMAD.X R35, R32, 0x1, R8, P6 ;  /* 0x0000000120237824 */ /* 0x000fe400030e0608 */
[----:B------:R-:W-:Y:S02]  /*13cb30*/  IMAD.MOV.U32 R49, RZ, RZ, R50 ;  /* 0x000000ffff317224 */ /* 0x000fe400078e0032 */
[----:B------:R-:W-:Y:S02]  /*13cb40*/  IMAD.MOV.U32 R50, RZ, RZ, R30 ;  /* 0x000000ffff327224 */ /* 0x000fe400078e001e */
[----:B------:R-:W-:Y:S02]  /*13cb50*/  IMAD.MOV.U32 R30, RZ, RZ, R22 ;  /* 0x000000ffff1e7224 */ /* 0x000fe400078e0016 */
[----:B------:R-:W4:Y:S04]  /*13cb60*/  LDL.LU R22, [R1+0x19fc] ;  /* 0x0019fc0001167983 */ /* 0x000f280000300800 */
        /* <DEDUP_REMOVED lines=9> */
[----:B------:R-:W-:Y:S02]  /*13cc00*/  SHF.R.S32.HI R32, RZ, 0x1f, R45 ;  /* 0x0000001fff207819 */ /* 0x000fe4000001142d */
[----:B------:R-:W-:Y:S02]  /*13cc10*/  IADD3 R42, P6, PT, R45, R10, RZ ;  /* 0x0000000a2d2a7210 */ /* 0x000fe40007fde0ff */
[----:B------:R0:W-:Y:S03]  /*13cc20*/  STL.64 [R1+0x1560], R34 ;  /* 0x0015602201007387 */ /* 0x0001e60000100a00 */
[----:B------:R-:W-:Y:S02]  /*13cc30*/  IMAD.X R43, R32, 0x1, R8, P6 ;  /* 0x00000001202b7824 */ /* 0x000fe400030e0608 */
[----:B0-----:R-:W-:-:S02]  /*13cc40*/  IMAD.MOV.U32 R35, RZ, RZ, R61 ;  /* 0x000000ffff237224 */ /* 0x001fc400078e003d */
[----:B------:R-:W-:Y:S02]  /*13cc50*/  IMAD.MOV.U32 R61, RZ, RZ, R52 ;  /* 0x000000ffff3d7224 */ /* 0x000fe400078e0034 */
[----:B------:R-:W-:Y:S02]  /*13cc60*/  IMAD.MOV.U32 R52, RZ, RZ, R53 ;  /* 0x000000ffff347224 */ /* 0x000fe400078e0035 */
[----:B------:R-:W-:Y:S02]  /*13cc70*/  IMAD.MOV.U32 R53, RZ, RZ, R48 ;  /* 0x000000ffff357224 */ /* 0x000fe400078e0030 */
[----:B------:R-:W-:Y:S02]  /*13cc80*/  IMAD.MOV.U32 R48, RZ, RZ, R49 ;  /* 0x000000ffff307224 */ /* 0x000fe400078e0031 */
[----:B------:R-:W-:Y:S02]  /*13cc90*/  IMAD.MOV.U32 R49, RZ, RZ, R24 ;  /* 0x000000ffff317224 */ /* 0x000fe400078e0018 */
[----:B------:R-:W-:-:S02]  /*13cca0*/  IMAD.MOV.U32 R24, RZ, RZ, R23 ;  /* 0x000000ffff187224 */ /* 0x000fc400078e0017 */
        /* <DEDUP_REMOVED lines=28> */
[----:B------:R0:W-:Y:S01]  /*13ce70*/  STL.64 [R1+0x15c0], R42 ;  /* 0x0015c02a01007387 */ /* 0x0001e20000100a00 */
[----:B------:R-:W-:Y:S01]  /*13ce80*/  SHF.R.S32.HI R34, RZ, 0x1f, R33 ;  /* 0x0000001fff227819 */ /* 0x000fe20000011421 */
[----:B------:R-:W-:Y:S01]  /*13ce90*/  IMAD.MOV.U32 R45, RZ, RZ, R61 ;  /* 0x000000ffff2d7224 */ /* 0x000fe200078e003d */
[----:B0-----:R-:W-:Y:S01]  /*13cea0*/  IADD3 R42, P6, PT, R60, R6, RZ ;  /* 0x000000063c2a7210 */ /* 0x001fe20007fde0ff */
[----:B------:R-:W-:-:S04]  /*13ceb0*/  IMAD.MOV.U32 R60, RZ, RZ, R36 ;  /* 0x000000ffff3c7224 */ /* 0x000fc800078e0024 */
[----:B------:R-:W-:Y:S01]  /*13cec0*/  IMAD.X R43, R32, 0x1, R3, P6 ;  /* 0x00000001202b7824 */ /* 0x000fe200030e0603 */
[----:B------:R-:W-:Y:S01]  /*13ced0*/  IADD3 R36, P6, PT, R33, R10, RZ ;  /* 0x0000000a21247210 */ /* 0x000fe20007fde0ff */
[----:B------:R-:W-:-:S03]  /*13cee0*/  IMAD.MOV.U32 R61, RZ, RZ, R37 ;  /* 0x000000ffff3d7224 */ /* 0x000fc600078e0025 */
[----:B------:R0:W-:Y:S01]  /*13cef0*/  STL.64 [R1+0x15d0], R42 ;  /* 0x0015d02a01007387 */ /* 0x0001e20000100a00 */
[----:B------:R-:W-:-:S05]  /*13cf00*/  IMAD.X R37, R34, 0x1, R8, P6 ;  /* 0x0000000122257824 */ /* 0x000fca00030e0608 */
[----:B------:R1:W-:Y:S01]  /*13cf10*/  STL.64 [R1+0x57c0], R36 ;  /* 0x0057c02401007387 */ /* 0x0003e20000100a00 */
[----:B0-----:R-:W-:-:S05]  /*13cf20*/  IADD3 R42, P6, PT, R33, R4, RZ ;  /* 0x00000004212a7210 */ /* 0x001fca0007fde0ff */
[----:B------:R-:W-:Y:S01]  /*13cf30*/  IMAD.X R43, R34, 0x1, R7, P6 ;  /* 0x00000001222b7824 */ /* 0x000fe200030e0607 */
[----:B-1----:R-:W-:-:S05]  /*13cf40*/  IADD3 R36, P6, PT, R33, R9, RZ ;  /* 0x0000000921247210 */ /* 0x002fca0007fde0ff */
[C---:B------:R-:W-:Y:S01]  /*13cf50*/  IMAD.X R37, R34.reuse, 0x1, R5, P6 ;  /* 0x0000000122257824 */ /* 0x040fe200030e0605 */
[----:B------:R-:W-:Y:S01]  /*13cf60*/  IADD3 R32, P6, PT, R33, R6, RZ ;  /* 0x0000000621207210 */ /* 0x000fe20007fde0ff */
[----:B------:R-:W-:Y:S04]  /*13cf70*/  STL.64 [R1+0x15d8], R42 ;  /* 0x0015d82a01007387 */ /* 0x000fe80000100a00 */
[----:B------:R-:W-:Y:S01]  /*13cf80*/  IMAD.X R33, R34, 0x1, R3, P6 ;  /* 0x0000000122217824 */ /* 0x000fe200030e0603 */
[----:B------:R-:W-:Y:S04]  /*13cf90*/  STL.64 [R1+0x15e8], R36 ;  /* 0x0015e82401007387 */ /* 0x000fe80000100a00 */
[----:B------:R0:W-:Y:S02]  /*13cfa0*/  STL.64 [R1+0x15f8], R32 ;  /* 0x0015f82001007387 */ /* 0x0001e40000100a00 */
[----:B0-----:R-:W-:-:S02]  /*13cfb0*/  IMAD.MOV.U32 R33, RZ, RZ, R52 ;  /* 0x000000ffff217224 */ /* 0x001fc400078e0034 */
[----:B------:R-:W-:Y:S02]  /*13cfc0*/  IMAD.MOV.U32 R52, RZ, RZ, R53 ;  /* 0x000000ffff347224 */ /* 0x000fe400078e0035 */
[----:B------:R-:W-:Y:S02]  /*13cfd0*/  IMAD.MOV.U32 R53, RZ, RZ, R48 ;  /* 0x000000ffff357224 */ /* 0x000fe400078e0030 */
[----:B------:R-:W-:Y:S02]  /*13cfe0*/  IMAD.MOV.U32 R48, RZ, RZ, R49 ;  /* 0x000000ffff307224 */ /* 0x000fe400078e0031 */
[----:B------:R-:W-:Y:S02]  /*13cff0*/  IMAD.MOV.U32 R49, RZ, RZ, R40 ;  /* 0x000000ffff317224 */ /* 0x000fe400078e0028 */
[----:B------:R-:W-:Y:S02]  /*13d000*/  IMAD.MOV.U32 R40, RZ, RZ, R41 ;  /* 0x000000ffff287224 */ /* 0x000fe400078e0029 */
[----:B------:R-:W2:Y:S01]  /*13d010*/  LDL.LU R41, [R1+0x17f8] ;  /* 0x0017f80001297983 */ /* 0x000ea20000300800 */
[----:B------:R-:W-:-:S02]  /*13d020*/  SHF.R.S32.HI R32, RZ, 0x1f, R35 ;  /* 0x0000001fff207819 */ /* 0x000fc40000011423 */
        /* <DEDUP_REMOVED lines=10> */
[----:B------:R0:W-:Y:S01]  /*13d0d0*/  STL.64 [R1+0x1620], R36 ;  /* 0x0016202401007387 */ /* 0x0001e20000100a00 */
[----:B------:R-:W-:-:S03]  /*13d0e0*/  SHF.R.S32.HI R32, RZ, 0x1f, R44 ;  /* 0x0000001fff207819 */ /* 0x000fc6000001142c */
[----:B------:R1:W-:Y:S01]  /*13d0f0*/  STL.64 [R1+0x1630], R34 ;  /* 0x0016302201007387 */ /* 0x0003e20000100a00 */
[----:B0-----:R-:W-:Y:S01]  /*13d100*/  IADD3 R36, P6, PT, R44, R10, RZ ;  /* 0x0000000a2c247210 */ /* 0x001fe20007fde0ff */
[----:B-1----:R-:W-:Y:S02]  /*13d110*/  IMAD.MOV.U32 R35, RZ, RZ, R52 ;  /* 0x000000ffff237224 */ /* 0x002fe400078e0034 */
[----:B------:R-:W-:Y:S02]  /*13d120*/  IMAD.MOV.U32 R52, RZ, RZ, R53 ;  /* 0x000000ffff347224 */ /* 0x000fe400078e0035 */
[----:B------:R-:W-:Y:S02]  /*13d130*/  IMAD.MOV.U32 R53, RZ, RZ, R48 ;  /* 0x000000ffff357224 */ /* 0x000fe400078e0030 */
[----:B------:R-:W-:Y:S02]  /*13d140*/  IMAD.MOV.U32 R48, RZ, RZ, R49 ;  /* 0x000000ffff307224 */ /* 0x000fe400078e0031 */
[----:B------:R-:W-:-:S02]  /*13d150*/  IMAD.MOV.U32 R49, RZ, RZ, R40 ;  /* 0x000000ffff317224 */ /* 0x000fc400078e0028 */
[----:B------:R-:W-:Y:S02]  /*13d160*/  IMAD.X R37, R32, 0x1, R8, P6 ;  /* 0x0000000120257824 */ /* 0x000fe400030e0608 */
[----:B--2---:R-:W-:Y:S02]  /*13d170*/  IMAD.MOV.U32 R40, RZ, RZ, R41 ;  /* 0x000000ffff287224 */ /* 0x004fe400078e0029 */
[----:B------:R-:W-:Y:S02]  /*13d180*/  IMAD.MOV.U32 R41, RZ, RZ, R19 ;  /* 0x000000ffff297224 */ /* 0x000fe400078e0013 */
        /* <DEDUP_REMOVED lines=16> */
[----:B------:R-:W-:-:S03]  /*13d290*/  IMAD.MOV.U32 R49, RZ, RZ, R40 ;  /* 0x000000ffff317224 */ /* 0x000fc600078e0028 */
        /* <DEDUP_REMOVED lines=18> */
[----:B--2---:R-:W-:-:S03]  /*13d3c0*/  IMAD.MOV.U32 R49, RZ, RZ, R40 ;  /* 0x000000ffff317224 */ /* 0x004fc600078e0028 */
        /* <DEDUP_REMOVED lines=13> */
[----:B------:R0:W-:Y:S02]  /*13d4a0*/  STL.64 [R1+0x16e0], R32 ;  /* 0x0016e02001007387 */ /* 0x0001e40000100a00 */
[----:B0-----:R-:W-:Y:S02]  /*13d4b0*/  IMAD.MOV.U32 R33, RZ, RZ, R52 ;  /* 0x000000ffff217224 */ /* 0x001fe400078e0034 */
[----:B------:R-:W-:Y:S02]  /*13d4c0*/  IMAD.MOV.U32 R52, RZ, RZ, R53 ;  /* 0x000000ffff347224 */ /* 0x000fe400078e0035 */
[----:B------:R-:W-:-:S02]  /*13d4d0*/  IMAD.MOV.U32 R53, RZ, RZ, R48 ;  /* 0x000000ffff357224 */ /* 0x000fc400078e0030 */
[----:B------:R-:W-:Y:S02]  /*13d4e0*/  IMAD.MOV.U32 R48, RZ, RZ, R49 ;  /* 0x000000ffff307224 */ /* 0x000fe400078e0031 */
[----:B--2---:R-:W-:Y:S02]  /*13d4f0*/  IMAD.MOV.U32 R49, RZ, RZ, R40 ;  /* 0x000000ffff317224 */ /* 0x004fe400078e0028 */
[----:B------:R-:W2:Y:S01]  /*13d500*/  LDL.LU R40, [R1+0x18a4] ;  /* 0x0018a40001287983 */ /* 0x000ea20000300800 */
[----:B------:R-:W-:Y:S02]  /*13d510*/  SHF.R.S32.HI R32, RZ, 0x1f, R35 ;  /* 0x0000001fff207819 */ /* 0x000fe40000011423 */
        /* <DEDUP_REMOVED lines=31> */
[----:B------:R0:W-:Y:S01]  /*13d710*/  STL.64 [R1+0x1760], R36 ;  /* 0x0017602401007387 */ /* 0x0001e20000100a00 */
[----:B------:R-:W-:Y:S02]  /*13d720*/  IMAD.MOV.U32 R44, RZ, RZ, R52 ;  /* 0x000000ffff2c7224 */ /* 0x000fe400078e0034 */
[----:B------:R-:W-:Y:S02]  /*13d730*/  IMAD.MOV.U32 R52, RZ, RZ, R53 ;  /* 0x000000ffff347224 */ /* 0x000fe400078e0035 */
[----:B------:R-:W-:Y:S01]  /*13d740*/  IMAD.MOV.U32 R53, RZ, RZ, R48 ;  /* 0x000000ffff357224 */ /* 0x000fe200078e0030 */
[----:B0-----:R-:W-:Y:S01]  /*13d750*/  IADD3 R36, P6, PT, R45, R10, RZ ;  /* 0x0000000a2d247210 */ /* 0x001fe20007fde0ff */
[----:B------:R-:W-:-:S04]  /*13d760*/  IMAD.MOV.U32 R48, RZ, RZ, R49 ;  /* 0x000000ffff307224 */ /* 0x000fc800078e0031 */
[----:B------:R-:W-:Y:S01]  /*13d770*/  IMAD.X R37, R32, 0x1, R8, P6 ;  /* 0x0000000120257824 */ /* 0x000fe200030e0608 */
[----:B------:R-:W-:Y:S01]  /*13d780*/  SHF.R.S32.HI R34, RZ, 0x1f, R33 ;  /* 0x0000001fff227819 */ /* 0x000fe20000011421 */
        /* <DEDUP_REMOVED lines=11> */
[----:B------:R-:W-:Y:S02]  /*13d840*/  IMAD.X R37, R32, 0x1, R3, P6 ;  /* 0x0000000120257824 */ /* 0x000fe400030e0603 */
        /* <DEDUP_REMOVED lines=20> */
[----:B------:R-:W-:Y:S01]  /*13d990*/  SHF.R.S32.HI R34, RZ, 0x1f, R35 ;  /* 0x0000001fff227819 */ /* 0x000fe20000011423 */
[----:B------:R-:W-:Y:S02]  /*13d9a0*/  IMAD.MOV.U32 R43, RZ, RZ, R45 ;  /* 0x000000ffff2b7224 */ /* 0x000fe400078e002d */
[----:B------:R0:W-:Y:S01]  /*13d9b0*/  STL.64 [R1+0x17a8], R32 ;  /* 0x0017a82001007387 */ /* 0x0001e20000100a00 */
[----:B------:R-:W-:Y:S02]  /*13d9c0*/  IMAD.MOV.U32 R45, RZ, RZ, R52 ;  /* 0x000000ffff2d7224 */ /* 0x000fe400078e0034 */
[----:B------:R-:W-:Y:S02]  /*13d9d0*/  IMAD.MOV.U32 R52, RZ, RZ, R53 ;  /* 0x000000ffff347224 */ /* 0x000fe400078e0035 */
[----:B------:R-:W-:-:S02]  /*13d9e0*/  IMAD.MOV.U32 R53, RZ, RZ, R48 ;  /* 0x000000ffff357224 */ /* 0x000fc400078e0030 */
[----:B------:R-:W-:Y:S01]  /*13d9f0*/  IMAD.MOV.U32 R48, RZ, RZ, R40 ;  /* 0x000000ffff307224 */ /* 0x000fe200078e0028 */
[C---:B0-----:R-:W-:Y:S01]  /*13da00*/  IADD3 R32, P6, PT, R35.reuse, R10, RZ ;  /* 0x0000000a23207210 */ /* 0x041fe20007fde0ff */
[----:B------:R-:W-:Y:S02]  /*13da10*/  IMAD.MOV.U32 R40, RZ, RZ, R41 ;  /* 0x000000ffff287224 */ /* 0x000fe400078e0029 */
[----:B------:R-:W-:Y:S02]  /*13da20*/  IMAD.MOV.U32 R41, RZ, RZ, R50 ;  /* 0x000000ffff297224 */ /* 0x000fe400078e0032 */
[----:B------:R-:W-:Y:S02]  /*13da30*/  IMAD.X R33, R34, 0x1, R8, P6 ;  /* 0x0000000122217824 */ /* 0x000fe400030e0608 */
        /* <DEDUP_REMOVED lines=33> */
[----:B------:R0:W-:Y:S01]  /*13dc50*/  STL.64 [R1+0x1810], R32 ;  /* 0x0018102001007387 */ /* 0x0001e20000100a00 */
[----:B------:R-:W-:Y:S02]  /*13dc60*/  IMAD.MOV.U32 R44, RZ, RZ, R45 ;  /* 0x000000ffff2c7224 */ /* 0x000fe400078e002d */
[----:B------:R-:W-:Y:S02]  /*13dc70*/  IMAD.MOV.U32 R45, RZ, RZ, R52 ;  /* 0x000000ffff2d7224 */ /* 0x000fe400078e0034 */
[----:B------:R-:W-:Y:S01]  /*13dc80*/  IMAD.MOV.U32 R52, RZ, RZ, R53 ;  /* 0x000000ffff347224 */ /* 0x000fe200078e0035 */
[----:B0-----:R-:W-:Y:S01]  /*13dc90*/  SHF.R.S32.HI R32, RZ, 0x1f, R13 ;  /* 0x0000001fff207819 */ /* 0x001fe2000001140d */
[----:B------:R-:W-:Y:S02]  /*13dca0*/  IMAD.MOV.U32 R53, RZ, RZ, R48 ;  /* 0x000000ffff357224 */ /* 0x000fe400078e0030 */
[----:B------:R-:W-:Y:S02]  /*13dcb0*/  IMAD.MOV.U32 R48, RZ, RZ, R50 ;  /* 0x000000ffff307224 */ /* 0x000fe400078e0032 */
[----:B------:R-:W-:-:S02]  /*13dcc0*/  IMAD.X R37, R32, 0x1, R8, P6 ;  /* 0x0000000120257824 */ /* 0x000fc400030e0608 */
[----:B------:R-:W-:Y:S02]  /*13dcd0*/  IMAD.MOV.U32 R50, RZ, RZ, R31 ;  /* 0x000000ffff327224 */ /* 0x000fe400078e001f */
[----:B------:R-:W2:Y:S04]  /*13dce0*/  LDL.LU R31, [R1+0x19e4] ;  /* 0x0019e400011f7983 */ /* 0x000ea80000300800 */
[----:B------:R0:W-:Y:S01]  /*13dcf0*/  STL.64 [R1+0x1808], R36 ;  /* 0x0018082401007387 */ /* 0x0001e20000100a00 */
[----:B------:R-:W-:Y:S01]  /*13dd00*/  IMAD.MOV.U32 R35, RZ, RZ, R45 ;  /* 0x000000ffff237224 */ /* 0x000fe200078e002d */
[----:B0-----:R-:W-:-:S05]  /*13dd10*/  IADD3 R36, P6, PT, R13, R4, RZ ;  /* 0x000000040d247210 */ /* 0x001fca0007fde0ff */
[----:B------:R-:W-:Y:S02]  /*13dd20*/  IMAD.X R37, R32, 0x1, R7, P6 ;  /* 0x0000000120257824 */ /* 0x000fe400030e0607 */
[----:B------:R-:W-:-:S03]  /*13dd30*/  IMAD.MOV.U32 R45, RZ, RZ, R52 ;  /* 0x000000ffff2d7224 */ /* 0x000fc600078e0034 */
[----:B------:R0:W-:Y:S01]  /*13dd40*/  STL.64 [R1+0x1830], R36 ;  /* 0x0018302401007387 */ /* 0x0001e20000100a00 */
[----:B------:R-:W-:Y:S02]  /*13dd50*/  IMAD.MOV.U32 R52, RZ, RZ, R53 ;  /* 0x000000ffff347224 */ /* 0x000fe400078e0035 */
[----:B------:R-:W-:Y:S02]  /*13dd60*/  IMAD.MOV.U32 R53, RZ, RZ, R48 ;  /* 0x000000ffff357224 */ /* 0x000fe400078e0030 */
[----:B------:R-:W-:Y:S02]  /*13dd70*/  IMAD.MOV.U32 R48, RZ, RZ, R50 ;  /* 0x000000ffff307224 */ /* 0x000fe400078e0032 */
[----:B------:R-:W-:Y:S01]  /*13dd80*/  IMAD.MOV.U32 R50, RZ, RZ, R51 ;  /* 0x000000ffff327224 */ /* 0x000fe200078e0033 */
[----:B0-----:R-:W-:Y:S01]  /*13dd90*/  IADD3 R36, P6, PT, R13, R9, RZ ;  /* 0x000000090d247210 */ /* 0x001fe20007fde0ff */
[----:B------:R-:W-:-:S04]  /*13dda0*/  IMAD.MOV.U32 R51, RZ, RZ, R12 ;  /* 0x000000ffff337224 */ /* 0x000fc800078e000c */
[C---:B------:R-:W-:Y:S01]  /*13ddb0*/  IMAD.X R37, R32.reuse, 0x1, R5, P6 ;  /* 0x0000000120257824 */ /* 0x040fe200030e0605 */
[----:B------:R-:W-:Y:S01]  /*13ddc0*/  IADD3 R12, P6, PT, R13, R6, RZ ;  /* 0x000000060d0c7210 */ /* 0x000fe20007fde0ff */
[----:B------:R-:W-:Y:S02]  /*13ddd0*/  IMAD.MOV.U32 R33, RZ, RZ, R35 ;  /* 0x000000ffff217224 */ /* 0x000fe400078e0023 */
[----:B------:R-:W-:Y:S01]  /*13dde0*/  IMAD.MOV.U32 R35, RZ, RZ, R45 ;  /* 0x000000ffff237224 */ /* 0x000fe200078e002d */
[----:B------:R0:W-:Y:S01]  /*13ddf0*/  STL.64 [R1+0x1838], R36 ;  /* 0x0018382401007387 */ /* 0x0001e20000100a00 */
[----:B------:R-:W-:Y:S01]  /*13de00*/  IMAD.X R13, R32, 0x1, R3, P6 ;  /* 0x00000001200d7824 */ /* 0x000fe200030e0603 */
[----:B------:R-:W-:Y:S01]  /*13de10*/  SHF.R.S32.HI R32, RZ, 0x1f, R43 ;  /* 0x0000001fff207819 */ /* 0x000fe2000001142b */
[----:B------:R-:W-:Y:S02]  /*13de20*/  IMAD.MOV.U32 R45, RZ, RZ, R52 ;  /* 0x000000ffff2d7224 */ /* 0x000fe400078e0034 */
[----:B------:R-:W-:-:S02]  /*13de30*/  IMAD.MOV.U32 R52, RZ, RZ, R53 ;  /* 0x000000ffff347224 */ /* 0x000fc400078e0035 */
[----:B------:R-:W-:Y:S02]  /*13de40*/  IMAD.MOV.U32 R53, RZ, RZ, R48 ;  /* 0x000000ffff357224 */ /* 0x000fe400078e0030 */
[----:B------:R-:W-:Y:S01]  /*13de50*/  IMAD.MOV.U32 R48, RZ, RZ, R50 ;  /* 0x000000ffff307224 */ /* 0x000fe200078e0032 */
[C---:B0-----:R-:W-:Y:S01]  /*13de60*/  IADD3 R36, P6, PT, R43.reuse, R10, RZ ;  /* 0x0000000a2b247210 */ /* 0x041fe20007fde0ff */
[----:B------:R-:W-:Y:S02]  /*13de70*/  IMAD.MOV.U32 R50, RZ, RZ, R51 ;  /* 0x000000ffff327224 */ /* 0x000fe400078e0033 */
[----:B------:R-:W2:Y:S02]  /*13de80*/  LDL.LU R51, [R1+0x1a10] ;  /* 0x001a100001337983 */ /* 0x000ea40000300800 */
[----:B------:R-:W-:Y:S02]  /*13de90*/  IMAD.X R37, R32, 0x1, R8, P6 ;  /* 0x0000000120257824 */ /* 0x000fe400030e0608 */
[----:B------:R0:W-:Y:S02]  /*13dea0*/  STL.64 [R1+0x57e8], R12 ;  /* 0x0057e80c01007387 */ /* 0x0001e40000100a00 */
[----:B0-----:R-:W-:-:S02]  /*13deb0*/  IADD3 R12, P6, PT, R43, R4, RZ ;  /* 0x000000042b0c7210 */ /* 0x001fc40007fde0ff */
[----:B------:R-:W-:Y:S03]  /*13dec0*/  STL.64 [R1+0x1840], R36 ;  /* 0x0018402401007387 */ /* 0x000fe60000100a00 */
[----:B------:R-:W-:-:S05]  /*13ded0*/  IMAD.X R13, R32, 0x1, R7, P6 ;  /* 0x00000001200d7824 */ /* 0x000fca00030e0607 */
[----:B------:R0:W-:Y:S02]  /*13dee0*/  STL.64 [R1+0x1850], R12 ;  /* 0x0018500c01007387 */ /* 0x0001e40000100a00 */
[----:B0-----:R-:W-:-:S05]  /*13def0*/  IADD3 R12, P6, PT, R43, R9, RZ ;  /* 0x000000092b0c7210 */ /* 0x001fca0007fde0ff */
[----:B------:R-:W-:-:S05]  /*13df00*/  IMAD.X R13, R32, 0x1, R5, P6 ;  /* 0x00000001200d7824 */ /* 0x000fca00030e0605 */
[----:B------:R0:W-:Y:S01]  /*13df10*/  STL.64 [R1+0x1860], R12 ;  /* 0x0018600c01007387 */ /* 0x0001e20000100a00 */
[----:B------:R-:W-:Y:S02]  /*13df20*/  IMAD.MOV.U32 R37, RZ, RZ, R35 ;  /* 0x000000ffff257224 */ /* 0x000fe400078e0023 */
[----:B------:R-:W-:Y:S01]  /*13df30*/  IMAD.MOV.U32 R35, RZ, RZ, R45 ;  /* 0x000000ffff237224 */ /* 0x000fe200078e002d */
[----:B0-----:R-:W-:Y:S01]  /*13df40*/  IADD3 R12, P6, PT, R43, R6, RZ ;  /* 0x000000062b0c7210 */ /* 0x001fe20007fde0ff */
[----:B------:R-:W-:-:S04]  /*13df50*/  IMAD.MOV.U32 R45, RZ, RZ, R52 ;  /* 0x000000ffff2d7224 */ /* 0x000fc800078e0034 */
[----:B------:R-:W-:Y:S02]  /*13df60*/  IMAD.X R13, R32, 0x1, R3, P6 ;  /* 0x00000001200d7824 */ /* 0x000fe400030e0603 */
[----:B------:R-:W-:Y:S02]  /*13df70*/  IMAD.MOV.U32 R52, RZ, RZ, R48 ;  /* 0x000000ffff347224 */ /* 0x000fe400078e0030 */
[----:B------:R-:W-:Y:S01]  /*13df80*/  IMAD.MOV.U32 R48, RZ, RZ, R49 ;  /* 0x000000ffff307224 */ /* 0x000fe200078e0031 */
[----:B------:R0:W-:Y:S04]  /*13df90*/  STL.64 [R1+0x1870], R12 ;  /* 0x0018700c01007387 */ /* 0x0001e80000100a00 */
[----:B------:R-:W2:Y:S01]  /*13dfa0*/  LDL.LU R49, [R1+0x19d4] ;  /* 0x0019d40001317983 */ /* 0x000ea20000300800 */
        /* <DEDUP_REMOVED lines=14> */
[----:B------:R-:W-:-:S03]  /*13e090*/  IMAD.MOV.U32 R42, RZ, RZ, R35 ;  /* 0x000000ffff2a7224 */ /* 0x000fc600078e0023 */
[----:B------:R-:W3:Y:S01]  /*13e0a0*/  LDL.LU.64 R34, [R1+0x2378] ;  /* 0x0023780001227983 */ /* 0x000ee20000300a00 */
        /* <DEDUP_REMOVED lines=10> */
[----:B0-----:R-:W-:Y:S01]  /*13e150*/  IADD3 R12, P6, PT, R44, R6, RZ ;  /* 0x000000062c0c7210 */ /* 0x001fe20007fde0ff */
[----:B------:R-:W-:-:S04]  /*13e160*/  IMAD.MOV.U32 R44, RZ, RZ, R48 ;  /* 0x000000ffff2c7224 */ /* 0x000fc800078e0030 */
[----:B------:R-:W-:Y:S02]  /*13e170*/  IMAD.X R13, R32, 0x1, R3, P6 ;  /* 0x00000001200d7824 */ /* 0x000fe400030e0603 */
[----:B------:R-:W-:-:S03]  /*13e180*/  IMAD.MOV.U32 R48, RZ, RZ, R40 ;  /* 0x000000ffff307224 */ /* 0x000fc600078e0028 */
[----:B------:R0:W-:Y:S01]  /*13e190*/  STL.64 [R1+0x18d8], R12 ;  /* 0x0018d80c01007387 */ /* 0x0001e20000100a00 */
[----:B--2---:R-:W-:Y:S02]  /*13e1a0*/  IMAD.MOV.U32 R45, RZ, RZ, R49 ;  /* 0x000000ffff2d7224 */ /* 0x004fe400078e0031 */
[----:B------:R-:W-:Y:S02]  /*13e1b0*/  IMAD.MOV.U32 R49, RZ, RZ, R41 ;  /* 0x000000ffff317224 */ /* 0x000fe400078e0029 */
[----:B------:R-:W2:Y:S01]  /*13e1c0*/  LDL.LU.64 R40, [R1+0x2380] ;  /* 0x0023800001287983 */ /* 0x000ea20000300a00 */
        /* <DEDUP_REMOVED lines=10> */
[----:B------:R-:W-:Y:S02]  /*13e270*/  SHF.R.S32.HI R36, RZ, 0x1f, R37 ;  /* 0x0000001fff247819 */ /* 0x000fe40000011425 */
[----:B0-----:R-:W-:-:S05]  /*13e280*/  IADD3 R12, P6, PT, R33, R6, RZ ;  /* 0x00000006210c7210 */ /* 0x001fca0007fde0ff */
[----:B------:R-:W-:Y:S02]  /*13e290*/  IMAD.X R13, R32, 0x1, R3, P6 ;  /* 0x00000001200d7824 */ /* 0x000fe400030e0603 */
[----:B------:R-:W-:-:S03]  /*13e2a0*/  IMAD.MOV.U32 R32, RZ, RZ, R44 ;  /* 0x000000ffff207224 */ /* 0x000fc600078e002c */
[----:B------:R0:W-:Y:S01]  /*13e2b0*/  STL.64 [R1+0x1910], R12 ;  /* 0x0019100c01007387 */ /* 0x0001e20000100a00 */
[----:B------:R-:W-:Y:S02]  /*13e2c0*/  IMAD.MOV.U32 R44, RZ, RZ, R48 ;  /* 0x000000ffff2c7224 */ /* 0x000fe400078e0030 */
[----:B------:R-:W-:Y:S01]  /*13e2d0*/  IMAD.MOV.U32 R33, RZ, RZ, R45 ;  /* 0x000000ffff217224 */ /* 0x000fe200078e002d */
[----:B0-----:R-:W-:Y:S01]  /*13e2e0*/  IADD3 R12, P6, PT, R37, R10, RZ ;  /* 0x0000000a250c7210 */ /* 0x001fe20007fde0ff */
[----:B------:R-:W-:-:S04]  /*13e2f0*/  IMAD.MOV.U32 R45, RZ, RZ, R49 ;  /* 0x000000ffff2d7224 */ /* 0x000fc800078e0031 */
[----:B------:R-:W-:-:S05]  /*13e300*/  IMAD.X R13, R36, 0x1, R8, P6 ;  /* 0x00000001240d7824 */ /* 0x000fca00030e0608 */
[----:B------:R0:W-:Y:S01]  /*13e310*/  STL.64 [R1+0x1908], R12 ;  /* 0x0019080c01007387 */ /* 0x0001e20000100a00 */
[----:B--2---:R-:W-:Y:S02]  /*13e320*/  IMAD.MOV.U32 R48, RZ, RZ, R40 ;  /* 0x000000ffff307224 */ /* 0x004fe400078e0028 */
        /* <DEDUP_REMOVED lines=10> */
[----:B------:R-:W-:Y:S01]  /*13e3d0*/  IMAD.X R13, R36, 0x1, R3, P6 ;  /* 0x00000001240d7824 */ /* 0x000fe200030e0603 */
[----:B------:R-:W-:-:S04]  /*13e3e0*/  SHF.R.S32.HI R14, RZ, 0x1f, R42 ;  /* 0x0000001fff0e7819 */ /* 0x000fc8000001142a */
        /* <DEDUP_REMOVED lines=18> */
[----:B------:R-:W-:Y:S02]  /*13e510*/  IMAD.X R15, R12, 0x1, R8, P6 ;  /* 0x000000010c0f7824 */ /* 0x000fe400030e0608 */
[----:B------:R-:W-:-:S02]  /*13e520*/  IMAD.MOV.U32 R44, RZ, RZ, R45 ;  /* 0x000000ffff2c7224 */ /* 0x000fc400078e002d */
        /* <DEDUP_REMOVED lines=14> */
[----:B------:R0:W-:Y:S01]  /*13e610*/  STL.64 [R1+0x1998], R14 ;  /* 0x0019980e01007387 */ /* 0x0001e20000100a00 */
[----:B------:R-:W-:Y:S02]  /*13e620*/  IMAD.MOV.U32 R43, RZ, RZ, R33 ;  /* 0x000000ffff2b7224 */ /* 0x000fe400078e0021 */
[----:B------:R-:W-:Y:S02]  /*13e630*/  IMAD.X R37, R12, 0x1, R8, P6 ;  /* 0x000000010c257824 */ /* 0x000fe400030e0608 */
[----:B---3--:R-:W-:-:S02]  /*13e640*/  IMAD.MOV.U32 R33, RZ, RZ, R35 ;  /* 0x000000ffff217224 */ /* 0x008fc400078e0023 */
[----:B0-----:R-:W-:Y:S02]  /*13e650*/  IMAD.MOV.U32 R15, RZ, RZ, R32 ;  /* 0x000000ffff0f7224 */ /* 0x001fe400078e0020 */
[----:B------:R-:W-:Y:S02]  /*13e660*/  IMAD.MOV.U32 R32, RZ, RZ, R34 ;  /* 0x000000ffff207224 */ /* 0x000fe400078e0022 */
[----:B------:R-:W-:Y:S02]  /*13e670*/  IMAD.MOV.U32 R34, RZ, RZ, R44 ;  /* 0x000000ffff227224 */ /* 0x000fe400078e002c */
[----:B------:R-:W-:Y:S02]  /*13e680*/  IMAD.MOV.U32 R44, RZ, RZ, R60 ;  /* 0x000000ffff2c7224 */ /* 0x000fe400078e003c */
[----:B------:R-:W-:Y:S02]  /*13e690*/  IMAD.MOV.U32 R60, RZ, RZ, R52 ;  /* 0x000000ffff3c7224 */ /* 0x000fe400078e0034 */
[----:B------:R-:W-:Y:S01]  /*13e6a0*/  IMAD.MOV.U32 R52, RZ, RZ, R16 ;  /* 0x000000ffff347224 */ /* 0x000fe200078e0010 */
[----:B------:R-:W-:Y:S01]  /*13e6b0*/  IADD3 R16, P6, PT, R53, R4, RZ ;  /* 0x0000000435107210 */ /* 0x000fe20007fde0ff */
[----:B------:R-:W-:-:S02]  /*13e6c0*/  IMAD.MOV.U32 R35, RZ, RZ, R45 ;  /* 0x000000ffff237224 */ /* 0x000fc400078e002d */
[----:B------:R-:W-:Y:S02]  /*13e6d0*/  IMAD.MOV.U32 R45, RZ, RZ, R61 ;  /* 0x000000ffff2d7224 */ /* 0x000fe400078e003d */
[----:B------:R-:W-:Y:S02]  /*13e6e0*/  IMAD.MOV.U32 R61, RZ, RZ, R20 ;  /* 0x000000ffff3d7224 */ /* 0x000fe400078e0014 */
[----:B------:R-:W-:Y:S01]  /*13e6f0*/  IMAD.MOV.U32 R20, RZ, RZ, R17 ;  /* 0x000000ffff147224 */ /* 0x000fe200078e0011 */
[----:B------:R0:W-:Y:S01]  /*13e700*/  STL.64 [R1+0x1978], R36 ;  /* 0x0019782401007387 */ /* 0x0001e20000100a00 */
[----:B------:R-:W-:-:S05]  /*13e710*/  IMAD.X R17, R12, 0x1, R7, P6 ;  /* 0x000000010c117824 */ /* 0x000fca00030e0607 */
[----:B------:R1:W-:Y:S01]  /*13e720*/  STL.64 [R1+0x5800], R16 ;  /* 0x0058001001007387 */ /* 0x0003e20000100a00 */
[----:B0-----:R-:W-:Y:S02]  /*13e730*/  IMAD.MOV.U32 R37, RZ, RZ, R33 ;  /* 0x000000ffff257224 */ /* 0x001fe400078e0021 */
[----:B------:R-:W-:Y:S01]  /*13e740*/  IMAD.MOV.U32 R33, RZ, RZ, R60 ;  /* 0x000000ffff217224 */ /* 0x000fe200078e003c */
[----:B------:R-:W-:Y:S01]  /*13e750*/  IADD3 R60, P6, PT, R53, R9, RZ ;  /* 0x00000009353c7210 */ /* 0x000fe20007fde0ff */
[----:B------:R-:W-:Y:S02]  /*13e760*/  IMAD.MOV.U32 R36, RZ, RZ, R32 ;  /* 0x000000ffff247224 */ /* 0x000fe400078e0020 */
[----:B-1----:R-:W-:Y:S02]  /*13e770*/  IMAD.MOV.U32 R17, RZ, RZ, R43 ;  /* 0x000000ffff117224 */ /* 0x002fe400078e002b */
[----:B------:R-:W-:Y:S02]  /*13e780*/  IMAD.MOV.U32 R43, RZ, RZ, R34 ;  /* 0x000000ffff2b7224 */ /* 0x000fe400078e0022 */
[----:B------:R-:W-:-:S02]  /*13e790*/  IMAD.MOV.U32 R32, RZ, RZ, R35 ;  /* 0x000000ffff207224 */ /* 0x000fc400078e0023 */
[----:B------:R-:W-:Y:S02]  /*13e7a0*/  IMAD.MOV.U32 R34, RZ, RZ, R61 ;  /* 0x000000ffff227224 */ /* 0x000fe400078e003d */
[----:B------:R-:W-:Y:S02]  /*13e7b0*/  IMAD.MOV.U32 R35, RZ, RZ, R52 ;  /* 0x000000ffff237224 */ /* 0x000fe400078e0034 */
[----:B------:R-:W-:Y:S01]  /*13e7c0*/  IMAD.X R61, R12, 0x1, R5, P6 ;  /* 0x000000010c3d7824 */ /* 0x000fe200030e0605 */
[----:B------:R-:W-:-:S05]  /*13e7d0*/  IADD3 R52, P6, PT, R53, R6, RZ ;  /* 0x0000000635347210 */ /* 0x000fca0007fde0ff */
[----:B------:R-:W-:Y:S01]  /*13e7e0*/  IMAD.X R53, R12, 0x1, R3, P6 ;  /* 0x000000010c357824 */ /* 0x000fe200030e0603 */
[----:B------:R0:W-:Y:S01]  /*13e7f0*/  STL.64 [R1+0x1bb0], R60 ;  /* 0x001bb03c01007387 */ /* 0x0001e20000100a00 */
[----:B------:R-:W-:Y:S01]  /*13e800*/  SHF.R.S32.HI R14, RZ, 0x1f, R17 ;  /* 0x0000001fff0e7819 */ /* 0x000fe20000011411 */
[----:B------:R-:W-:Y:S02]  /*13e810*/  IMAD.MOV.U32 R42, RZ, RZ, R32 ;  /* 0x000000ffff2a7224 */ /* 0x000fe400078e0020 */
[----:B------:R-:W-:Y:S01]  /*13e820*/  IMAD.MOV.U32 R32, RZ, RZ, R34 ;  /* 0x000000ffff207224 */ /* 0x000fe200078e0022 */
[----:B0-----:R-:W3:Y:S04]  /*13e830*/  LDL.LU.64 R60, [R1+0x5928] ;  /* 0x00592800013c7983 */ /* 0x001ee80000300a00 */
[----:B------:R0:W-:Y:S01]  /*13e840*/  STL.64 [R1+0x1ba8], R52 ;  /* 0x001ba83401007387 */ /* 0x0001e20000100a00 */
[----:B------:R-:W-:-:S02]  /*13e850*/  IMAD.MOV.U32 R34, RZ, RZ, R20 ;  /* 0x000000ffff227224 */ /* 0x000fc400078e0014 */
[----:B------:R-:W-:Y:S01]  /*13e860*/  IMAD.MOV.U32 R12, RZ, RZ, R43 ;  /* 0x000000ffff0c7224 */ /* 0x000fe200078e002b */
[----:B0-----:R-:W-:Y:S01]  /*13e870*/  IADD3 R52, P6, PT, R17, R10, RZ ;  /* 0x0000000a11347210 */ /* 0x001fe20007fde0ff */
[----:B------:R-:W-:-:S04]  /*13e880*/  IMAD.MOV.U32 R43, RZ, RZ, R33 ;  /* 0x000000ffff2b7224 */ /* 0x000fc800078e0021 */
[C---:B------:R-:W-:Y:S01]  /*13e890*/  IMAD.X R53, R14.reuse, 0x1, R8, P6 ;  /* 0x000000010e357824 */ /* 0x040fe200030e0608 */
[C---:B------:R-:W-:Y:S01]  /*13e8a0*/  IADD3 R20, P6, PT, R17.reuse, R4, RZ ;  /* 0x0000000411147210 */ /* 0x040fe20007fde0ff */
[----:B------:R-:W-:Y:S02]  /*13e8b0*/  IMAD.MOV.U32 R33, RZ, RZ, R35 ;  /* 0x000000ffff217224 */ /* 0x000fe400078e0023 */
[----:B------:R-:W-:Y:S02]  /*13e8c0*/  IMAD.MOV.U32 R35, RZ, RZ, R21 ;  /* 0x000000ffff237224 */ /* 0x000fe400078e0015 */
[----:B------:R-:W-:Y:S01]  /*13e8d0*/  IMAD.X R21, R14, 0x1, R7, P6 ;  /* 0x000000010e157824 */ /* 0x000fe200030e0607 */
[----:B------:R0:W-:Y:S04]  /*13e8e0*/  STL.64 [R1+0x1ba0], R52 ;  /* 0x001ba03401007387 */ /* 0x0001e80000100a00 */
[----:B0-----:R-:W2:Y:S04]  /*13e8f0*/  LDL.LU.64 R52, [R1+0x5920] ;  /* 0x0059200001347983 */ /* 0x001ea80000300a00 */
[----:B------:R0:W-:Y:S02]  /*13e900*/  STL.64 [R1+0x5808], R20 ;  /* 0x0058081401007387 */ /* 0x0001e40000100a00 */
[----:B0-----:R-:W-:-:S05]  /*13e910*/  IADD3 R20, P6, PT, R17, R9, RZ ;  /* 0x0000000911147210 */ /* 0x001fca0007fde0ff */
[----:B------:R-:W-:Y:S01]  /*13e920*/  IMAD.X R21, R14, 0x1, R5, P6 ;  /* 0x000000010e157824 */ /* 0x000fe200030e0605 */
[----:B------:R-:W-:-:S05]  /*13e930*/  IADD3 R16, P6, PT, R17, R6, RZ ;  /* 0x0000000611107210 */ /* 0x000fca0007fde0ff */
[----:B------:R-:W-:Y:S01]  /*13e940*/  IMAD.X R17, R14, 0x1, R3, P6 ;  /* 0x000000010e117824 */ /* 0x000fe200030e0603 */
[----:B------:R-:W-:Y:S01]  /*13e950*/  STL.64 [R1+0x1bf0], R20 ;  /* 0x001bf01401007387 */ /* 0x000fe20000100a00 */
[----:B------:R-:W-:-:S03]  /*13e960*/  SHF.R.S32.HI R14, RZ, 0x1f, R13 ;  /* 0x0000001fff0e7819 */ /* 0x000fc6000001140d */
[----:B------:R0:W-:Y:S02]  /*13e970*/  STL.64 [R1+0x1be8], R16 ;  /* 0x001be81001007387 */ /* 0x0001e40000100a00 */
[----:B0-----:R-:W-:-:S05]  /*13e980*/  IADD3 R16, P6, PT, R13, R10, RZ ;  /* 0x0000000a0d107210 */ /* 0x001fca0007fde0ff */
[----:B------:R-:W-:Y:S01]  /*13e990*/  IMAD.X R17, R14, 0x1, R8, P6 ;  /* 0x000000010e117824 */ /* 0x000fe200030e0608 */
[----:B------:R-:W-:-:S05]  /*13e9a0*/  IADD3 R20, P6, PT, R13, R4, RZ ;  /* 0x000000040d147210 */ /* 0x000fca0007fde0ff */
[----:B------:R-:W-:Y:S01]  /*13e9b0*/  IMAD.X R21, R14, 0x1, R7, P6 ;  /* 0x000000010e157824 */ /* 0x000fe200030e0607 */
[----:B------:R-:W-:Y:S04]  /*13e9c0*/  STL.64 [R1+0x1be0], R16 ;  /* 0x001be01001007387 */ /* 0x000fe80000100a00 */
[----:B------:R0:W-:Y:S02]  /*13e9d0*/  STL.64 [R1+0x1c00], R20 ;  /* 0x001c001401007387 */ /* 0x0001e40000100a00 */
[----:B0-----:R-:W-:Y:S01]  /*13e9e0*/  IADD3 R20, P6, PT, R13, R9, RZ ;  /* 0x000000090d147210 */ /* 0x001fe20007fde0ff */
[----:B------:R-:W-:-:S04]  /*13e9f0*/  IMAD.MOV.U32 R17, RZ, RZ, R12 ;  /* 0x000000ffff117224 */ /* 0x000fc800078e000c */
[----:B------:R-:W-:Y:S01]  /*13ea00*/  IMAD.X R21, R14, 0x1, R5, P6 ;  /* 0x000000010e157824 */ /* 0x000fe200030e0605 */
[----:B------:R-:W-:-:S05]  /*13ea10*/  IADD3 R12, P6, PT, R13, R6, RZ ;  /* 0x000000060d0c7210 */ /* 0x000fca0007fde0ff */
[----:B------:R-:W-:Y:S01]  /*13ea20*/  IMAD.X R13, R14, 0x1, R3, P6 ;  /* 0x000000010e0d7824 */ /* 0x000fe200030e0603 */
[----:B------:R-:W-:Y:S01]  /*13ea30*/  STL.64 [R1+0x1c30], R20 ;  /* 0x001c301401007387 */ /* 0x000fe20000100a00 */
[----:B------:R-:W-:-:S03]  /*13ea40*/  SHF.R.S32.HI R16, RZ, 0x1f, R15 ;  /* 0x0000001fff107819 */ /* 0x000fc6000001140f */
[----:B------:R0:W-:Y:S02]  /*13ea50*/  STL.64 [R1+0x1c28], R12 ;  /* 0x001c280c01007387 */ /* 0x0001e40000100a00 */
[----:B0-----:R-:W-:Y:S02]  /*13ea60*/  IMAD.MOV.U32 R12, RZ, RZ, R36 ;  /* 0x000000ffff0c7224 */ /* 0x001fe400078e0024 */
[----:B------:R-:W-:Y:S01]  /*13ea70*/  IMAD.MOV.U32 R36, RZ, RZ, R48 ;  /* 0x000000ffff247224 */ /* 0x000fe200078e0030 */
[----:B------:R-:W-:Y:S01]  /*13ea80*/  IADD3 R48, P6, PT, R15, R10, RZ ;  /* 0x0000000a0f307210 */ /* 0x000fe20007fde0ff */
[----:B------:R-:W-:Y:S02]  /*13ea90*/  IMAD.MOV.U32 R13, RZ, RZ, R37 ;  /* 0x000000ffff0d7224 */ /* 0x000fe400078e0025 */
[----:B------:R-:W-:Y:S02]  /*13eaa0*/  IMAD.MOV.U32 R37, RZ, RZ, R49 ;  /* 0x000000ffff257224 */ /* 0x000fe400078e0031 */
        /* <DEDUP_REMOVED lines=10> */
[----:B------:R-:W-:Y:S01]  /*13eb50*/  SHF.R.S32.HI R20, RZ, 0x1f, R19 ;  /* 0x0000001fff147819 */ /* 0x000fe20000011413 */
[----:B------:R-:W-:Y:S02]  /*13eb60*/  IMAD.MOV.U32 R16, RZ, RZ, R26 ;  /* 0x000000ffff107224 */ /* 0x000fe400078e001a */
[----:B0-----:R-:W2:Y:S04]  /*13eb70*/  LDL.LU.64 R48, [R1+0x5918] ;  /* 0x0059180001307983 */ /* 0x001ea80000300a00 */
[----:B------:R0:W-:Y:S01]  /*13eb80*/  STL.64 [R1+0x1c68], R14 ;  /* 0x001c680e01007387 */ /* 0x0001e20000100a00 */
[----:B------:R-:W-:Y:S01]  /*13eb90*/  IMAD.MOV.U32 R21, RZ, RZ, R17 ;  /* 0x000000ffff157224 */ /* 0x000fe200078e0011 */
[----:B0-----:R-:W-:-:S05]  /*13eba0*/  IADD3 R14, P6, PT, R19, R10, RZ ;  /* 0x0000000a130e7210 */ /* 0x001fca0007fde0ff */
[----:B------:R-:W-:Y:S01]  /*13ebb0*/  IMAD.X R15, R20, 0x1, R8, P6 ;  /* 0x00000001140f7824 */ /* 0x000fe200030e0608 */
[----:B------:R-:W-:Y:S01]  /*13ebc0*/  IADD3 R26, P6, PT, R19, R4, RZ ;  /* 0x00000004131a7210 */ /* 0x000fe20007fde0ff */
[----:B------:R-:W-:-:S04]  /*13ebd0*/  IMAD.MOV.U32 R17, RZ, RZ, R27 ;  /* 0x000000ffff117224 */ /* 0x000fc800078e001b */
[----:B------:R-:W-:Y:S01]  /*13ebe0*/  IMAD.X R27, R20, 0x1, R7, P6 ;  /* 0x00000001141b7824 */ /* 0x000fe200030e0607 */
[----:B------:R0:W-:Y:S04]  /*13ebf0*/  STL.64 [R1+0x1c60], R14 ;  /* 0x001c600e01007387 */ /* 0x0001e80000100a00 */
[----:B------:R1:W-:Y:S01]  /*13ec00*/  STL.64 [R1+0x1c98], R26 ;  /* 0x001c981a01007387 */ /* 0x0003e20000100a00 */
[----:B0-----:R-:W-:Y:S01]  /*13ec10*/  IMAD.MOV.U32 R15, RZ, RZ, R37 ;  /* 0x000000ffff0f7224 */ /* 0x001fe200078e0025 */
[----:B-1----:R-:W-:Y:S01]  /*13ec20*/  IADD3 R26, P6, PT, R19, R9, RZ ;  /* 0x00000009131a7210 */ /* 0x002fe20007fde0ff */
[----:B------:R-:W-:-:S04]  /*13ec30*/  IMAD.MOV.U32 R37, RZ, RZ, R18 ;  /* 0x000000ffff257224 */ /* 0x000fc800078e0012 */
[----:B------:R-:W-:Y:S01]  /*13ec40*/  IMAD.X R27, R20, 0x1, R5, P6 ;  /* 0x00000001141b7824 */ /* 0x000fe200030e0605 */
[----:B------:R-:W-:-:S05]  /*13ec50*/  IADD3 R18, P6, PT, R19, R6, RZ ;  /* 0x0000000613127210 */ /* 0x000fca0007fde0ff */
[----:B------:R-:W-:Y:S01]  /*13ec60*/  IMAD.X R19, R20, 0x1, R3, P6 ;  /* 0x0000000114137824 */ /* 0x000fe200030e0603 */
[----:B------:R0:W-:Y:S01]  /*13ec70*/  STL.64 [R1+0x1ca8], R26 ;  /* 0x001ca81a01007387 */ /* 0x0001e20000100a00 */
[----:B------:R-:W-:-:S03]  /*13ec80*/  IMAD.MOV.U32 R14, RZ, RZ, R36 ;  /* 0x000000ffff0e7224 */ /* 0x000fc600078e0024 */
[----:B0-----:R-:W2:Y:S04]  /*13ec90*/  LDL.LU.64 R26, [R1+0x5910] ;  /* 0x00591000011a7983 */ /* 0x001ea80000300a00 */
[----:B------:R0:W-:Y:S02]  /*13eca0*/  STL.64 [R1+0x5818], R18 ;  /* 0x0058181201007387 */ /* 0x0001e40000100a00 */
[----:B0-----:R-:W-:-:S05]  /*13ecb0*/  IMAD.MOV.U32 R19, RZ, RZ, R37 ;  /* 0x000000ffff137224 */ /* 0x001fca00078e0025 */
[----:B------:R-:W-:Y:S02]  /*13ecc0*/  SHF.R.S32.HI R20, RZ, 0x1f, R19 ;  /* 0x0000001fff147819 */ /* 0x000fe40000011413 */
[----:B------:R-:W-:-:S05]  /*13ecd0*/  IADD3 R36, P6, PT, R19, R10, RZ ;  /* 0x0000000a13247210 */ /* 0x000fca0007fde0ff */
[----:B------:R-:W-:-:S05]  /*13ece0*/  IMAD.X R37, R20, 0x1, R8, P6 ;  /* 0x0000000114257824 */ /* 0x000fca00030e0608 */
[----:B------:R0:W-:Y:S02]  /*13ecf0*/  STL.64 [R1+0x1d98], R36 ;  /* 0x001d982401007387 */ /* 0x0001e40000100a00 */
[----:B0-----:R-:W-:Y:S02]  /*13ed00*/  IMAD.MOV.U32 R37, RZ, RZ, R43 ;  /* 0x000000ffff257224 */ /* 0x001fe400078e002b */
[----:B------:R-:W-:Y:S02]  /*13ed10*/  IMAD.MOV.U32 R43, RZ, RZ, R33 ;  /* 0x000000ffff2b7224 */ /* 0x000fe400078e0021 */
[----:B------:R-:W-:Y:S02]  /*13ed20*/  IMAD.MOV.U32 R33, RZ, RZ, R35 ;  /* 0x000000ffff217224 */ /* 0x000fe400078e0023 */
[----:B----4-:R-:W-:Y:S01]  /*13ed30*/  IMAD.MOV.U32 R35, RZ, RZ, R22 ;  /* 0x000000ffff237224 */ /* 0x010fe200078e0016 */
[----:B------:R-:W-:Y:S01]  /*13ed40*/  IADD3 R22, P6, PT, R19, R4, RZ ;  /* 0x0000000413167210 */ /* 0x000fe20007fde0ff */
[----:B------:R-:W-:-:S02]  /*13ed50*/  IMAD.MOV.U32 R36, RZ, RZ, R42 ;  /* 0x000000ffff247224 */ /* 0x000fc400078e002a */
[----:B------:R-:W-:Y:S02]  /*13ed60*/  IMAD.MOV.U32 R42, RZ, RZ, R32 ;  /* 0x000000ffff2a7224 */ /* 0x000fe400078e0020 */
[----:B------:R-:W-:Y:S02]  /*13ed70*/  IMAD.MOV.U32 R32, RZ, RZ, R34 ;  /* 0x000000ffff207224 */ /* 0x000fe400078e0022 */
[----:B------:R-:W-:Y:S02]  /*13ed80*/  IMAD.MOV.U32 R34, RZ, RZ, R30 ;  /* 0x000000ffff227224 */ /* 0x000fe400078e001e */
[----:B------:R-:W-:Y:S02]  /*13ed90*/  IMAD.MOV.U32 R30, RZ, RZ, R23 ;  /* 0x000000ffff1e7224 */ /* 0x000fe400078e0017 */
[----:B------:R-:W-:-:S05]  /*13eda0*/  IMAD.X R23, R20, 0x1, R7, P6 ;  /* 0x0000000114177824 */ /* 0x000fca00030e0607 */
        /* <DEDUP_REMOVED lines=21> */
[----:B0-----:R-:W-:-:S05]  /*13ef00*/  SHF.R.S32.HI R18, RZ, 0x1f, R25 ;  /* 0x0000001fff127819 */ /* 0x001fca0000011419 */
[----:B------:R-:W-:-:S05]  /*13ef10*/  IMAD.X R21, R18, 0x1, R8, P6 ;  /* 0x0000000112157824 */ /* 0x000fca00030e0608 */
[----:B------:R0:W-:Y:S01]  /*13ef20*/  STL.64 [R1+0x1e20], R20 ;  /* 0x001e201401007387 */ /* 0x0001e20000100a00 */
[----:B------:R-:W-:Y:S02]  /*13ef30*/  IMAD.MOV.U32 R19, RZ, RZ, R36 ;  /* 0x000000ffff137224 */ /* 0x000fe400078e0024 */
[----:B------:R-:W-:Y:S01]  /*13ef40*/  IMAD.MOV.U32 R36, RZ, RZ, R37 ;  /* 0x000000ffff247224 */ /* 0x000fe200078e0025 */
[----:B0-----:R-:W-:-:S05]  /*13ef50*/  IADD3 R20, P6, PT, R25, R4, RZ ;  /* 0x0000000419147210 */ /* 0x001fca0007fde0ff */
[----:B------:R-:W-:Y:S02]  /*13ef60*/  IMAD.X R21, R18, 0x1, R7, P6 ;  /* 0x0000000112157824 */ /* 0x000fe400030e0607 */
[----:B------:R-:W-:Y:S02]  /*13ef70*/  IMAD.MOV.U32 R37, RZ, RZ, R42 ;  /* 0x000000ffff257224 */ /* 0x000fe400078e002a */
[----:B------:R-:W-:Y:S01]  /*13ef80*/  IMAD.MOV.U32 R42, RZ, RZ, R43 ;  /* 0x000000ffff2a7224 */ /* 0x000fe200078e002b */
        /* <DEDUP_REMOVED lines=8> */
[----:B------:R-:W-:Y:S01]  /*13f010*/  IMAD.X R21, R18, 0x1, R5, P6 ;  /* 0x0000000112157824 */ /* 0x000fe200030e0605 */
[----:B------:R-:W-:-:S04]  /*13f020*/  IADD3 R24, P6, PT, R25, R6, RZ ;  /* 0x0000000619187210 */ /* 0x000fc80007fde0ff */
[----:B------:R0:W-:Y:S01]  /*13f030*/  STL.64 [R1+0x1e70], R20 ;  /* 0x001e701401007387 */ /* 0x0001e20000100a00 */
[----:B------:R-:W-:Y:S01]  /*13f040*/  IMAD.X R25, R18, 0x1, R3, P6 ;  /* 0x0000000112197824 */ /* 0x000fe200030e0603 */
[----:B------:R-:W-:Y:S01]  /*13f050*/  SHF.R.S32.HI R22, RZ, 0x1f, R19 ;  /* 0x0000001fff167819 */ /* 0x000fe20000011413 */
[----:B0-----:R-:W-:Y:S02]  /*13f060*/  IMAD.MOV.U32 R21, RZ, RZ, R37 ;  /* 0x000000ffff157224 */ /* 0x001fe400078e0025 */
[----:B------:R-:W-:Y:S02]  /*13f070*/  IMAD.MOV.U32 R37, RZ, RZ, R33 ;  /* 0x000000ffff257224 */ /* 0x000fe400078e0021 */
[----:B------:R-:W-:Y:S02]  /*13f080*/  IMAD.MOV.U32 R33, RZ, RZ, R35 ;  /* 0x000000ffff217224 */ /* 0x000fe400078e0023 */
[----:B------:R-:W-:Y:S02]  /*13f090*/  IMAD.MOV.U32 R35, RZ, RZ, R39 ;  /* 0x000000ffff237224 */ /* 0x000fe400078e0027 */
[----:B------:R-:W-:-:S02]  /*13f0a0*/  IMAD.MOV.U32 R39, RZ, RZ, R2 ;  /* 0x000000ffff277224 */ /* 0x000fc400078e0002 */
[----:B------:R-:W4:Y:S04]  /*13f0b0*/  LDL.LU R2, [R1+0x19d8] ;  /* 0x0019d80001027983 */ /* 0x000f280000300800 */
        /* <DEDUP_REMOVED lines=9> */
[----:B------:R-:W-:-:S04]  /*13f150*/  IMAD.MOV.U32 R38, RZ, RZ, R30 ;  /* 0x000000ffff267224 */ /* 0x000fc800078e001e */
[----:B------:R-:W-:Y:S01]  /*13f160*/  IMAD.X R25, R22, 0x1, R7, P6 ;  /* 0x0000000116197824 */ /* 0x000fe200030e0607 */
[----:B------:R-:W-:-:S04]  /*13f170*/  IADD3 R30, P6, PT, R19, R9, RZ ;  /* 0x00000009131e7210 */ /* 0x000fc80007fde0ff */
[----:B------:R0:W-:Y:S02]  /*13f180*/  STL.64 [R1+0x1e80], R24 ;  /* 0x001e801801007387 */ /* 0x0001e40000100a00 */
[----:B0-----:R-:W-:Y:S02]  /*13f190*/  IMAD.MOV.U32 R24, RZ, RZ, R31 ;  /* 0x000000ffff187224 */ /* 0x001fe400078e001f */
[----:B------:R-:W-:-:S05]  /*13f1a0*/  IMAD.X R31, R22, 0x1, R5, P6 ;  /* 0x00000001161f7824 */ /* 0x000fca00030e0605 */
[----:B------:R0:W-:Y:S04]  /*13f1b0*/  STL.64 [R1+0x1eb0], R30 ;  /* 0x001eb01e01007387 */ /* 0x0001e80000100a00 */
[----:B0-----:R-:W2:Y:S01]  /*13f1c0*/  LDL.LU.64 R30, [R1+0x5908] ;  /* 0x00590800011e7983 */ /* 0x001ea20000300a00 */
[----:B------:R-:W-:Y:S01]  /*13f1d0*/  IADD3 R18, P6, PT, R19, R6, RZ ;  /* 0x0000000613127210 */ /* 0x000fe20007fde0ff */
[----:B------:R-:W-:Y:S02]  /*13f1e0*/  IMAD.MOV.U32 R23, RZ, RZ, R36 ;  /* 0x000000ffff177224 */ /* 0x000fe400078e0024 */
[----:B------:R-:W-:Y:S02]  /*13f1f0*/  IMAD.MOV.U32 R36, RZ, RZ, R32 ;  /* 0x000000ffff247224 */ /* 0x000fe400078e0020 */
[----:B------:R-:W-:-:S02]  /*13f200*/  IMAD.X R19, R22, 0x1, R3, P6 ;  /* 0x0000000116137824 */ /* 0x000fc400030e0603 */
[----:B------:R-:W-:-:S03]  /*13f210*/  IMAD.MOV.U32 R22, RZ, RZ, R33 ;  /* 0x000000ffff167224 */ /* 0x000fc600078e0021 */
[----:B------:R0:W-:Y:S02]  /*13f220*/  STL.64 [R1+0x1ea8], R18 ;  /* 0x001ea81201007387 */ /* 0x0001e40000100a00 */
[----:B0-----:R-:W-:Y:S02]  /*13f230*/  IMAD.MOV.U32 R18, RZ, RZ, R20 ;  /* 0x000000ffff127224 */ /* 0x001fe400078e0014 */
[----:B------:R-:W-:Y:S02]  /*13f240*/  IMAD.MOV.U32 R20, RZ, RZ, R21 ;  /* 0x000000ffff147224 */ /* 0x000fe400078e0015 */
[----:B------:R-:W-:Y:S02]  /*13f250*/  IMAD.MOV.U32 R21, RZ, RZ, R37 ;  /* 0x000000ffff157224 */ /* 0x000fe400078e0025 */
[----:B------:R-:W-:Y:S02]  /*13f260*/  IMAD.MOV.U32 R37, RZ, RZ, R38 ;  /* 0x000000ffff257224 */ /* 0x000fe400078e0026 */
[----:B------:R-:W-:-:S02]  /*13f270*/  IMAD.MOV.U32 R38, RZ, RZ, R39 ;  /* 0x000000ffff267224 */ /* 0x000fc400078e0027 */
[----:B------:R-:W-:Y:S02]  /*13f280*/  IMAD.MOV.U32 R39, RZ, RZ, R50 ;  /* 0x000000ffff277224 */ /* 0x000fe400078e0032 */
[----:B------:R-:W-:Y:S02]  /*13f290*/  IMAD.MOV.U32 R50, RZ, RZ, R28 ;  /* 0x000000ffff327224 */ /* 0x000fe400078e001c */
[----:B------:R-:W-:Y:S01]  /*13f2a0*/  IMAD.MOV.U32 R19, RZ, RZ, R29 ;  /* 0x000000ffff137224 */ /* 0x000fe200078e001d */
[----:B----4-:R-:W-:Y:S01]  /*13f2b0*/  SHF.R.S32.HI R25, RZ, 0x1f, R2 ;  /* 0x0000001fff197819 */ /* 0x010fe20000011402 */
[----:B--2---:R-:W-:Y:S01]  /*13f2c0*/  IMAD.MOV.U32 R32, RZ, RZ, R30 ;  /* 0x000000ffff207224 */ /* 0x004fe200078e001e */
[----:B------:R-:W-:Y:S01]  /*13f2d0*/  IADD3 R30, P6, PT, R2, R10, RZ ;  /* 0x0000000a021e7210 */ /* 0x000fe20007fde0ff */
[----:B------:R-:W-:-:S04]  /*13f2e0*/  IMAD.MOV.U32 R33, RZ, RZ, R31 ;  /* 0x000000ffff217224 */ /* 0x000fc800078e001f */
[----:B------:R-:W-:-:S05]  /*13f2f0*/  IMAD.X R31, R25, 0x1, R8, P6 ;  /* 0x00000001191f7824 */ /* 0x000fca00030e0608 */
[----:B------:R0:W-:Y:S02]  /*13f300*/  STL.64 [R1+0x1ea0], R30 ;  /* 0x001ea01e01007387 */ /* 0x0001e40000100a00 */
[----:B0-----:R-:W-:-:S05]  /*13f310*/  IADD3 R30, P6, PT, R2, R4, RZ ;  /* 0x00000004021e7210 */ /* 0x001fca0007fde0ff */
[----:B------:R-:W-:-:S05]  /*13f320*/  IMAD.X R31, R25, 0x1, R7, P6 ;  /* 0x00000001191f7824 */ /* 0x000fca00030e0607 */
[----:B------:R0:W-:Y:S04]  /*13f330*/  STL.64 [R1+0x1ec0], R30 ;  /* 0x001ec01e01007387 */ /* 0x0001e80000100a00 */
[----:B0-----:R-:W2:Y:S01]  /*13f340*/  LDL.LU.64 R30, [R1+0x5900] ;  /* 0x00590000011e7983 */ /* 0x001ea20000300a00 */
[----:B------:R-:W-:-:S05]  /*13f350*/  IADD3 R28, P6, PT, R2, R9, RZ ;  /* 0x00000009021c7210 */ /* 0x000fca0007fde0ff */
[----:B------:R-:W-:-:S05]  /*13f360*/  IMAD.X R29, R25, 0x1, R5, P6 ;  /* 0x00000001191d7824 */ /* 0x000fca00030e0605 */
[----:B------:R0:W-:Y:S02]  /*13f370*/  STL.64 [R1+0x5868], R28 ;  /* 0x0058681c01007387 */ /* 0x0001e40000100a00 */
[----:B0-----:R-:W-:Y:S02]  /*13f380*/  IADD3 R28, P6, PT, R2, R6, RZ ;  /* 0x00000006021c7210 */ /* 0x001fe40007fde0ff */
[----:B------:R-:W4:Y:S03]  /*13f390*/  LDL.LU R2, [R1+0x58f8] ;  /* 0x0058f80001027983 */ /* 0x000f260000300800 */
[----:B------:R-:W-:Y:S02]  /*13f3a0*/  IMAD.X R29, R25, 0x1, R3, P6 ;  /* 0x00000001191d7824 */ /* 0x000fe400030e0603 */
[----:B------:R-:W-:Y:S01]  /*13f3b0*/  IMAD.MOV.U32 R25, RZ, RZ, R18 ;  /* 0x000000ffff197224 */ /* 0x000fe200078e0012 */
[----:B------:R-:W-:-:S02]  /*13f3c0*/  SHF.R.S32.HI R18, RZ, 0x1f, R24 ;  /* 0x0000001fff127819 */ /* 0x000fc40000011418 */
        /* <DEDUP_REMOVED lines=13> */
[----:B------:R0:W-:Y:S02]  /*13f4a0*/  STL.64 [R1+0x1fc0], R28 ;  /* 0x001fc01c01007387 */ /* 0x0001e40000100a00 */
[----:B0-----:R-:W-:-:S05]  /*13f4b0*/  IADD3 R28, P6, PT, R23, R10, RZ ;  /* 0x0000000a171c7210 */ /* 0x001fca0007fde0ff */
[----:B------:R-:W-:Y:S01]  /*13f4c0*/  IMAD.X R29, R18, 0x1, R8, P6 ;  /* 0x00000001121d7824 */ /* 0x000fe200030e0608 */
[----:B------:R-:W-:-:S04]  /*13f4d0*/  IADD3 R24, P6, PT, R23, R4, RZ ;  /* 0x0000000417187210 */ /* 0x000fc80007fde0ff */
[----:B------:R0:W-:Y:S02]  /*13f4e0*/  STL.64 [R1+0x1fb8], R28 ;  /* 0x001fb81c01007387 */ /* 0x0001e40000100a00 */
[----:B0-----:R-:W-:Y:S02]  /*13f4f0*/  IMAD.MOV.U32 R29, RZ, RZ, R25 ;  /* 0x000000ffff1d7224 */ /* 0x001fe400078e0019 */
        /* <DEDUP_REMOVED lines=14> */
[----:B------:R-:W-:Y:S02]  /*13f5e0*/  IMAD.X R25, R18, 0x1, R8, P6 ;  /* 0x0000000112197824 */ /* 0x000fe400030e0608 */
[----:B------:R-:W-:Y:S02]  /*13f5f0*/  IMAD.MOV.U32 R32, RZ, RZ, R40 ;  /* 0x000000ffff207224 */ /* 0x000fe400078e0028 */
[----:B------:R-:W-:Y:S01]  /*13f600*/  IMAD.MOV.U32 R40, RZ, RZ, R26 ;  /* 0x000000ffff287224 */ /* 0x000fe200078e001a */
[----:B------:R0:W-:Y:S01]  /*13f610*/  STL.64 [R1+0x1ff8], R24 ;  /* 0x001ff81801007387 */ /* 0x0001e20000100a00 */
[----:B------:R-:W-:Y:S01]  /*13f620*/  IADD3 R26, P6, PT, R22, R4, RZ ;  /* 0x00000004161a7210 */ /* 0x000fe20007fde0ff */
[----:B0-----:R-:W-:Y:S02]  /*13f630*/  IMAD.MOV.U32 R25, RZ, RZ, R37 ;  /* 0x000000ffff197224 */ /* 0x001fe400078e0025 */
[----:B------:R-:W-:Y:S02]  /*13f640*/  IMAD.MOV.U32 R37, RZ, RZ, R33 ;  /* 0x000000ffff257224 */ /* 0x000fe400078e0021 */
[----:B------:R-:W-:-:S02]  /*13f650*/  IMAD.MOV.U32 R33, RZ, RZ, R41 ;  /* 0x000000ffff217224 */ /* 0x000fc400078e0029 */
[----:B------:R-:W-:Y:S02]  /*13f660*/  IMAD.MOV.U32 R41, RZ, RZ, R27 ;  /* 0x000000ffff297224 */ /* 0x000fe400078e001b */
[----:B------:R-:W-:-:S05]  /*13f670*/  IMAD.X R27, R18, 0x1, R7, P6 ;  /* 0x00000001121b7824 */ /* 0x000fca00030e0607 */
[----:B------:R0:W-:Y:S02]  /*13f680*/  STL.64 [R1+0x5870], R26 ;  /* 0x0058701a01007387 */ /* 0x0001e40000100a00 */
[----:B0-----:R-:W-:-:S05]  /*13f690*/  IADD3 R26, P6, PT, R22, R9, RZ ;  /* 0x00000009161a7210 */ /* 0x001fca0007fde0ff */
[----:B------:R-:W-:-:S05]  /*13f6a0*/  IMAD.X R27, R18, 0x1, R5, P6 ;  /* 0x00000001121b7824 */ /* 0x000fca00030e0605 */
[----:B------:R0:W-:Y:S01]  /*13f6b0*/  STL.64 [R1+0x2050], R26 ;  /* 0x0020501a01007387 */ /* 0x0001e20000100a00 */
[----:B------:R-:W-:Y:S02]  /*13f6c0*/  SHF.R.S32.HI R24, RZ, 0x1f, R29 ;  /* 0x0000001fff187819 */ /* 0x000fe4000001141d */
[----:B0-----:R-:W-:Y:S01]  /*13f6d0*/  IADD3 R26, P6, PT, R22, R6, RZ ;  /* 0x00000006161a7210 */ /* 0x001fe20007fde0ff */
[----:B------:R-:W-:Y:S02]  /*13f6e0*/  IMAD.MOV.U32 R22, RZ, RZ, R23 ;  /* 0x000000ffff167224 */ /* 0x000fe400078e0017 */
[----:B------:R-:W-:Y:S02]  /*13f6f0*/  IMAD.MOV.U32 R23, RZ, RZ, R20 ;  /* 0x000000ffff177224 */ /* 0x000fe400078e0014 */
[----:B------:R-:W-:Y:S02]  /*13f700*/  IMAD.MOV.U32 R20, RZ, RZ, R16 ;  /* 0x000000ffff147224 */ /* 0x000fe400078e0010 */
[----:B------:R-:W-:-:S02]  /*13f710*/  IMAD.X R27, R18, 0x1, R3, P6 ;  /* 0x00000001121b7824 */ /* 0x000fc400030e0603 */
[----:B------:R-:W-:Y:S02]  /*13f720*/  IMAD.MOV.U32 R18, RZ, RZ, R21 ;  /* 0x000000ffff127224 */ /* 0x000fe400078e0015 */
[----:B--2---:R-:W-:Y:S01]  /*13f730*/  IMAD.MOV.U32 R16, RZ, RZ, R30 ;  /* 0x000000ffff107224 */ /* 0x004fe200078e001e */
[C---:B------:R-:W-:Y:S01]  /*13f740*/  IADD3 R30, P6, PT, R29.reuse, R10, RZ ;  /* 0x0000000a1d1e7210 */ /* 0x040fe20007fde0ff */
[----:B------:R-:W-:Y:S01]  /*13f750*/  IMAD.MOV.U32 R21, RZ, RZ, R17 ;  /* 0x000000ffff157224 */ /* 0x000fe200078e0011 */
[----:B------:R0:W-:Y:S01]  /*13f760*/  STL.64 [R1+0x2048], R26 ;  /* 0x0020481a01007387 */ /* 0x0001e20000100a00 */
[----:B------:R-:W-:Y:S02]  /*13f770*/  IMAD.MOV.U32 R17, RZ, RZ, R31 ;  /* 0x000000ffff117224 */ /* 0x000fe400078e001f */
[----:B------:R-:W-:Y:S01]  /*13f780*/  IMAD.X R31, R24, 0x1, R8, P6 ;  /* 0x00000001181f7824 */ /* 0x000fe200030e0608 */
        /* <DEDUP_REMOVED lines=21> */
[----:B------:R-:W-:-:S03]  /*13f8e0*/  IADD3 R26, P6, PT, R23, R10, RZ ;  /* 0x0000000a171a7210 */ /* 0x000fc60007fde0ff */
[----:B------:R0:W-:Y:S02]  /*13f8f0*/  STL.64 [R1+0x20c8], R24 ;  /* 0x0020c81801007387 */ /* 0x0001e40000100a00 */
[----:B0-----:R-:W-:-:S05]  /*13f900*/  SHF.R.S32.HI R24, RZ, 0x1f, R23 ;  /* 0x0000001fff187819 */ /* 0x001fca0000011417 */
[----:B------:R-:W-:-:S05]  /*13f910*/  IMAD.X R27, R24, 0x1, R8, P6 ;  /* 0x00000001181b7824 */ /* 0x000fca00030e0608 */
[----:B------:R0:W-:Y:S02]  /*13f920*/  STL.64 [R1+0x20c0], R26 ;  /* 0x0020c01a01007387 */ /* 0x0001e40000100a00 */
[----:B0-----:R-:W-:-:S05]  /*13f930*/  IADD3 R26, P6, PT, R23, R4, RZ ;  /* 0x00000004171a7210 */ /* 0x001fca0007fde0ff */
[----:B------:R-:W-:-:S05]  /*13f940*/  IMAD.X R27, R24, 0x1, R7, P6 ;  /* 0x00000001181b7824 */ /* 0x000fca00030e0607 */
[----:B------:R0:W-:Y:S01]  /*13f950*/  STL.64 [R1+0x20e8], R26 ;  /* 0x0020e81a01007387 */ /* 0x0001e20000100a00 */
[----:B------:R-:W-:Y:S01]  /*13f960*/  IMAD.MOV.U32 R25, RZ, RZ, R22 ;  /* 0x000000ffff197224 */ /* 0x000fe200078e0016 */
[----:B0-----:R-:W-:-:S05]  /*13f970*/  IADD3 R26, P6, PT, R23, R9, RZ ;  /* 0x00000009171a7210 */ /* 0x001fca0007fde0ff */
[----:B------:R-:W-:Y:S01]  /*13f980*/  IMAD.X R27, R24, 0x1, R5, P6 ;  /* 0x00000001181b7824 */ /* 0x000fe200030e0605 */
[----:B------:R-:W-:-:S05]  /*13f990*/  IADD3 R22, P6, PT, R23, R6, RZ ;  /* 0x0000000617167210 */ /* 0x000fca0007fde0ff */
[----:B------:R-:W-:Y:S01]  /*13f9a0*/  IMAD.X R23, R24, 0x1, R3, P6 ;  /* 0x0000000118177824 */ /* 0x000fe200030e0603 */
[----:B------:R0:W-:Y:S04]  /*13f9b0*/  STL.64 [R1+0x2118], R26 ;  /* 0x0021181a01007387 */ /* 0x0001e80000100a00 */
[----:B------:R1:W-:Y:S01]  /*13f9c0*/  STL.64 [R1+0x2110], R22 ;  /* 0x0021101601007387 */ /* 0x0003e20000100a00 */
[----:B0-----:R-:W-:Y:S02]  /*13f9d0*/  IADD3 R26, P6, PT, R19, R10, RZ ;  /* 0x0000000a131a7210 */ /* 0x001fe40007fde0ff */
[----:B-1----:R-:W-:-:S05]  /*13f9e0*/  SHF.R.S32.HI R22, RZ, 0x1f, R19 ;  /* 0x0000001fff167819 */ /* 0x002fca0000011413 */
        /* <DEDUP_REMOVED lines=16> */
[----:B0-----:R-:W-:Y:S02]  /*13faf0*/  IMAD.MOV.U32 R18, RZ, RZ, R20 ;  /* 0x000000ffff127224 */ /* 0x001fe400078e0014 */
[----:B------:R-:W-:Y:S02]  /*13fb00*/  IMAD.MOV.U32 R20, RZ, RZ, R14 ;  /* 0x000000ffff147224 */ /* 0x000fe400078e000e */
[----:B------:R-:W-:Y:S01]  /*13fb10*/  IMAD.MOV.U32 R14, RZ, RZ, R12 ;  /* 0x000000ffff0e7224 */ /* 0x000fe200078e000c */
[----:B------:R-:W-:Y:S01]  /*13fb20*/  IADD3 R12, P6, PT, R38, R4, RZ ;  /* 0x00000004260c7210 */ /* 0x000fe20007fde0ff */
[----:B------:R-:W-:Y:S02]  /*13fb30*/  IMAD.MOV.U32 R19, RZ, RZ, R21 ;  /* 0x000000ffff137224 */ /* 0x000fe400078e0015 */
[----:B------:R-:W-:-:S02]  /*13fb40*/  IMAD.MOV.U32 R21, RZ, RZ, R15 ;  /* 0x000000ffff157224 */ /* 0x000fc400078e000f */
        /* <DEDUP_REMOVED lines=11> */
[----:B------:R-:W-:Y:S01]  /*13fc00*/  IMAD.MOV.U32 R24, RZ, RZ, R50 ;  /* 0x000000ffff187224 */ /* 0x000fe200078e0032 */
[----:B0-----:R-:W-:-:S05]  /*13fc10*/  SHF.R.S32.HI R12, RZ, 0x1f, R23 ;  /* 0x0000001fff0c7819 */ /* 0x001fca0000011417 */
[----:B------:R-:W-:Y:S01]  /*13fc20*/  IMAD.X R39, R12, 0x1, R8, P6 ;  /* 0x000000010c277824 */ /* 0x000fe200030e0608 */
[----:B------:R-:W-:Y:S01]  /*13fc30*/  IADD3 R50, P6, PT, R23, R4, RZ ;  /* 0x0000000417327210 */ /* 0x000fe20007fde0ff */
[----:B------:R-:W-:-:S04]  /*13fc40*/  IMAD.MOV.U32 R13, RZ, RZ, R51 ;  /* 0x000000ffff0d7224 */ /* 0x000fc800078e0033 */
[----:B------:R-:W-:Y:S01]  /*13fc50*/  IMAD.X R51, R12, 0x1, R7, P6 ;  /* 0x000000010c337824 */ /* 0x000fe200030e0607 */
[----:B------:R0:W-:Y:S04]  /*13fc60*/  STL.64 [R1+0x2298], R38 ;  /* 0x0022982601007387 */ /* 0x0001e80000100a00 */
[----:B0-----:R-:W2:Y:S04]  /*13fc70*/  LDL.LU.64 R38, [R1+0x58f0] ;  /* 0x0058f00001267983 */ /* 0x001ea80000300a00 */
[----:B------:R0:W-:Y:S04]  /*13fc80*/  STL.64 [R1+0x22c0], R50 ;  /* 0x0022c03201007387 */ /* 0x0001e80000100a00 */
[----:B0-----:R-:W2:Y:S01]  /*13fc90*/  LDL.LU.64 R50, [R1+0x58e8] ;  /* 0x0058e80001327983 */ /* 0x001ea20000300a00 */
[----:B------:R-:W-:Y:S01]  /*13fca0*/  IMAD.MOV.U32 R29, RZ, RZ, R56 ;  /* 0x000000ffff1d7224 */ /* 0x000fe200078e0038 */
[----:B------:R-:W-:Y:S01]  /*13fcb0*/  IADD3 R56, P6, PT, R23, R9, RZ ;  /* 0x0000000917387210 */ /* 0x000fe20007fde0ff */
[----:B------:R-:W-:-:S02]  /*13fcc0*/  IMAD.MOV.U32 R27, RZ, RZ, R25 ;  /* 0x000000ffff1b7224 */ /* 0x000fc400078e0019 */
[----:B------:R-:W-:Y:S02]  /*13fcd0*/  IMAD.MOV.U32 R25, RZ, RZ, R57 ;  /* 0x000000ffff197224 */ /* 0x000fe400078e0039 */
[----:B------:R-:W-:Y:S01]  /*13fce0*/  IMAD.X R57, R12, 0x1, R5, P6 ;  /* 0x000000010c397824 */ /* 0x000fe200030e0605 */
[----:B------:R-:W-:-:S05]  /*13fcf0*/  IADD3 R22, P6, PT, R23, R6, RZ ;  /* 0x0000000617167210 */ /* 0x000fca0007fde0ff */
[----:B------:R-:W-:Y:S01]  /*13fd00*/  IMAD.X R23, R12, 0x1, R3, P6 ;  /* 0x000000010c177824 */ /* 0x000fe200030e0603 */
[----:B------:R0:W-:Y:S01]  /*13fd10*/  STL.64 [R1+0x22e8], R56 ;  /* 0x0022e83801007387 */ /* 0x0001e20000100a00 */
[----:B------:R-:W-:-:S03]  /*13fd20*/  SHF.R.S32.HI R12, RZ, 0x1f, R27 ;  /* 0x0000001fff0c7819 */ /* 0x000fc6000001141b */
[----:B0-----:R-:W3:Y:S04]  /*13fd30*/  LDL.LU.64 R56, [R1+0x58e0] ;  /* 0x0058e00001387983 */ /* 0x001ee80000300a00 */
[----:B------:R0:W-:Y:S02]  /*13fd40*/  STL.64 [R1+0x22b8], R22 ;  /* 0x0022b81601007387 */ /* 0x0001e40000100a00 */
[----:B0-----:R-:W-:Y:S02]  /*13fd50*/  IMAD.MOV.U32 R22, RZ, RZ, R18 ;  /* 0x000000ffff167224 */ /* 0x001fe400078e0012 */
[----:B------:R-:W-:Y:S02]  /*13fd60*/  IMAD.MOV.U32 R18, RZ, RZ, R20 ;  /* 0x000000ffff127224 */ /* 0x000fe400078e0014 */
[----:B------:R-:W-:Y:S01]  /*13fd70*/  IMAD.MOV.U32 R20, RZ, RZ, R14 ;  /* 0x000000ffff147224 */ /* 0x000fe200078e000e */
[----:B------:R-:W-:Y:S01]  /*13fd80*/  IADD3 R14, P6, PT, R27, R10, RZ ;  /* 0x0000000a1b0e7210 */ /* 0x000fe20007fde0ff */
[----:B------:R-:W-:-:S02]  /*13fd90*/  IMAD.MOV.U32 R23, RZ, RZ, R19 ;  /* 0x000000ffff177224 */ /* 0x000fc400078e0013 */
[----:B------:R-:W-:Y:S02]  /*13fda0*/  IMAD.MOV.U32 R19, RZ, RZ, R21 ;  /* 0x000000ffff137224 */ /* 0x000fe400078e0015 */
[----:B------:R-:W-:Y:S02]  /*13fdb0*/  IMAD.MOV.U32 R21, RZ, RZ, R15 ;  /* 0x000000ffff157224 */ /* 0x000fe400078e000f */
[----:B------:R-:W-:-:S05]  /*13fdc0*/  IMAD.X R15, R12, 0x1, R8, P6 ;  /* 0x000000010c0f7824 */ /* 0x000fca00030e0608 */
[----:B------:R0:W-:Y:S02]  /*13fdd0*/  STL.64 [R1+0x2038], R14 ;  /* 0x0020380e01007387 */ /* 0x0001e40000100a00 */
[----:B0-----:R-:W-:-:S05]  /*13fde0*/  IADD3 R14, P6, PT, R27, R4, RZ ;  /* 0x000000041b0e7210 */ /* 0x001fca0007fde0ff */
[----:B------:R-:W-:-:S05]  /*13fdf0*/  IMAD.X R15, R12, 0x1, R7, P6 ;  /* 0x000000010c0f7824 */ /* 0x000fca00030e0607 */
[----:B------:R0:W-:Y:S02]  /*13fe00*/  STL.64 [R1+0x1a08], R14 ;  /* 0x001a080e01007387 */ /* 0x0001e40000100a00 */
[----:B0-----:R-:W-:Y:S02]  /*13fe10*/  IMAD.MOV.U32 R14, RZ, RZ, R36 ;  /* 0x000000ffff0e7224 */ /* 0x001fe400078e0024 */
[----:B------:R-:W-:Y:S02]  /*13fe20*/  IMAD.MOV.U32 R36, RZ, RZ, R44 ;  /* 0x000000ffff247224 */ /* 0x000fe400078e002c */
[----:B------:R-:W-:Y:S02]  /*13fe30*/  IMAD.MOV.U32 R15, RZ, RZ, R37 ;  /* 0x000000ffff0f7224 */ /* 0x000fe400078e0025 */
[----:B------:R-:W-:Y:S02]  /*13fe40*/  IMAD.MOV.U32 R37, RZ, RZ, R45 ;  /* 0x000000ffff257224 */ /* 0x000fe400078e002d */
[----:B--2---:R-:W-:Y:S01]  /*13fe50*/  IMAD.MOV.U32 R44, RZ, RZ, R50 ;  /* 0x000000ffff2c7224 */ /* 0x004fe200078e0032 */
[----:B------:R-:W-:Y:S01]  /*13fe60*/  IADD3 R50, P6, PT, R27, R9, RZ ;  /* 0x000000091b327210 */ /* 0x000fe20007fde0ff */
[----:B------:R-:W-:-:S04]  /*13fe70*/  IMAD.MOV.U32 R45, RZ, RZ, R51 ;  /* 0x000000ffff2d7224 */ /* 0x000fc800078e0033 */
[----:B------:R-:W-:Y:S01]  /*13fe80*/  IMAD.X R51, R12, 0x1, R5, P6 ;  /* 0x000000010c337824 */ /* 0x000fe200030e0605 */
[----:B------:R-:W-:-:S05]  /*13fe90*/  IADD3 R26, P6, PT, R27, R6, RZ ;  /* 0x000000061b1a7210 */ /* 0x000fca0007fde0ff */
[----:B------:R-:W-:Y:S01]  /*13fea0*/  IMAD.X R27, R12, 0x1, R3, P6 ;  /* 0x000000010c1b7824 */ /* 0x000fe200030e0603 */
[----:B------:R0:W-:Y:S01]  /*13feb0*/  STL.64 [R1+0x1a00], R50 ;  /* 0x001a003201007387 */ /* 0x0001e20000100a00 */
[----:B------:R-:W-:-:S03]  /*13fec0*/  SHF.R.S32.HI R12, RZ, 0x1f, R28 ;  /* 0x0000001fff0c7819 */ /* 0x000fc6000001141c */
[----:B0-----:R-:W2:Y:S04]  /*13fed0*/  LDL.LU.64 R50, [R1+0x58d8] ;  /* 0x0058d80001327983 */ /* 0x001ea80000300a00 */
        /* <DEDUP_REMOVED lines=49> */
[----:B------:R-:W-:-:S05]  /*1401f0*/  IMAD.X R25, R12, 0x1, R3, P6 ;  /* 0x000000010c197824 */ /* 0x000fca00030e0603 */
[----:B------:R0:W-:Y:S04]  /*140200*/  STL.64 [R1+0x1348], R24 ;  /* 0x0013481801007387 */ /* 0x0001e80000100a00 */
[----:B------:R1:W-:Y:S01]  /*140210*/  STL.64 [R1+0x13a8], R26 ;  /* 0x0013a81a01007387 */ /* 0x0003e20000100a00 */
[----:B0-----:R-:W-:Y:S02]  /*140220*/  SHF.R.S32.HI R24, RZ, 0x1f, R13 ;  /* 0x0000001fff187819 */ /* 0x001fe4000001140d */
[----:B-1----:R-:W-:-:S05]  /*140230*/  IADD3 R26, P6, PT, R13, R10, RZ ;  /* 0x0000000a0d1a7210 */ /* 0x002fca0007fde0ff */
        /* <DEDUP_REMOVED lines=9> */
[----:B------:R0:W-:Y:S02]  /*1402d0*/  STL.64 [R1+0x11f0], R12 ;  /* 0x0011f00c01007387 */ /* 0x0001e40000100a00 */
[----:B0-----:R-:W-:-:S05]  /*1402e0*/  PRMT R12, R42, 0x7770, RZ ;  /* 0x000077702a0c7816 */ /* 0x001fca00000000ff */
[----:B------:R0:W-:Y:S02]  /*1402f0*/  @P1 STG.E.U8 desc[UR40][R22.64], R12 ;  /* 0x0000000c16001986 */ /* 0x0001e4000c101128 */
[----:B0-----:R-:W-:-:S05]  /*140300*/  PRMT R12, R42, 0x7771, RZ ;  /* 0x000077712a0c7816 */ /* 0x001fca00000000ff */
[----:B------:R0:W-:Y:S02]  /*140310*/  @P4 STG.E.U8 desc[UR40][R18.64], R12 ;  /* 0x0000000c12004986 */ /* 0x0001e4000c101128 */
[----:B0-----:R-:W-:-:S05]  /*140320*/  PRMT R12, R42, 0x7772, RZ ;  /* 0x000077722a0c7816 */ /* 0x001fca00000000ff */
[----:B------:R0:W-:Y:S02]  /*140330*/  @P3 STG.E.U8 desc[UR40][R20.64], R12 ;  /* 0x0000000c14003986 */ /* 0x0001e4000c101128 */
[----:B0-----:R-:W-:-:S05]  /*140340*/  PRMT R12, R42, 0x7773, RZ ;  /* 0x000077732a0c7816 */ /* 0x001fca00000000ff */
[----:B------:R0:W-:Y:S04]  /*140350*/  @P2 STG.E.U8 desc[UR40][R16.64], R12 ;  /* 0x0000000c10002986 */ /* 0x0001e8000c101128 */
[----:B------:R-:W-:Y:S01]  /*140360*/  STL.64 [R1+0x1248], R26 ;  /* 0x0012481a01007387 */ /* 0x000fe20000100a00 */
[----:B0-----:R-:W-:-:S05]  /*140370*/  PRMT R12, R43, 0x7770, RZ ;  /* 0x000077702b0c7816 */ /* 0x001fca00000000ff */
[----:B------:R0:W-:Y:S04]  /*140380*/  @P5 STG.E.U8 desc[UR40][R14.64], R12 ;  /* 0x0000000c0e005986 */ /* 0x0001e8000c101128 */
[----:B0-----:R-:W4:Y:S01]  /*140390*/  LDL.LU R12, [R1+0x48] ;  /* 0x00004800010c7983 */ /* 0x001f220000300800 */
[----:B---3--:R-:W-:Y:S02]  /*1403a0*/  LOP3.LUT P4, RZ, R56, 0x1, RZ, 0xc0, !PT ;  /* 0x0000000138ff7812 */ /* 0x008fe4000788c0ff */
[----:B------:R-:W-:-:S11]  /*1403b0*/  PRMT R13, R43, 0x7771, RZ ;  /* 0x000077712b0d7816 */ /* 0x000fd600000000ff */
[----:B------:R0:W-:Y:S04]  /*1403c0*/  @P4 STG.E.U8 desc[UR40][R44.64], R13 ;  /* 0x0000000d2c004986 */ /* 0x0001e8000c101128 */
[----:B0-----:R-:W3:Y:S01]  /*1403d0*/  LDL.LU.64 R44, [R1+0x2338] ;  /* 0x00233800012c7983 */ /* 0x001ee20000300a00 */
[----:B--2---:R-:W-:Y:S02]  /*1403e0*/  LOP3.LUT P6, RZ, R50, 0x4000, RZ, 0xc0, !PT ;  /* 0x0000400032ff7812 */ /* 0x004fe400078cc0ff */
[----:B----4-:R-:W-:Y:S01]  /*1403f0*/  LOP3.LUT R2, R2, 0xffefffff, RZ, 0xc0, !PT ;  /* 0xffefffff02027812 */ /* 0x010fe200078ec0ff */
[----:B------:R-:W2:Y:S04]  /*140400*/  LDL.LU.64 R28, [R1+0x2330] ;  /* 0x00233000011c7983 */ /* 0x000ea80000300a00 */
[----:B------:R-:W4:Y:S04]  /*140410*/  LDL.LU R13, [R1+0x38] ;  /* 0x00003800010d7983 */ /* 0x000f280000300800 */
[----:B------:R-:W2:Y:S02]  /*140420*/  LDL.LU.64 R24, [R1+0x2328] ;  /* 0x0023280001187983 */ /* 0x000ea40000300a00 */
[----:B------:R-:W-:-:S02]  /*140430*/  @P6 LOP3.LUT R2, R2, 0x100000, RZ, 0xfc, !PT ;  /* 0x0010000002026812 */ /* 0x000fc400078efcff */
[----:B------:R-:W-:Y:S01]  /*140440*/  LOP3.LUT P6, RZ, R50, 0x2000, RZ, 0xc0, !PT ;  /* 0x0000200032ff7812 */ /* 0x000fe200078cc0ff */
[----:B------:R-:W2:Y:S01]  /*140450*/  LDL.LU.64 R22, [R1+0x2320] ;  /* 0x0023200001167983 */ /* 0x000ea20000300a00 */
[----:B------:R-:W-:-:S03]  /*140460*/  LOP3.LUT R2, R2, 0xffdfffff, RZ, 0xc0, !PT ;  /* 0xffdfffff02027812 */ /* 0x000fc600078ec0ff */
[----:B------:R-:W2:Y:S01]  /*140470*/  LDL.LU.64 R18, [R1+0x2318] ;  /* 0x0023180001127983 */ /* 0x000ea20000300a00 */
[C---:B------:R-:W-:Y:S02]  /*140480*/  LOP3.LUT P3, RZ, R56.reuse, 0x2, RZ, 0xc0, !PT ;  /* 0x0000000238ff7812 */ /* 0x040fe4000786c0ff */
[----:B------:R-:W-:Y:S01]  /*140490*/  LOP3.LUT P2, RZ, R56, 0x4, RZ, 0xc0, !PT ;  /* 0x0000000438ff7812 */ /* 0x000fe2000784c0ff */
[----:B------:R-:W2:Y:S04]  /*1404a0*/  LDL.LU.64 R20, [R1+0x2310] ;  /* 0x0023100001147983 */ /* 0x000ea80000300a00 */
[----:B------:R-:W-:Y:S02]  /*1404b0*/  @P6 LOP3.LUT R2, R2, 0x200000, RZ, 0xfc, !PT ;  /* 0x0020000002026812 */ /* 0x000fe400078efcff */
[----:B------:R-:W-:-:S02]  /*1404c0*/  LOP3.LUT P6, RZ, R50, 0x1000, RZ, 0xc0, !PT ;  /* 0x0000100032ff7812 */ /* 0x000fc400078cc0ff */
[----:B------:R-:W-:-:S11]  /*1404d0*/  LOP3.LUT R2, R2, 0xffbfffff, RZ, 0xc0, !PT ;  /* 0xffbfffff02027812 */ /* 0x000fd600078ec0ff */
[----:B------:R-:W-:Y:S02]  /*1404e0*/  @P6 LOP3.LUT R2, R2, 0x400000, RZ, 0xfc, !PT ;  /* 0x0040000002026812 */ /* 0x000fe400078efcff */
[----:B------:R-:W-:Y:S02]  /*1404f0*/  LOP3.LUT P6, RZ, R50, 0x800, RZ, 0xc0, !PT ;  /* 0x0000080032ff7812 */ /* 0x000fe400078cc0ff */
[----:B------:R-:W-:-:S11]  /*140500*/  LOP3.LUT R2, R2, 0xff7fffff, RZ, 0xc0, !PT ;  /* 0xff7fffff02027812 */ /* 0x000fd600078ec0ff */
[----:B------:R-:W-:Y:S02]  /*140510*/  @P6 LOP3.LUT R2, R2, 0x800000, RZ, 0xfc, !PT ;  /* 0x0080000002026812 */ /* 0x000fe400078efcff */
[----:B------:R-:W-:Y:S02]  /*140520*/  LOP3.LUT P6, RZ, R50, 0x400, RZ, 0xc0, !PT ;  /* 0x0000040032ff7812 */ /* 0x000fe400078cc0ff */
[----:B------:R-:W-:-:S11]  /*140530*/  LOP3.LUT R2, R2, 0xfeffffff, RZ, 0xc0, !PT ;  /* 0xfeffffff02027812 */ /* 0x000fd600078ec0ff */
[----:B------:R-:W-:Y:S02]  /*140540*/  @P6 LOP3.LUT R2, R2, 0x1000000, RZ, 0xfc, !PT ;  /* 0x0100000002026812 */ /* 0x000fe400078efcff */
[----:B------:R-:W-:Y:S02]  /*140550*/  LOP3.LUT P6, RZ, R50, 0x200, RZ, 0xc0, !PT ;  /* 0x0000020032ff7812 */ /* 0x000fe400078cc0ff */
[----:B------:R-:W-:Y:S02]  /*140560*/  LOP3.LUT R2, R2, 0xfdffffff, RZ, 0xc0, !PT ;  /* 0xfdffffff02027812 */ /* 0x000fe400078ec0ff */
[----:B------:R-:W-:-:S05]  /*140570*/  PRMT R14, R43, 0x7772, RZ ;  /* 0x000077722b0e7816 */ /* 0x000fca00000000ff */
[----:B------:R0:W-:Y:S04]  /*140580*/  @P3 STG.E.U8 desc[UR40][R36.64], R14 ;  /* 0x0000000e24003986 */ /* 0x0001e8000c101128 */
[----:B------:R-:W-:Y:S02]  /*140590*/  @P6 LOP3.LUT R2, R2, 0x2000000, RZ, 0xfc, !PT ;  /* 0x0200000002026812 */ /* 0x000fe400078efcff */
[----:B------:R-:W-:Y:S02]  /*1405a0*/  LOP3.LUT P6, RZ, R50, 0x100, RZ, 0xc0, !PT ;  /* 0x0000010032ff7812 */ /* 0x000fe400078cc0ff */
[----:B0-----:R-:W-:Y:S02]  /*1405b0*/  PRMT R14, R43, 0x7773, RZ ;  /* 0x000077732b0e7816 */ /* 0x001fe400000000ff */
[----:B------:R-:W-:-:S03]  /*1405c0*/  LOP3.LUT R2, R2, 0xfbffffff, RZ, 0xc0, !PT ;  /* 0xfbffffff02027812 */ /* 0x000fc600078ec0ff */
[----:B------:R0:W-:Y:S01]  /*1405d0*/  @P2 STG.E.U8 desc[UR40][R40.64], R14 ;  /* 0x0000000e28002986 */ /* 0x0001e2000c101128 */
[----:B------:R-:W-:-:S05]  /*1405e0*/  LOP3.LUT P5, RZ, R50, 0x20, RZ, 0xc0, !PT ;  /* 0x0000002032ff7812 */ /* 0x000fca00078ac0ff */
[----:B------:R-:W-:Y:S02]  /*1405f0*/  @P6 LOP3.LUT R2, R2, 0x4000000, RZ, 0xfc, !PT ;  /* 0x0400000002026812 */ /* 0x000fe400078efcff */
[----:B------:R-:W-:Y:S01]  /*140600*/  LOP3.LUT P6, RZ, R50, 0x80, RZ, 0xc0, !PT ;  /* 0x0000008032ff7812 */ /* 0x000fe200078cc0ff */
[----:B0-----:R-:W4:Y:S04]  /*140610*/  LDL.LU R40, [R1+0x4c] ;  /* 0x00004c0001287983 */ /* 0x001f280000300800 */
[----:B------:R-:W4:Y:S01]  /*140620*/  LDL.LU.64 R16, [R1+0x2308] ;  /* 0x0023080001107983 */ /* 0x000f220000300a00 */
[----:B------:R-:W-:-:S07]  /*140630*/  LOP3.LUT R2, R2, 0xf7ffffff, RZ, 0xc0, !PT ;  /* 0xf7ffffff02027812 */ /* 0x000fce00078ec0ff */
[----:B------:R-:W-:Y:S02]  /*140640*/  @P6 LOP3.LUT R2, R2, 0x8000000, RZ, 0xfc, !PT ;  /* 0x0800000002026812 */ /* 0x000fe400078efcff */
[----:B------:R-:W-:Y:S02]  /*140650*/  LOP3.LUT P6, RZ, R50, 0x40, RZ, 0xc0, !PT ;  /* 0x0000004032ff7812 */ /* 0x000fe400078cc0ff */
[----:B------:R-:W-:-:S05]  /*140660*/  PRMT R14, R12, 0x7770, RZ ;  /* 0x000077700c0e7816 */ /* 0x000fca00000000ff */
[----:B------:R0:W-:Y:S01]  /*140670*/  @P5 STG.E.U8 desc[UR40][R32.64], R14 ;  /* 0x0000000e20005986 */ /* 0x0001e2000c101128 */
[----:B------:R-:W-:-:S03]  /*140680*/  PRMT R26, R12, 0x7771, RZ ;  /* 0x000077710c1a7816 */ /* 0x000fc600000000ff */
[----:B0-----:R-:W4:Y:S04]  /*140690*/  LDL.LU.64 R14, [R1+0x2300] ;  /* 0x00230000010e7983 */ /* 0x001f280000300a00 */
[----:B------:R-:W4:Y:S04]  /*1406a0*/  LDL.LU.64 R36, [R1+0x22f8] ;  /* 0x0022f80001247983 */ /* 0x000f280000300a00 */
[----:B------:R-:W4:Y:S04]  /*1406b0*/  LDL.LU R41, [R1+0x3c] ;  /* 0x00003c0001297983 */ /* 0x000f280000300800 */
[----:B------:R-:W4:Y:S04]  /*1406c0*/  LDL.LU.64 R42, [R1+0x22f0] ;  /* 0x0022f000012a7983 */ /* 0x000f280000300a00 */
[----:B------:R0:W-:Y:S01]  /*1406d0*/  @P6 STG.E.U8 desc[UR40][R34.64], R26 ;  /* 0x0000001a22006986 */ /* 0x0001e2000c101128 */
[----:B------:R-:W-:-:S03]  /*1406e0*/  LOP3.LUT P6, RZ, R2, 0x8000000, RZ, 0xc0, !PT ;  /* 0x0800000002ff7812 */ /* 0x000fc600078cc0ff */
[----:B------:R-:W4:Y:S04]  /*1406f0*/  LDL.LU.64 R32, [R1+0x22e0] ;  /* 0x0022e00001207983 */ /* 0x000f280000300a00 */
[----:B0-----:R-:W4:Y:S01]  /*140700*/  LDL.LU.64 R34, [R1+0x22d8] ;  /* 0x0022d80001227983 */ /* 0x001f220000300a00 */
[----:B------:R-:W-:-:S05]  /*140710*/  PRMT R26, R12, 0x7772, RZ ;  /* 0x000077720c1a7816 */ /* 0x000fca00000000ff */
[----:B---3--:R0:W-:Y:S04]  /*140720*/  @P6 STG.E.U8 desc[UR40][R44.64], R26 ;  /* 0x0000001a2c006986 */ /* 0x0081e8000c101128 */
[----:B0-----:R-:W3:Y:S01]  /*140730*/  LDL.LU.64 R44, [R1+0x22d0] ;  /* 0x0022d000012c7983 */ /* 0x001ee20000300a00 */
[----:B------:R-:W-:Y:S02]  /*140740*/  LOP3.LUT P6, RZ, R2, 0x4000000, RZ, 0xc0, !PT ;  /* 0x0400000002ff7812 */ /* 0x000fe400078cc0ff */
[----:B------:R-:W-:-:S11]  /*140750*/  PRMT R12, R12, 0x7773, RZ ;  /* 0x000077730c0c7816 */ /* 0x000fd600000000ff */
[----:B--2---:R4:W-:Y:S01]  /*140760*/  @P6 STG.E.U8 desc[UR40][R28.64], R12 ;  /* 0x0000000c1c006986 */ /* 0x0049e2000c101128 */
[----:B------:R-:W-:Y:S02]  /*140770*/  LOP3.LUT P6, RZ, R2, 0x2000000, RZ, 0xc0, !PT ;  /* 0x0200000002ff7812 */ /* 0x000fe400078cc0ff */
[----:B----4-:R-:W-:-:S11]  /*140780*/  PRMT R12, R13, 0x7770, RZ ;  /* 0x000077700d0c7816 */ /* 0x010fd600000000ff */
[----:B------:R0:W-:Y:S01]  /*140790*/  @P6 STG.E.U8 desc[UR40][R24.64], R12 ;  /* 0x0000000c18006986 */ /* 0x0001e2000c101128 */
[----:B------:R-:W-:Y:S02]  /*1407a0*/  LOP3.LUT P6, RZ, R2, 0x1000000, RZ, 0xc0, !PT ;  /* 0x0100000002ff7812 */ /* 0x000fe400078cc0ff */
[----:B0-----:R-:W-:-:S11]  /*1407b0*/  PRMT R12, R13, 0x7771, RZ ;  /* 0x000077710d0c7816 */ /* 0x001fd600000000ff */
        /* <DEDUP_REMOVED lines=11> */
[C---:B------:R-:W-:Y:S02]  /*140870*/  LOP3.LUT P0, RZ, R50.reuse, 0x8000, RZ, 0xc0, !PT ;  /* 0x0000800032ff7812 */ /* 0x040fe4000780c0ff */
[----:B------:R-:W-:Y:S02]  /*140880*/  LOP3.LUT P1, RZ, R50, 0x10000, RZ, 0xc0, !PT ;  /* 0x0001000032ff7812 */ /* 0x000fe4000782c0ff */
[----:B0-----:R-:W-:Y:S02]  /*140890*/  PRMT R12, R40, 0x7771, RZ ;  /* 0x00007771280c7816 */ /* 0x001fe400000000ff */
[C---:B------:R-:W-:Y:S02]  /*1408a0*/  LOP3.LUT P4, RZ, R50.reuse, 0x20000, RZ, 0xc0, !PT ;  /* 0x0002000032ff7812 */ /* 0x040fe4000788c0ff */
[----:B------:R-:W-:-:S02]  /*1408b0*/  LOP3.LUT P3, RZ, R50, 0x40000, RZ, 0xc0, !PT ;  /* 0x0004000032ff7812 */ /* 0x000fc4000786c0ff */
[C---:B------:R-:W-:Y:S02]  /*1408c0*/  LOP3.LUT P2, RZ, R50.reuse, 0x80000, RZ, 0xc0, !PT ;  /* 0x0008000032ff7812 */ /* 0x040fe4000784c0ff */
[----:B------:R-:W-:Y:S01]  /*1408d0*/  LOP3.LUT P5, RZ, R50, 0x100000, RZ, 0xc0, !PT ;  /* 0x0010000032ff7812 */ /* 0x000fe200078ac0ff */
[----:B------:R0:W-:Y:S02]  /*1408e0*/  @P6 STG.E.U8 desc[UR40][R14.64], R12 ;  /* 0x0000000c0e006986 */ /* 0x0001e4000c101128 */
[----:B0-----:R-:W-:-:S05]  /*1408f0*/  PRMT R12, R40, 0x7772, RZ ;  /* 0x00007772280c7816 */ /* 0x001fca00000000ff */
        /* <DEDUP_REMOVED lines=8> */
[----:B---3--:R0:W-:Y:S02]  /*140980*/  @P2 STG.E.U8 desc[UR40][R44.64], R12 ;  /* 0x0000000c2c002986 */ /* 0x0081e4000c101128 */
[----:B0-----:R-:W-:-:S05]  /*140990*/  PRMT R12, R41, 0x7773, RZ ;  /* 0x00007773290c7816 */ /* 0x001fca00000000ff */
[----:B------:R0:W-:Y:S04]  /*1409a0*/  @P5 STG.E.U8 desc[UR40][R38.64], R12 ;  /* 0x0000000c26005986 */ /* 0x0001e8000c101128 */
[----:B0-----:R-:W2:Y:S04]  /*1409b0*/  LDL.LU.64 R38, [R1+0x58d0] ;  /* 0x0058d00001267983 */ /* 0x001ea80000300a00 */
[----:B------:R-:W3:Y:S04]  /*1409c0*/  LDL.LU.64 R40, [R1+0x22b0] ;  /* 0x0022b00001287983 */ /* 0x000ee80000300a00 */
[----:B------:R-:W4:Y:S04]  /*1409d0*/  LDL.LU.64 R14, [R1+0x22a8] ;  /* 0x0022a800010e7983 */ /* 0x000f280000300a00 */
[----:B------:R-:W2:Y:S04]  /*1409e0*/  LDL.LU.64 R36, [R1+0x22a0] ;  /* 0x0022a00001247983 */ /* 0x000ea80000300a00 */
[----:B------:R-:W2:Y:S04]  /*1409f0*/  LDL.LU R43, [R1+0x20] ;  /* 0x00002000012b7983 */ /* 0x000ea80000300800 */
[----:B------:R-:W3:Y:S04]  /*140a00*/  LDL.LU.64 R44, [R1+0x2290] ;  /* 0x00229000012c7983 */ /* 0x000ee80000300a00 */
[----:B------:R-:W4:Y:S04]  /*140a10*/  LDL.LU.64 R32, [R1+0x2288] ;  /* 0x0022880001207983 */ /* 0x000f280000300a00 */
[----:B------:R-:W4:Y:S04]  /*140a20*/  LDL.LU.64 R34, [R1+0x2280] ;  /* 0x0022800001227983 */ /* 0x000f280000300a00 */
[----:B------:R-:W4:Y:S01]  /*140a30*/  LDL.LU R12, [R1+0x10] ;  /* 0x00001000010c7983 */ /* 0x000f220000300800 */
[----:B------:R-:W-:-:S02]  /*140a40*/  LOP3.LUT P4, RZ, R50, 0x200000, RZ, 0xc0, !PT ;  /* 0x0020000032ff7812 */ /* 0x000fc4000788c0ff */
[----:B------:R-:W-:Y:S02]  /*140a50*/  LOP3.LUT R2, R2, 0xffffefff, RZ, 0xc0, !PT ;  /* 0xffffefff02027812 */ /* 0x000fe400078ec0ff */
[C---:B------:R-:W-:Y:S02]  /*140a60*/  LOP3.LUT P3, RZ, R50.reuse, 0x400000, RZ, 0xc0, !PT ;  /* 0x0040000032ff7812 */ /* 0x040fe4000786c0ff */
[C---:B------:R-:W-:Y:S02]  /*140a70*/  LOP3.LUT P2, RZ, R50.reuse, 0x800000, RZ, 0xc0, !PT ;  /* 0x0080000032ff7812 */ /* 0x040fe4000784c0ff */
[----:B------:R-:W-:Y:S02]  /*140a80*/  LOP3.LUT P5, RZ, R50, 0x1000000, RZ, 0xc0, !PT ;  /* 0x0100000032ff7812 */ /* 0x000fe400078ac0ff */
[----:B--2---:R-:W-:-:S05]  /*140a90*/  PRMT R13, R43, 0x7770, RZ ;  /* 0x000077702b0d7816 */ /* 0x004fca00000000ff */
[----:B---3--:R0:W-:Y:S04]  /*140aa0*/  @P4 STG.E.U8 desc[UR40][R40.64], R13 ;  /* 0x0000000d28004986 */ /* 0x0081e8000c101128 */
[----:B0-----:R-:W2:Y:S01]  /*140ab0*/  LDL.LU.64 R40, [R1+0x2278] ;  /* 0x0022780001287983 */ /* 0x001ea20000300a00 */
[----:B------:R-:W-:-:S03]  /*140ac0*/  LOP3.LUT P6, RZ, R39, 0x2, RZ, 0xc0, !PT ;  /* 0x0000000227ff7812 */ /* 0x000fc600078cc0ff */
[----:B------:R-:W3:Y:S01]  /*140ad0*/  LDL.LU.64 R28, [R1+0x2270] ;  /* 0x00227000011c7983 */ /* 0x000ee20000300a00 */
[----:B------:R-:W-:-:S03]  /*140ae0*/  PRMT R13, R43, 0x7771, RZ ;  /* 0x000077712b0d7816 */ /* 0x000fc600000000ff */
[----:B------:R-:W3:Y:S06]  /*140af0*/  LDL.LU.64 R24, [R1+0x2268] ;  /* 0x0022680001187983 */ /* 0x000eec0000300a00 */
        /* <DEDUP_REMOVED lines=8> */
[----:B------:R-:W-:Y:S01]  /*140b80*/  LOP3.LUT R2, R2, 0xffff7fff, RZ, 0xc0, !PT ;  /* 0xffff7fff02027812 */ /* 0x000fe200078ec0ff */
[----:B----4-:R0:W-:Y:S10]  /*140b90*/  @P3 STG.E.U8 desc[UR40][R14.64], R13 ;  /* 0x0000000d0e003986 */ /* 0x0101f4000c101128 */
[----:B------:R-:W-:-:S02]  /*140ba0*/  @P6 LOP3.LUT R2, R2, 0x8000, RZ, 0xfc, !PT ;  /* 0x0000800002026812 */ /* 0x000fc400078efcff */
[----:B------:R-:W-:Y:S01]  /*140bb0*/  LOP3.LUT P6, RZ, R50, 0x20000000, RZ, 0xc0, !PT ;  /* 0x2000000032ff7812 */ /* 0x000fe200078cc0ff */
[----:B0-----:R-:W4:Y:S01]  /*140bc0*/  LDL.LU R13, [R1+0x24] ;  /* 0x00002400010d7983 */ /* 0x001f220000300800 */
[----:B------:R-:W-:-:S03]  /*140bd0*/  LOP3.LUT R2, R2, 0xfffeffff, RZ, 0xc0, !PT ;  /* 0xfffeffff02027812 */ /* 0x000fc600078ec0ff */
[----:B------:R-:W4:Y:S04]  /*140be0*/  LDL.LU.64 R22, [R1+0x2260] ;  /* 0x0022600001167983 */ /* 0x000f280000300a00 */
[----:B------:R-:W4:Y:S04]  /*140bf0*/  LDL.LU.64 R18, [R1+0x2258] ;  /* 0x0022580001127983 */ /* 0x000f280000300a00 */
[----:B------:R-:W-:Y:S01]  /*140c00*/  @P6 LOP3.LUT R2, R2, 0x10000, RZ, 0xfc, !PT ;  /* 0x0001000002026812 */ /* 0x000fe200078efcff */
[----:B------:R-:W4:Y:S01]  /*140c10*/  LDL.LU.64 R20, [R1+0x2250] ;  /* 0x0022500001147983 */ /* 0x000f220000300a00 */
[----:B------:R-:W-:-:S02]  /*140c20*/  LOP3.LUT P6, RZ, R50, 0x10000000, RZ, 0xc0, !PT ;  /* 0x1000000032ff7812 */ /* 0x000fc400078cc0ff */
[----:B------:R-:W-:-:S11]  /*140c30*/  LOP3.LUT R2, R2, 0xfffdffff, RZ, 0xc0, !PT ;  /* 0xfffdffff02027812 */ /* 0x000fd600078ec0ff */
[----:B------:R-:W-:Y:S02]  /*140c40*/  @P6 LOP3.LUT R2, R2, 0x20000, RZ, 0xfc, !PT ;  /* 0x0002000002026812 */ /* 0x000fe400078efcff */
[----:B------:R-:W-:Y:S02]  /*140c50*/  LOP3.LUT P6, RZ, R50, 0x8000000, RZ, 0xc0, !PT ;  /* 0x0800000032ff7812 */ /* 0x000fe400078cc0ff */
[----:B------:R-:W-:Y:S02]  /*140c60*/  LOP3.LUT R2, R2, 0xfffbffff, RZ, 0xc0, !PT ;  /* 0xfffbffff02027812 */ /* 0x000fe400078ec0ff */
[----:B------:R-:W-:-:S09]  /*140c70*/  PRMT R14, R43, 0x7772, RZ ;  /* 0x000077722b0e7816 */ /* 0x000fd200000000ff */
[----:B------:R-:W-:Y:S02]  /*140c80*/  @P6 LOP3.LUT R2, R2, 0x40000, RZ, 0xfc, !PT ;  /* 0x0004000002026812 */ /* 0x000fe400078efcff */
[----:B------:R-:W-:Y:S01]  /*140c90*/  LOP3.LUT P6, RZ, R50, 0x4000000, RZ, 0xc0, !PT ;  /* 0x0400000032ff7812 */ /* 0x000fe200078cc0ff */
[----:B------:R0:W-:Y:S01]  /*140ca0*/  @P2 STG.E.U8 desc[UR40][R36.64], R14 ;  /* 0x0000000e24002986 */ /* 0x0001e2000c101128 */
[----:B------:R-:W-:Y:S02]  /*140cb0*/  LOP3.LUT R2, R2, 0xfff7ffff, RZ, 0xc0, !PT ;  /* 0xfff7ffff02027812 */ /* 0x000fe400078ec0ff */
[----:B0-----:R-:W-:-:S09]  /*140cc0*/  PRMT R14, R43, 0x7773, RZ ;  /* 0x000077732b0e7816 */ /* 0x001fd200000000ff */
[----:B------:R-:W-:Y:S02]  /*140cd0*/  @P6 LOP3.LUT R2, R2, 0x80000, RZ, 0xfc, !PT ;  /* 0x0008000002026812 */ /* 0x000fe400078efcff */
[----:B------:R-:W-:Y:S01]  /*140ce0*/  LOP3.LUT P6, RZ, R50, 0x2000000, RZ, 0xc0, !PT ;  /* 0x0200000032ff7812 */ /* 0x000fe200078cc0ff */
[----:B------:R0:W-:Y:S04]  /*140cf0*/  @P5 STG.E.U8 desc[UR40][R44.64], R14 ;  /* 0x0000000e2c005986 */ /* 0x0001e8000c101128 */
[----:B0-----:R-:W4:Y:S01]  /*140d00*/  LDL.LU R45, [R1+0x14] ;  /* 0x00001400012d7983 */ /* 0x001f220000300800 */
[----:B------:R-:W-:-:S03]  /*140d10*/  PRMT R14, R12, 0x7770, RZ ;  /* 0x000077700c0e7816 */ /* 0x000fc600000000ff */
[----:B------:R-:W4:Y:S04]  /*140d20*/  LDL.LU.64 R16, [R1+0x2248] ;  /* 0x0022480001107983 */ /* 0x000f280000300a00 */
[----:B------:R0:W-:Y:S01]  /*140d30*/  @P6 STG.E.U8 desc[UR40][R32.64], R14 ;  /* 0x0000000e20006986 */ /* 0x0001e2000c101128 */
[----:B------:R-:W-:-:S03]  /*140d40*/  LOP3.LUT P6, RZ, R2, 0x80000, RZ, 0xc0, !PT ;  /* 0x0008000002ff7812 */ /* 0x000fc600078cc0ff */
[----:B0-----:R-:W4:Y:S04]  /*140d50*/  LDL.LU.64 R14, [R1+0x2240] ;  /* 0x00224000010e7983 */ /* 0x001f280000300a00 */
[----:B------:R-:W4:Y:S01]  /*140d60*/  LDL.LU.64 R36, [R1+0x2238] ;  /* 0x0022380001247983 */ /* 0x000f220000300a00 */
[----:B------:R-:W-:-:S03]  /*140d70*/  PRMT R26, R12, 0x7771, RZ ;  /* 0x000077710c1a7816 */ /* 0x000fc600000000ff */
[----:B------:R-:W4:Y:S04]  /*140d80*/  LDL.LU.64 R42, [R1+0x2230] ;  /* 0x00223000012a7983 */ /* 0x000f280000300a00 */
[----:B------:R-:W4:Y:S04]  /*140d90*/  LDL.LU R44, [R1+0x28] ;  /* 0x00002800012c7983 */ /* 0x000f280000300800 */
[----:B------:R0:W-:Y:S01]  /*140da0*/  @P6 STG.E.U8 desc[UR40][R34.64], R26 ;  /* 0x0000001a22006986 */ /* 0x0001e2000c101128 */
[----:B------:R-:W-:-:S03]  /*140db0*/  LOP3.LUT P6, RZ, R2, 0x40000, RZ, 0xc0, !PT ;  /* 0x0004000002ff7812 */ /* 0x000fc600078cc0ff */
[----:B------:R-:W4:Y:S04]  /*140dc0*/  LDL.LU.64 R32, [R1+0x2228] ;  /* 0x0022280001207983 */ /* 0x000f280000300a00 */
[----:B0-----:R-:W4:Y:S01]  /*140dd0*/  LDL.LU.64 R34, [R1+0x2220] ;  /* 0x0022200001227983 */ /* 0x001f220000300a00 */
[----:B------:R-:W-:-:S05]  /*140de0*/  PRMT R26, R12, 0x7772, RZ ;  /* 0x000077720c1a7816 */ /* 0x000fca00000000ff */
[----:B--2---:R0:W-:Y:S04]  /*140df0*/  @P6 STG.E.U8 desc[UR40][R40.64], R26 ;  /* 0x0000001a28006986 */ /* 0x0041e8000c101128 */
[----:B0-----:R-:W2:Y:S01]  /*140e00*/  LDL.LU.64 R40, [R1+0x2218] ;  /* 0x0022180001287983 */ /* 0x001ea20000300a00 */
[----:B------:R-:W-:Y:S02]  /*140e10*/  LOP3.LUT P6, RZ, R2, 0x20000, RZ, 0xc0, !PT ;  /* 0x0002000002ff7812 */ /* 0x000fe400078cc0ff */
[----:B------:R-:W-:-:S11]  /*140e20*/  PRMT R12, R12, 0x7773, RZ ;  /* 0x000077730c0c7816 */ /* 0x000fd600000000ff */
[----:B---3--:R4:W-:Y:S01]  /*140e30*/  @P6 STG.E.U8 desc[UR40][R28.64], R12 ;  /* 0x0000000c1c006986 */ /* 0x0089e2000c101128 */
        /* <DEDUP_REMOVED lines=14> */
[C---:B------:R-:W-:Y:S02]  /*140f20*/  LOP3.LUT P1, RZ, R39.reuse, 0x8, RZ, 0xc0, !PT ;  /* 0x0000000827ff7812 */ /* 0x040fe4000782c0ff */
[----:B------:R-:W-:Y:S02]  /*140f30*/  LOP3.LUT P4, RZ, R39, 0x10, RZ, 0xc0, !PT ;  /* 0x0000001027ff7812 */ /* 0x000fe4000788c0ff */
[----:B0-----:R-:W-:-:S05]  /*140f40*/  PRMT R12, R45, 0x7770, RZ ;  /* 0x000077702d0c7816 */ /* 0x001fca00000000ff */
[----:B------:R0:W-:Y:S01]  /*140f50*/  @P6 STG.E.U8 desc[UR40][R16.64], R12 ;  /* 0x0000000c10006986 */ /* 0x0001e2000c101128 */
        /* <DEDUP_REMOVED lines=8> */
[----:B------:R0:W-:Y:S02]  /*140fe0*/  @P4 STG.E.U8 desc[UR40][R42.64], R12 ;  /* 0x0000000c2a004986 */ /* 0x0001e4000c101128 */
[----:B0-----:R-:W-:-:S05]  /*140ff0*/  PRMT R12, R44, 0x7770, RZ ;  /* 0x000077702c0c7816 */ /* 0x001fca00000000ff */
[----:B------:R0:W-:Y:S02]  /*141000*/  @P3 STG.E.U8 desc[UR40][R32.64], R12 ;  /* 0x0000000c20003986 */ /* 0x0001e4000c101128 */
[----:B0-----:R-:W-:-:S05]  /*141010*/  PRMT R12, R44, 0x7771, RZ ;  /* 0x000077712c0c7816 */ /* 0x001fca00000000ff */
[----:B------:R0:W-:Y:S02]  /*141020*/  @P2 STG.E.U8 desc[UR40][R34.64], R12 ;  /* 0x0000000c22002986 */ /* 0x0001e4000c101128 */
[----:B0-----:R-:W-:-:S05]  /*141030*/  PRMT R12, R44, 0x7772, RZ ;  /* 0x000077722c0c7816 */ /* 0x001fca00000000ff */
[----:B--2---:R0:W-:Y:S04]  /*141040*/  @P5 STG.E.U8 desc[UR40][R40.64], R12 ;  /* 0x0000000c28005986 */ /* 0x0041e8000c101128 */
[----:B0-----:R-:W2:Y:S04]  /*141050*/  LDL.LU.64 R40, [R1+0x2210] ;  /* 0x0022100001287983 */ /* 0x001ea80000300a00 */
[----:B------:R-:W3:Y:S04]  /*141060*/  LDL.LU.64 R14, [R1+0x2200] ;  /* 0x00220000010e7983 */ /* 0x000ee80000300a00 */
[----:B------:R-:W4:Y:S04]  /*141070*/  LDL.LU.64 R36, [R1+0x21f8] ;  /* 0x0021f80001247983 */ /* 0x000f280000300a00 */
[----:B------:R-:W3:Y:S04]  /*141080*/  LDL.LU.64 R42, [R1+0x21f0] ;  /* 0x0021f000012a7983 */ /* 0x000ee80000300a00 */
[----:B------:R-:W3:Y:S04]  /*141090*/  LDL.LU R45, [R1+0x18] ;  /* 0x00001800012d7983 */ /* 0x000ee80000300800 */
[----:B------:R-:W3:Y:S04]  /*1410a0*/  LDL.LU.64 R32, [R1+0x21e8] ;  /* 0x0021e80001207983 */ /* 0x000ee80000300a00 */
[----:B------:R-:W4:Y:S01]  /*1410b0*/  LDL.LU R12, [R1+0x2c] ;  /* 0x00002c00010c7983 */ /* 0x000f220000300800 */
[----:B------:R-:W-:-:S03]  /*1410c0*/  LOP3.LUT P4, RZ, R39, 0x100, RZ, 0xc0, !PT ;  /* 0x0000010027ff7812 */ /* 0x000fc6000788c0ff */
[----:B------:R-:W4:Y:S01]  /*1410d0*/  LDL.LU.64 R34, [R1+0x21e0] ;  /* 0x0021e00001227983 */ /* 0x000f220000300a00 */
[----:B------:R-:W-:Y:S02]  /*1410e0*/  PRMT R13, R44, 0x7773, RZ ;  /* 0x000077732c0d7816 */ /* 0x000fe400000000ff */
[----:B------:R-:W-:Y:S02]  /*1410f0*/  LOP3.LUT P6, RZ, R39, 0x100000, RZ, 0xc0, !PT ;  /* 0x0010000027ff7812 */ /* 0x000fe400078cc0ff */
        /* <DEDUP_REMOVED lines=8> */
[C---:B------:R-:W-:Y:S02]  /*141180*/  LOP3.LUT P6, RZ, R39.reuse, 0x20000, RZ, 0xc0, !PT ;  /* 0x0002000027ff7812 */ /* 0x040fe400078cc0ff */
[----:B------:R-:W-:Y:S02]  /*141190*/  LOP3.LUT R2, R2, 0xffffff7f, RZ, 0xc0, !PT ;  /* 0xffffff7f02027812 */ /* 0x000fe400078ec0ff */
[----:B------:R-:W-:-:S09]  /*1411a0*/  LOP3.LUT P3, RZ, R39, 0x200, RZ, 0xc0, !PT ;  /* 0x0000020027ff7812 */ /* 0x000fd2000786c0ff */
[----:B------:R-:W-:Y:S02]  /*1411b0*/  @P6 LOP3.LUT R2, R2, 0x80, RZ, 0xfc, !PT ;  /* 0x0000008002026812 */ /* 0x000fe400078efcff */
[----:B------:R-:W-:Y:S01]  /*1411c0*/  LOP3.LUT P6, RZ, R39, 0x10000, RZ, 0xc0, !PT ;  /* 0x0001000027ff7812 */ /* 0x000fe200078cc0ff */
[----:B--2---:R0:W-:Y:S04]  /*1411d0*/  @P4 STG.E.U8 desc[UR40][R40.64], R13 ;  /* 0x0000000d28004986 */ /* 0x0041e8000c101128 */
[----:B0-----:R-:W2:Y:S04]  /*1411e0*/  LDL.LU.64 R40, [R1+0x21d8] ;  /* 0x0021d80001287983 */ /* 0x001ea80000300a00 */
[----:B------:R-:W2:Y:S01]  /*1411f0*/  LDL.LU.64 R28, [R1+0x21d0] ;  /* 0x0021d000011c7983 */ /* 0x000ea20000300a00 */
[----:B------:R-:W-:-:S03]  /*141200*/  LOP3.LUT R2, R2, 0xfffffeff, RZ, 0xc0, !PT ;  /* 0xfffffeff02027812 */ /* 0x000fc600078ec0ff */
[----:B------:R-:W2:Y:S01]  /*141210*/  LDL.LU.64 R24, [R1+0x21c8] ;  /* 0x0021c80001187983 */ /* 0x000ea20000300a00 */
[----:B---3--:R-:W-:Y:S02]  /*141220*/  PRMT R13, R45, 0x7770, RZ ;  /* 0x000077702d0d7816 */ /* 0x008fe400000000ff */
[----:B------:R-:W-:Y:S02]  /*141230*/  @P6 LOP3.LUT R2, R2, 0x100, RZ, 0xfc, !PT ;  /* 0x0000010002026812 */ /* 0x000fe400078efcff */
[----:B------:R-:W-:Y:S01]  /*141240*/  LOP3.LUT P6, RZ, R39, 0x8000, RZ, 0xc0, !PT ;  /* 0x0000800027ff7812 */ /* 0x000fe200078cc0ff */
[----:B------:R0:W-:Y:S01]  /*141250*/  @P3 STG.E.U8 desc[UR40][R14.64], R13 ;  /* 0x0000000d0e003986 */ /* 0x0001e2000c101128 */
[----:B------:R-:W-:-:S03]  /*141260*/  LOP3.LUT R2, R2, 0xfffffdff, RZ, 0xc0, !PT ;  /* 0xfffffdff02027812 */ /* 0x000fc600078ec0ff */
[----:B0-----:R-:W3:Y:S04]  /*141270*/  LDL.LU R13, [R1+0x1c] ;  /* 0x00001c00010d7983 */ /* 0x001ee80000300800 */
[----:B------:R-:W3:Y:S04]  /*141280*/  LDL.LU.64 R22, [R1+0x21c0] ;  /* 0x0021c00001167983 */ /* 0x000ee80000300a00 */
[----:B------:R-:W-:Y:S02]  /*141290*/  @P6 LOP3.LUT R2, R2, 0x200, RZ, 0xfc, !PT ;  /* 0x0000020002026812 */ /* 0x000fe400078efcff */
[----:B------:R-:W-:Y:S01]  /*1412a0*/  LOP3.LUT P6, RZ, R39, 0x4000, RZ, 0xc0, !PT ;  /* 0x0000400027ff7812 */ /* 0x000fe200078cc0ff */
[----:B------:R-:W3:Y:S01]  /*1412b0*/  LDL.LU.64 R18, [R1+0x21b8] ;  /* 0x0021b80001127983 */ /* 0x000ee20000300a00 */
[----:B------:R-:W-:-:S02]  /*1412c0*/  LOP3.LUT R2, R2, 0xfffffbff, RZ, 0xc0, !PT ;  /* 0xfffffbff02027812 */ /* 0x000fc400078ec0ff */
[C---:B------:R-:W-:Y:S01]  /*1412d0*/  LOP3.LUT P2, RZ, R39.reuse, 0x400, RZ, 0xc0, !PT ;  /* 0x0000040027ff7812 */ /* 0x040fe2000784c0ff */
[----:B------:R-:W3:Y:S01]  /*1412e0*/  LDL.LU.64 R20, [R1+0x21b0] ;  /* 0x0021b00001147983 */ /* 0x000ee20000300a00 */
[----:B------:R-:W-:Y:S02]  /*1412f0*/  LOP3.LUT P5, RZ, R39, 0x800, RZ, 0xc0, !PT ;  /* 0x0000080027ff7812 */ /* 0x000fe400078ac0ff */
[----:B------:R-:W-:Y:S01]  /*141300*/  PRMT R14, R45, 0x7771, RZ ;  /* 0x000077712d0e7816 */ /* 0x000fe200000000ff */
[----:B------:R-:W3:Y:S04]  /*141310*/  LDL.LU.64 R16, [R1+0x21a8] ;  /* 0x0021a80001107983 */ /* 0x000ee80000300a00 */
[----:B------:R-:W-:Y:S01]  /*141320*/  @P6 LOP3.LUT R2, R2, 0x400, RZ, 0xfc, !PT ;  /* 0x0000040002026812 */ /* 0x000fe200078efcff */
[----:B------:R-:W3:Y:S01]  /*141330*/  LDL.LU R44, [R1+0x90] ;  /* 0x00009000012c7983 */ /* 0x000ee20000300800 */
[----:B------:R-:W-:-:S02]  /*141340*/  LOP3.LUT P6, RZ, R39, 0x2000, RZ, 0xc0, !PT ;  /* 0x0000200027ff7812 */ /* 0x000fc400078cc0ff */
[----:B------:R-:W-:Y:S01]  /*141350*/  LOP3.LUT R2, R2, 0xfffff7ff, RZ, 0xc0, !PT ;  /* 0xfffff7ff02027812 */ /* 0x000fe200078ec0ff */
[----:B----4-:R0:W-:Y:S10]  /*141360*/  @P2 STG.E.U8 desc[UR40][R36.64], R14 ;  /* 0x0000000e24002986 */ /* 0x0101f4000c101128 */
[----:B------:R-:W-:-:S02]  /*141370*/  @P6 LOP3.LUT R2, R2, 0x800, RZ, 0xfc, !PT ;  /* 0x0000080002026812 */ /* 0x000fc400078efcff */
[----:B------:R-:W-:Y:S02]  /*141380*/  LOP3.LUT P6, RZ, R39, 0x1000, RZ, 0xc0, !PT ;  /* 0x0000100027ff7812 */ /* 0x000fe400078cc0ff */
[----:B0-----:R-:W-:-:S05]  /*141390*/  PRMT R14, R45, 0x7772, RZ ;  /* 0x000077722d0e7816 */ /* 0x001fca00000000ff */
[----:B------:R0:W-:Y:S02]  /*1413a0*/  @P5 STG.E.U8 desc[UR40][R42.64], R14 ;  /* 0x0000000e2a005986 */ /* 0x0001e4000c101128 */
[----:B0-----:R-:W-:-:S05]  /*1413b0*/  PRMT R14, R45, 0x7773, RZ ;  /* 0x000077732d0e7816 */ /* 0x001fca00000000ff */
[----:B------:R0:W-:Y:S01]  /*1413c0*/  @P6 STG.E.U8 desc[UR40][R32.64], R14 ;  /* 0x0000000e20006986 */ /* 0x0001e2000c101128 */
[----:B------:R-:W-:-:S03]  /*1413d0*/  LOP3.LUT P6, RZ, R2, 0x800, RZ, 0xc0, !PT ;  /* 0x0000080002ff7812 */ /* 0x000fc600078cc0ff */
[----:B0-----:R-:W4:Y:S04]  /*1413e0*/  LDL.LU.64 R14, [R1+0x2198] ;  /* 0x00219800010e7983 */ /* 0x001f280000300a00 */
[----:B------:R-:W4:Y:S01]  /*1413f0*/  LDL.LU.64 R36, [R1+0x2190] ;  /* 0x0021900001247983 */ /* 0x000f220000300a00 */
[----:B------:R-:W-:-:S03]  /*141400*/  PRMT R26, R12, 0x7770, RZ ;  /* 0x000077700c1a7816 */ /* 0x000fc600000000ff */
[----:B------:R-:W4:Y:S04]  /*141410*/  LDL.LU.64 R42, [R1+0x2188] ;  /* 0x00218800012a7983 */ /* 0x000f280000300a00 */
[----:B------:R0:W-:Y:S01]  /*141420*/  @P6 STG.E.U8 desc[UR40][R34.64], R26 ;  /* 0x0000001a22006986 */ /* 0x0001e2000c101128 */
[----:B------:R-:W-:-:S03]  /*141430*/  LOP3.LUT P6, RZ, R2, 0x400, RZ, 0xc0, !PT ;  /* 0x0000040002ff7812 */ /* 0x000fc600078cc0ff */
[----:B------:R-:W4:Y:S04]  /*141440*/  LDL.LU.64 R32, [R1+0x2180] ;  /* 0x0021800001207983 */ /* 0x000f280000300a00 */
[----:B------:R-:W4:Y:S04]  /*141450*/  LDL.LU R45, [R1+0x80] ;  /* 0x00008000012d7983 */ /* 0x000f280000300800 */
[----:B0-----:R-:W4:Y:S01]  /*141460*/  LDL.LU.64 R34, [R1+0x2178] ;  /* 0x0021780001227983 */ /* 0x001f220000300a00 */
[----:B------:R-:W-:-:S05]  /*141470*/  PRMT R26, R12, 0x7771, RZ ;  /* 0x000077710c1a7816 */ /* 0x000fca00000000ff */
[----:B--2---:R0:W-:Y:S04]  /*141480*/  @P6 STG.E.U8 desc[UR40][R40.64], R26 ;  /* 0x0000001a28006986 */ /* 0x0041e8000c101128 */
[----:B0-----:R-:W2:Y:S01]  /*141490*/  LDL.LU.64 R40, [R1+0x58c8] ;  /* 0x0058c80001287983 */ /* 0x001ea20000300a00 */
[----:B------:R-:W-:Y:S02]  /*1414a0*/  LOP3.LUT P6, RZ, R2, 0x200, RZ, 0xc0, !PT ;  /* 0x0000020002ff7812 */ /* 0x000fe400078cc0ff */
[C---:B------:R-:W-:Y:S02]  /*1414b0*/  PRMT R26, R12.reuse, 0x7772, RZ ;  /* 0x000077720c1a7816 */ /* 0x040fe400000000ff */
[----:B------:R-:W-:-:S09]  /*1414c0*/  PRMT R12, R12, 0x7773, RZ ;  /* 0x000077730c0c7816 */ /* 0x000fd200000000ff */
[----:B------:R-:W-:Y:S01]  /*1414d0*/  @P6 STG.E.U8 desc[UR40][R28.64], R26 ;  /* 0x0000001a1c006986 */ /* 0x000fe2000c101128 */
[----:B------:R-:W-:-:S13]  /*1414e0*/  LOP3.LUT P6, RZ, R2, 0x100, RZ, 0xc0, !PT ;  /* 0x0000010002ff7812 */ /* 0x000fda00078cc0ff */
[----:B------:R3:W-:Y:S01]  /*1414f0*/  @P6 STG.E.U8 desc[UR40][R24.64], R12 ;  /* 0x0000000c18006986 */ /* 0x0007e2000c101128 */
[----:B------:R-:W-:Y:S02]  /*141500*/  LOP3.LUT P6, RZ, R2, 0x80, RZ, 0xc0, !PT ;  /* 0x0000008002ff7812 */ /* 0x000fe400078cc0ff */
[----:B---3--:R-:W-:-:S11]  /*141510*/  PRMT R12, R13, 0x7770, RZ ;  /* 0x000077700d0c7816 */ /* 0x008fd600000000ff */
        /* <DEDUP_REMOVED lines=10> */
[----:B0-----:R-:W-:-:S07]  /*1415c0*/  PRMT R12, R13, 0x7773, RZ ;  /* 0x000077730d0c7816 */ /* 0x001fce00000000ff */
[----:B------:R0:W-:Y:S01]  /*1415d0*/  @P6 STG.E.U8 desc[UR40][R16.64], R12 ;  /* 0x0000000c10006986 */ /* 0x0001e2000c101128 */
[----:B------:R-:W-:Y:S02]  /*1415e0*/  LOP3.LUT P4, RZ, R39, 0x800000, RZ, 0xc0, !PT ;  /* 0x0080000027ff7812 */ /* 0x000fe4000788c0ff */
[----:B0-----:R-:W-:-:S05]  /*1415f0*/  PRMT R12, R44, 0x7770, RZ ;  /* 0x000077702c0c7816 */ /* 0x001fca00000000ff */
[----:B----4-:R0:W-:Y:S01]  /*141600*/  @P0 STG.E.U8 desc[UR40][R14.64], R12 ;  /* 0x0000000c0e000986 */ /* 0x0101e2000c101128 */
        /* <DEDUP_REMOVED lines=12> */
[----:B--2---:R0:W-:Y:S04]  /*1416d0*/  @P5 STG.E.U8 desc[UR40][R40.64], R12 ;  /* 0x0000000c28005986 */ /* 0x0041e8000c101128 */
[----:B0-----:R-:W2:Y:S04]  /*1416e0*/  LDL.LU.64 R40, [R1+0x58c0] ;  /* 0x0058c00001287983 */ /* 0x001ea80000300a00 */
[----:B------:R-:W3:Y:S01]  /*1416f0*/  LDL.LU.64 R12, [R1+0x2168] ;  /* 0x00216800010c7983 */ /* 0x000ee20000300a00 */
[----:B------:R-:W-:-:S03]  /*141700*/  LOP3.LUT R3, R3, 0xefffffff, RZ, 0xc0, !PT ;  /* 0xefffffff03037812 */ /* 0x000fc600078ec0ff */
[----:B------:R-:W4:Y:S04]  /*141710*/  LDL.LU.64 R16, [R1+0x2160] ;  /* 0x0021600001107983 */ /* 0x000f280000300a00 */
[----:B------:R-:W3:Y:S04]  /*141720*/  LDL.LU.64 R32, [R1+0x2140] ;  /* 0x0021400001207983 */ /* 0x000ee80000300a00 */
[----:B------:R-:W3:Y:S04]  /*141730*/  LDL.LU.64 R14, [R1+0x2138] ;  /* 0x00213800010e7983 */ /* 0x000ee80000300a00 */
[----:B------:R-:W3:Y:S04]  /*141740*/  LDL.LU.64 R36, [R1+0x2130] ;  /* 0x0021300001247983 */ /* 0x000ee80000300a00 */
[----:B------:R-:W3:Y:S01]  /*141750*/  LDL.LU R43, [R1+0x94] ;  /* 0x00009400012b7983 */ /* 0x000ee20000300800 */
[----:B------:R-:W-:-:S02]  /*141760*/  LOP3.LUT R2, R2, 0xfffffffe, RZ, 0xc0, !PT ;  /* 0xfffffffe02027812 */ /* 0x000fc400078ec0ff */
[C---:B------:R-:W-:Y:S01]  /*141770*/  LOP3.LUT P4, RZ, R39.reuse, 0x8000000, RZ, 0xc0, !PT ;  /* 0x0800000027ff7812 */ /* 0x040fe2000788c0ff */
[----:B------:R-:W3:Y:S01]  /*141780*/  LDL.LU.64 R34, [R1+0x2120] ;  /* 0x0021200001227983 */ /* 0x000ee20000300a00 */
[C---:B------:R-:W-:Y:S02]  /*141790*/  LOP3.LUT P3, RZ, R39.reuse, 0x10000000, RZ, 0xc0, !PT ;  /* 0x1000000027ff7812 */ /* 0x040fe4000786c0ff */
[C---:B------:R-:W-:Y:S02]  /*1417a0*/  LOP3.LUT P2, RZ, R39.reuse, 0x20000000, RZ, 0xc0, !PT ;  /* 0x2000000027ff7812 */ /* 0x040fe4000784c0ff */
[----:B------:R-:W-:Y:S02]  /*1417b0*/  LOP3.LUT P5, RZ, R39, 0x40000000, RZ, 0xc0, !PT ;  /* 0x4000000027ff7812 */ /* 0x000fe400078ac0ff */
[----:B--2---:R-:W-:-:S13]  /*1417c0*/  LOP3.LUT P6, RZ, R40, 0x80, RZ, 0xc0, !PT ;  /* 0x0000008028ff7812 */ /* 0x004fda00078cc0ff */
        /* <DEDUP_REMOVED lines=10> */
[----:B------:R-:W-:-:S13]  /*141870*/  LOP3.LUT P6, RZ, R40, 0x8, RZ, 0xc0, !PT ;  /* 0x0000000828ff7812 */ /* 0x000fda00078cc0ff */
        /* <DEDUP_REMOVED lines=11> */
[----:B------:R-:W-:-:S05]  /*141930*/  PRMT R39, R45, 0x7772, RZ ;  /* 0x000077722d277816 */ /* 0x000fca00000000ff */
[----:B---3--:R0:W-:Y:S04]  /*141940*/  @P4 STG.E.U8 desc[UR40][R12.64], R39 ;  /* 0x000000270c004986 */ /* 0x0081e8000c101128 */
[----:B0-----:R-:W2:Y:S01]  /*141950*/  LDL.LU R12, [R1+0x84] ;  /* 0x00008400010c7983 */ /* 0x001ea20000300800 */
[----:B------:R-:W-:-:S03]  /*141960*/  PRMT R39, R45, 0x7773, RZ ;  /* 0x000077732d277816 */ /* 0x000fc600000000ff */
[----:B------:R-:W3:Y:S04]  /*141970*/  LDL.LU.64 R44, [R1+0x2100] ;  /* 0x00210000012c7983 */ /* 0x000ee80000300a00 */
[----:B------:R-:W3:Y:S04]  /*141980*/  LDL.LU.64 R26, [R1+0x20f8] ;  /* 0x0020f800011a7983 */ /* 0x000ee80000300a00 */
[----:B------:R-:W3:Y:S04]  /*141990*/  LDL.LU.64 R28, [R1+0x20f0] ;  /* 0x0020f000011c7983 */ /* 0x000ee80000300a00 */
[----:B------:R-:W3:Y:S04]  /*1419a0*/  LDL.LU.64 R24, [R1+0x20d8] ;  /* 0x0020d80001187983 */ /* 0x000ee80000300a00 */
[----:B----4-:R0:W-:Y:S02]  /*1419b0*/  @P3 STG.E.U8 desc[UR40][R16.64], R39 ;  /* 0x0000002710003986 */ /* 0x0101e4000c101128 */
[----:B0-----:R-:W-:-:S05]  /*1419c0*/  PRMT R39, R43, 0x7770, RZ ;  /* 0x000077702b277816 */ /* 0x001fca00000000ff */
[----:B------:R0:W-:Y:S04]  /*1419d0*/  @P2 STG.E.U8 desc[UR40][R32.64], R39 ;  /* 0x0000002720002986 */ /* 0x0001e8000c101128 */
[----:B0-----:R-:W4:Y:S04]  /*1419e0*/  LDL.LU R32, [R1+0x98] ;  /* 0x0000980001207983 */ /* 0x001f280000300800 */
[----:B------:R-:W4:Y:S04]  /*1419f0*/  LDL.LU.64 R22, [R1+0x20b8] ;  /* 0x0020b80001167983 */ /* 0x000f280000300a00 */
[----:B------:R-:W4:Y:S01]  /*141a00*/  LDL.LU.64 R18, [R1+0x20b0] ;  /* 0x0020b00001127983 */ /* 0x000f220000300a00 */
[----:B------:R-:W-:-:S03]  /*141a10*/  PRMT R39, R43, 0x7771, RZ ;  /* 0x000077712b277816 */ /* 0x000fc600000000ff */
[----:B------:R-:W4:Y:S04]  /*141a20*/  LDL.LU R33, [R1+0x88] ;  /* 0x0000880001217983 */ /* 0x000f280000300800 */
[----:B------:R-:W4:Y:S04]  /*141a30*/  LDL.LU.64 R20, [R1+0x20a8] ;  /* 0x0020a80001147983 */ /* 0x000f280000300a00 */
[----:B------:R0:W-:Y:S04]  /*141a40*/  @P5 STG.E.U8 desc[UR40][R14.64], R39 ;  /* 0x000000270e005986 */ /* 0x0001e8000c101128 */
[----:B------:R-:W4:Y:S01]  /*141a50*/  LDL.LU.64 R16, [R1+0x2098] ;  /* 0x0020980001107983 */ /* 0x000f220000300a00 */
[----:B0-----:R-:W-:-:S03]  /*141a60*/  PRMT R39, R43, 0x7772, RZ ;  /* 0x000077722b277816 */ /* 0x001fc600000000ff */
[----:B------:R-:W4:Y:S04]  /*141a70*/  LDL.LU.64 R14, [R1+0x2078] ;  /* 0x00207800010e7983 */ /* 0x000f280000300a00 */
[----:B------:R0:W-:Y:S01]  /*141a80*/  @P6 STG.E.U8 desc[UR40][R36.64], R39 ;  /* 0x0000002724006986 */ /* 0x0001e2000c101128 */
[C---:B------:R-:W-:Y:S02]  /*141a90*/  LOP3.LUT P6, RZ, R2.reuse, 0x8, RZ, 0xc0, !PT ;  /* 0x0000000802ff7812 */ /* 0x040fe400078cc0ff */
[----:B0-----:R-:W-:Y:S01]  /*141aa0*/  PRMT R39, R43, 0x7773, RZ ;  /* 0x000077732b277816 */ /* 0x001fe200000000ff */
[----:B------:R-:W4:Y:S10]  /*141ab0*/  LDL.LU.64 R36, [R1+0x2070] ;  /* 0x0020700001247983 */ /* 0x000f340000300a00 */
[----:B------:R0:W-:Y:S01]  /*141ac0*/  @P6 STG.E.U8 desc[UR40][R34.64], R39 ;  /* 0x0000002722006986 */ /* 0x0001e2000c101128 */
[----:B------:R-:W-:-:S03]  /*141ad0*/  LOP3.LUT P6, RZ, R2, 0x4, RZ, 0xc0, !PT ;  /* 0x0000000402ff7812 */ /* 0x000fc600078cc0ff */
[----:B------:R-:W4:Y:S04]  /*141ae0*/  LDL.LU.64 R42, [R1+0x2068] ;  /* 0x00206800012a7983 */ /* 0x000f280000300a00 */
[----:B0-----:R-:W4:Y:S04]  /*141af0*/  LDL.LU.64 R34, [R1+0x2058] ;  /* 0x0020580001227983 */ /* 0x001f280000300a00 */
[----:B------:R-:W4:Y:S01]  /*141b00*/  LDL.LU R13, [R1+0x9c] ;  /* 0x00009c00010d7983 */ /* 0x000f220000300800 */
[----:B--2---:R-:W-:-:S05]  /*141b10*/  PRMT R39, R12, 0x7770, RZ ;  /* 0x000077700c277816 */ /* 0x004fca00000000ff */
[----:B---3--:R0:W-:Y:S04]  /*141b20*/  @P6 STG.E.U8 desc[UR40][R44.64], R39 ;  /* 0x000000272c006986 */ /* 0x0081e8000c101128 */
[----:B0-----:R-:W2:Y:S01]  /*141b30*/  LDL.LU.64 R44, [R1+0x2030] ;  /* 0x00203000012c7983 */ /* 0x001ea20000300a00 */
[----:B------:R-:W-:Y:S02]  /*141b40*/  LOP3.LUT P6, RZ, R2, 0x2, RZ, 0xc0, !PT ;  /* 0x0000000202ff7812 */ /* 0x000fe400078cc0ff */
[----:B------:R-:W-:-:S11]  /*141b50*/  PRMT R39, R12, 0x7771, RZ ;  /* 0x000077710c277816 */ /* 0x000fd600000000ff */
[----:B------:R-:W-:Y:S01]  /*141b60*/  @P6 STG.E.U8 desc[UR40][R26.64], R39 ;  /* 0x000000271a006986 */ /* 0x000fe2000c101128 */
[----:B------:R-:W-:Y:S02]  /*141b70*/  LOP3.LUT P6, RZ, R2, 0x1, RZ, 0xc0, !PT ;  /* 0x0000000102ff7812 */ /* 0x000fe400078cc0ff */
[----:B------:R-:W-:-:S11]  /*141b80*/  PRMT R2, R12, 0x7772, RZ ;  /* 0x000077720c027816 */ /* 0x000fd600000000ff */
[----:B------:R0:W-:Y:S01]  /*141b90*/  @P6 STG.E.U8 desc[UR40][R28.64], R2 ;  /* 0x000000021c006986 */ /* 0x0001e2000c101128 */
[----:B------:R-:W-:Y:S02]  /*141ba0*/  LOP3.LUT P6, RZ, R3, 0x80000000, RZ, 0xc0, !PT ;  /* 0x8000000003ff7812 */ /* 0x000fe400078cc0ff */
[----:B0-----:R-:W-:-:S11]  /*141bb0*/  PRMT R2, R12, 0x7773, RZ ;  /* 0x000077730c027816 */ /* 0x001fd600000000ff */
[----:B------:R4:W-:Y:S01]  /*141bc0*/  @P6 STG.E.U8 desc[UR40][R24.64], R2 ;  /* 0x0000000218006986 */ /* 0x0009e2000c101128 */
[----:B------:R-:W-:Y:S02]  /*141bd0*/  LOP3.LUT P6, RZ, R3, 0x40000000, RZ, 0xc0, !PT ;  /* 0x4000000003ff7812 */ /* 0x000fe400078cc0ff */
[----:B----4-:R-:W-:-:S11]  /*141be0*/  PRMT R2, R32, 0x7770, RZ ;  /* 0x0000777020027816 */ /* 0x010fd600000000ff */
        /* <DEDUP_REMOVED lines=29> */
[----:B------:R-:W3:Y:S04]  /*141dc0*/  LDL.LU.64 R32, [R1+0x1fe0] ;  /* 0x001fe00001207983 */ /* 0x000ee80000300a00 */
[----:B------:R-:W3:Y:S01]  /*141dd0*/  LDL.LU R22, [R1+0x8c] ;  /* 0x00008c0001167983 */ /* 0x000ee20000300800 */
[----:B------:R-:W-:-:S02]  /*141de0*/  LOP3.LUT P4, RZ, R40, 0x4000, RZ, 0xc0, !PT ;  /* 0x0000400028ff7812 */ /* 0x000fc4000788c0ff */
[----:B------:R-:W-:Y:S02]  /*141df0*/  PRMT R2, R13, 0x7771, RZ ;  /* 0x000077710d027816 */ /* 0x000fe400000000ff */
[----:B------:R-:W-:Y:S02]  /*141e00*/  LOP3.LUT P6, RZ, R40, 0x4000000, RZ, 0xc0, !PT ;  /* 0x0400000028ff7812 */ /* 0x000fe400078cc0ff */
[----:B------:R-:W-:-:S11]  /*141e10*/  LOP3.LUT R3, R3, 0xffefffff, RZ, 0xc0, !PT ;  /* 0xffefffff03037812 */ /* 0x000fd600078ec0ff */
[----:B------:R-:W-:Y:S02]  /*141e20*/  @P6 LOP3.LUT R3, R3, 0x100000, RZ, 0xfc, !PT ;  /* 0x0010000003036812 */ /* 0x000fe400078efcff */
[C---:B------:R-:W-:Y:S02]  /*141e30*/  LOP3.LUT P6, RZ, R40.reuse, 0x2000000, RZ, 0xc0, !PT ;  /* 0x0200000028ff7812 */ /* 0x040fe400078cc0ff */
[----:B------:R-:W-:Y:S02]  /*141e40*/  LOP3.LUT R3, R3, 0xffdfffff, RZ, 0xc0, !PT ;  /* 0xffdfffff03037812 */ /* 0x000fe400078ec0ff */
[----:B------:R-:W-:-:S09]  /*141e50*/  LOP3.LUT P3, RZ, R40, 0x8000, RZ, 0xc0, !PT ;  /* 0x0000800028ff7812 */ /* 0x000fd2000786c0ff */
        /* <DEDUP_REMOVED lines=9> */
[----:B--2---:R0:W-:Y:S04]  /*141ef0*/  @P4 STG.E.U8 desc[UR40][R44.64], R2 ;  /* 0x000000022c004986 */ /* 0x0041e8000c101128 */
[----:B0-----:R-:W2:Y:S01]  /*141f00*/  LDL.LU.64 R44, [R1+0x1fd0] ;  /* 0x001fd000012c7983 */ /* 0x001ea20000300a00 */
[----:B------:R-:W-:-:S03]  /*141f10*/  PRMT R2, R13, 0x7772, RZ ;  /* 0x000077720d027816 */ /* 0x000fc600000000ff */
[----:B------:R-:W2:Y:S04]  /*141f20*/  LDL.LU R23, [R1+0x70] ;  /* 0x0000700001177983 */ /* 0x000ea80000300800 */
[----:B------:R0:W-:Y:S04]  /*141f30*/  @P3 STG.E.U8 desc[UR40][R48.64], R2 ;  /* 0x0000000230003986 */ /* 0x0001e8000c101128 */
[----:B0-----:R-:W2:Y:S04]  /*141f40*/  LDL.LU.64 R48, [R1+0x58b8] ;  /* 0x0058b80001307983 */ /* 0x001ea80000300a00 */
[----:B------:R-:W2:Y:S04]  /*141f50*/  LDL.LU.64 R26, [R1+0x1fb0] ;  /* 0x001fb000011a7983 */ /* 0x000ea80000300a00 */
[----:B------:R-:W2:Y:S01]  /*141f60*/  LDL.LU.64 R28, [R1+0x1fa8] ;  /* 0x001fa800011c7983 */ /* 0x000ea20000300a00 */
[----:B------:R-:W-:-:S02]  /*141f70*/  @P6 LOP3.LUT R3, R3, 0x1000000, RZ, 0xfc, !PT ;  /* 0x0100000003036812 */ /* 0x000fc400078efcff */
[C---:B------:R-:W-:Y:S01]  /*141f80*/  LOP3.LUT P6, RZ, R40.reuse, 0x200000, RZ, 0xc0, !PT ;  /* 0x0020000028ff7812 */ /* 0x040fe200078cc0ff */
[----:B------:R-:W2:Y:S01]  /*141f90*/  LDL.LU.64 R24, [R1+0x1fa0] ;  /* 0x001fa00001187983 */ /* 0x000ea20000300a00 */
[----:B------:R-:W-:Y:S02]  /*141fa0*/  LOP3.LUT R3, R3, 0xfdffffff, RZ, 0xc0, !PT ;  /* 0xfdffffff03037812 */ /* 0x000fe400078ec0ff */
[----:B------:R-:W-:Y:S01]  /*141fb0*/  LOP3.LUT P2, RZ, R40, 0x10000, RZ, 0xc0, !PT ;  /* 0x0001000028ff7812 */ /* 0x000fe2000784c0ff */
[----:B------:R-:W2:Y:S08]  /*141fc0*/  LDL.LU.64 R18, [R1+0x1f90] ;  /* 0x001f900001127983 */ /* 0x000eb00000300a00 */
[----:B------:R-:W-:-:S02]  /*141fd0*/  @P6 LOP3.LUT R3, R3, 0x2000000, RZ, 0xfc, !PT ;  /* 0x0200000003036812 */ /* 0x000fc400078efcff */
[----:B------:R-:W-:Y:S02]  /*141fe0*/  LOP3.LUT P6, RZ, R40, 0x100000, RZ, 0xc0, !PT ;  /* 0x0010000028ff7812 */ /* 0x000fe400078cc0ff */
[----:B------:R-:W-:Y:S02]  /*141ff0*/  LOP3.LUT R3, R3, 0xfbffffff, RZ, 0xc0, !PT ;  /* 0xfbffffff03037812 */ /* 0x000fe400078ec0ff */
[----:B------:R-:W-:-:S05]  /*142000*/  PRMT R2, R13, 0x7773, RZ ;  /* 0x000077730d027816 */ /* 0x000fca00000000ff */
[----:B---3--:R0:W-:Y:S04]  /*142010*/  @P2 STG.E.U8 desc[UR40][R34.64], R2 ;  /* 0x0000000222002986 */ /* 0x0081e8000c101128 */
[----:B------:R-:W-:Y:S02]  /*142020*/  @P6 LOP3.LUT R3, R3, 0x4000000, RZ, 0xfc, !PT ;  /* 0x0400000003036812 */ /* 0x000fe400078efcff */
[C---:B------:R-:W-:Y:S01]  /*142030*/  LOP3.LUT P6, RZ, R40.reuse, 0x80000, RZ, 0xc0, !PT ;  /* 0x0008000028ff7812 */ /* 0x040fe200078cc0ff */
[----:B0-----:R-:W3:Y:S01]  /*142040*/  LDL.LU R34, [R1+0x60] ;  /* 0x0000600001227983 */ /* 0x001ee20000300800 */
[----:B------:R-:W-:-:S03]  /*142050*/  LOP3.LUT P5, RZ, R40, 0x20000, RZ, 0xc0, !PT ;  /* 0x0002000028ff7812 */ /* 0x000fc600078ac0ff */
[----:B------:R-:W3:Y:S01]  /*142060*/  LDL.LU.64 R20, [R1+0x1f80] ;  /* 0x001f800001147983 */ /* 0x000ee20000300a00 */
[----:B------:R-:W-:Y:S02]  /*142070*/  LOP3.LUT R3, R3, 0xf7ffffff, RZ, 0xc0, !PT ;  /* 0xf7ffffff03037812 */ /* 0x000fe400078ec0ff */
[----:B------:R-:W-:Y:S01]  /*142080*/  PRMT R2, R22, 0x7770, RZ ;  /* 0x0000777016027816 */ /* 0x000fe200000000ff */
[----:B------:R-:W3:Y:S04]  /*142090*/  LDL.LU.64 R16, [R1+0x1f78] ;  /* 0x001f780001107983 */ /* 0x000ee80000300a00 */
[----:B------:R-:W-:Y:S02]  /*1420a0*/  @P6 LOP3.LUT R3, R3, 0x8000000, RZ, 0xfc, !PT ;  /* 0x0800000003036812 */ /* 0x000fe400078efcff */
[----:B------:R-:W-:Y:S01]  /*1420b0*/  LOP3.LUT P6, RZ, R40, 0x40000, RZ, 0xc0, !PT ;  /* 0x0004000028ff7812 */ /* 0x000fe200078cc0ff */
[----:B------:R-:W3:Y:S04]  /*1420c0*/  LDL.LU R35, [R1+0x74] ;  /* 0x0000740001237983 */ /* 0x000ee80000300800 */
[----:B----4-:R0:W-:Y:S04]  /*1420d0*/  @P5 STG.E.U8 desc[UR40][R36.64], R2 ;  /* 0x0000000224005986 */ /* 0x0101e8000c101128 */
[----:B------:R-:W4:Y:S04]  /*1420e0*/  LDL.LU.64 R14, [R1+0x1f70] ;  /* 0x001f7000010e7983 */ /* 0x000f280000300a00 */
        /* <DEDUP_REMOVED lines=9> */
[----:B0-----:R-:W4:Y:S01]  /*142180*/  LDL.LU.64 R32, [R1+0x1f48] ;  /* 0x001f480001207983 */ /* 0x001f220000300a00 */
[----:B------:R-:W-:-:S09]  /*142190*/  PRMT R2, R22, 0x7773, RZ ;  /* 0x0000777316027816 */ /* 0x000fd200000000ff */
[----:B--2---:R0:W-:Y:S04]  /*1421a0*/  @P6 STG.E.U8 desc[UR40][R44.64], R2 ;  /* 0x000000022c006986 */ /* 0x0041e8000c101128 */
[----:B0-----:R-:W2:Y:S01]  /*1421b0*/  LDL.LU.64 R44, [R1+0x1f40] ;  /* 0x001f4000012c7983 */ /* 0x001ea20000300a00 */
[----:B------:R-:W-:Y:S02]  /*1421c0*/  LOP3.LUT P6, RZ, R3, 0x2000000, RZ, 0xc0, !PT ;  /* 0x0200000003ff7812 */ /* 0x000fe400078cc0ff */
[----:B------:R-:W-:-:S11]  /*1421d0*/  PRMT R2, R23, 0x7770, RZ ;  /* 0x0000777017027816 */ /* 0x000fd600000000ff */
        /* <DEDUP_REMOVED lines=11> */
[----:B---3--:R-:W-:-:S11]  /*142290*/  PRMT R2, R34, 0x7770, RZ ;  /* 0x0000777022027816 */ /* 0x008fd600000000ff */
        /* <DEDUP_REMOVED lines=25> */
[----:B------:R-:W2:Y:S04]  /*142430*/  LDL.LU R37, [R1+0x64] ;  /* 0x0000640001257983 */ /* 0x000ea80000300800 */
[----:B------:R-:W3:Y:S04]  /*142440*/  LDL.LU.64 R34, [R1+0x1f20] ;  /* 0x001f200001227983 */ /* 0x000ee80000300a00 */
[----:B------:R-:W3:Y:S04]  /*142450*/  LDL.LU.64 R42, [R1+0x1f18] ;  /* 0x001f1800012a7983 */ /* 0x000ee80000300a00 */
[----:B------:R-:W3:Y:S04]  /*142460*/  LDL.LU.64 R32, [R1+0x1f10] ;  /* 0x001f100001207983 */ /* 0x000ee80000300a00 */
[----:B------:R-:W3:Y:S01]  /*142470*/  LDL.LU R18, [R1+0x78] ;  /* 0x0000780001127983 */ /* 0x000ee20000300800 */
[----:B------:R-:W-:-:S02]  /*142480*/  LOP3.LUT P4, RZ, R48, 0x2, RZ, 0xc0, !PT ;  /* 0x0000000230ff7812 */ /* 0x000fc4000788c0ff */
        /* <DEDUP_REMOVED lines=14> */
[----:B--2---:R-:W-:-:S05]  /*142570*/  PRMT R2, R37, 0x7770, RZ ;  /* 0x0000777025027816 */ /* 0x004fca00000000ff */
[----:B------:R0:W-:Y:S04]  /*142580*/  @P4 STG.E.U8 desc[UR40][R44.64], R2 ;  /* 0x000000022c004986 */ /* 0x0001e8000c101128 */
[----:B0-----:R-:W2:Y:S04]  /*142590*/  LDL.LU.64 R44, [R1+0x1f08] ;  /* 0x001f0800012c7983 */ /* 0x001ea80000300a00 */
[----:B------:R-:W2:Y:S04]  /*1425a0*/  LDL.LU.64 R26, [R1+0x1ef8] ;  /* 0x001ef800011a7983 */ /* 0x000ea80000300a00 */
[----:B------:R-:W2:Y:S04]  /*1425b0*/  LDL.LU.64 R28, [R1+0x1ef0] ;  /* 0x001ef000011c7983 */ /* 0x000ea80000300a00 */
[----:B------:R-:W2:Y:S01]  /*1425c0*/  LDL.LU R19, [R1+0x68] ;  /* 0x0000680001137983 */ /* 0x000ea20000300800 */
[----:B------:R-:W-:-:S02]  /*1425d0*/  @P6 LOP3.LUT R3, R3, 0x10000, RZ, 0xfc, !PT ;  /* 0x0001000003036812 */ /* 0x000fc400078efcff */
[C---:B------:R-:W-:Y:S01]  /*1425e0*/  LOP3.LUT P6, RZ, R48.reuse, 0x100, RZ, 0xc0, !PT ;  /* 0x0000010030ff7812 */ /* 0x040fe200078cc0ff */
[----:B------:R-:W2:Y:S01]  /*1425f0*/  LDL.LU.64 R24, [R1+0x1ee8] ;  /* 0x001ee80001187983 */ /* 0x000ea20000300a00 */
[----:B------:R-:W-:Y:S02]  /*142600*/  LOP3.LUT R3, R3, 0xfffdffff, RZ, 0xc0, !PT ;  /* 0xfffdffff03037812 */ /* 0x000fe400078ec0ff */
[C---:B------:R-:W-:Y:S01]  /*142610*/  LOP3.LUT P3, RZ, R48.reuse, 0x4, RZ, 0xc0, !PT ;  /* 0x0000000430ff7812 */ /* 0x040fe2000786c0ff */
[----:B------:R-:W2:Y:S01]  /*142620*/  LDL.LU.64 R22, [R1+0x1ee0] ;  /* 0x001ee00001167983 */ /* 0x000ea20000300a00 */
[----:B------:R-:W-:Y:S02]  /*142630*/  LOP3.LUT P2, RZ, R48, 0x8, RZ, 0xc0, !PT ;  /* 0x0000000830ff7812 */ /* 0x000fe4000784c0ff */
[----:B------:R-:W-:Y:S01]  /*142640*/  PRMT R2, R37, 0x7771, RZ ;  /* 0x0000777125027816 */ /* 0x000fe200000000ff */
[----:B------:R-:W2:Y:S04]  /*142650*/  LDL.LU.64 R20, [R1+0x1eb8] ;  /* 0x001eb80001147983 */ /* 0x000ea80000300a00 */
[----:B------:R-:W-:-:S02]  /*142660*/  @P6 LOP3.LUT R3, R3, 0x20000, RZ, 0xfc, !PT ;  /* 0x0002000003036812 */ /* 0x000fc400078efcff */
[C---:B------:R-:W-:Y:S02]  /*142670*/  LOP3.LUT P6, RZ, R48.reuse, 0x80, RZ, 0xc0, !PT ;  /* 0x0000008030ff7812 */ /* 0x040fe400078cc0ff */
[----:B------:R-:W-:Y:S01]  /*142680*/  LOP3.LUT R3, R3, 0xfffbffff, RZ, 0xc0, !PT ;  /* 0xfffbffff03037812 */ /* 0x000fe200078ec0ff */
[----:B---3--:R0:W-:Y:S01]  /*142690*/  @P3 STG.E.U8 desc[UR40][R14.64], R2 ;  /* 0x000000020e003986 */ /* 0x0081e2000c101128 */
[----:B------:R-:W-:-:S09]  /*1426a0*/  LOP3.LUT P5, RZ, R48, 0x10, RZ, 0xc0, !PT ;  /* 0x0000001030ff7812 */ /* 0x000fd200078ac0ff */
[----:B------:R-:W-:Y:S02]  /*1426b0*/  @P6 LOP3.LUT R3, R3, 0x40000, RZ, 0xfc, !PT ;  /* 0x0004000003036812 */ /* 0x000fe400078efcff */
[----:B------:R-:W-:Y:S02]  /*1426c0*/  LOP3.LUT P6, RZ, R48, 0x40, RZ, 0xc0, !PT ;  /* 0x0000004030ff7812 */ /* 0x000fe400078cc0ff */
[----:B0-----:R-:W-:Y:S02]  /*1426d0*/  PRMT R2, R37, 0x7772, RZ ;  /* 0x0000777225027816 */ /* 0x001fe400000000ff */
[----:B------:R-:W-:-:S03]  /*1426e0*/  LOP3.LUT R3, R3, 0xfff7ffff, RZ, 0xc0, !PT ;  /* 0xfff7ffff03037812 */ /* 0x000fc600078ec0ff */
[----:B----4-:R0:W-:Y:S06]  /*1426f0*/  @P2 STG.E.U8 desc[UR40][R12.64], R2 ;  /* 0x000000020c002986 */ /* 0x0101ec000c101128 */
[----:B------:R-:W-:Y:S02]  /*142700*/  @P6 LOP3.LUT R3, R3, 0x80000, RZ, 0xfc, !PT ;  /* 0x0008000003036812 */ /* 0x000fe400078efcff */
[----:B0-----:R-:W-:Y:S02]  /*142710*/  PRMT R2, R37, 0x7773, RZ ;  /* 0x0000777325027816 */ /* 0x001fe400000000ff */
[----:B------:R-:W-:-:S03]  /*142720*/  LOP3.LUT P6, RZ, R48, 0x20, RZ, 0xc0, !PT ;  /* 0x0000002030ff7812 */ /* 0x000fc600078cc0ff */
[----:B------:R0:W-:Y:S04]  /*142730*/  @P5 STG.E.U8 desc[UR40][R34.64], R2 ;  /* 0x0000000222005986 */ /* 0x0001e8000c101128 */
[----:B0-----:R-:W3:Y:S01]  /*142740*/  LDL.LU R34, [R1+0x7c] ;  /* 0x00007c0001227983 */ /* 0x001ee20000300800 */
[----:B------:R-:W-:-:S03]  /*142750*/  PRMT R2, R18, 0x7770, RZ ;  /* 0x0000777012027816 */ /* 0x000fc600000000ff */
[----:B------:R-:W4:Y:S04]  /*142760*/  LDL.LU.64 R16, [R1+0x1e98] ;  /* 0x001e980001107983 */ /* 0x000f280000300a00 */
[----:B------:R-:W3:Y:S04]  /*142770*/  LDL.LU.64 R14, [R1+0x1e90] ;  /* 0x001e9000010e7983 */ /* 0x000ee80000300a00 */
[----:B------:R0:W-:Y:S01]  /*142780*/  @P6 STG.E.U8 desc[UR40][R42.64], R2 ;  /* 0x000000022a006986 */ /* 0x0001e2000c101128 */
[----:B------:R-:W-:-:S03]  /*142790*/  LOP3.LUT P6, RZ, R3, 0x80000, RZ, 0xc0, !PT ;  /* 0x0008000003ff7812 */ /* 0x000fc600078cc0ff */
[----:B------:R-:W3:Y:S04]  /*1427a0*/  LDL.LU.64 R12, [R1+0x1e88] ;  /* 0x001e8800010c7983 */ /* 0x000ee80000300a00 */
[----:B------:R-:W3:Y:S01]  /*1427b0*/  LDL.LU.64 R36, [R1+0x1e78] ;  /* 0x001e780001247983 */ /* 0x000ee20000300a00 */
[----:B0-----:R-:W-:-:S03]  /*1427c0*/  PRMT R2, R18, 0x7771, RZ ;  /* 0x0000777112027816 */ /* 0x001fc600000000ff */
        /* <DEDUP_REMOVED lines=26> */
[----:B---3--:R-:W-:-:S07]  /*142970*/  PRMT R2, R34, 0x7770, RZ ;  /* 0x0000777022027816 */ /* 0x008fce00000000ff */
        /* <DEDUP_REMOVED lines=23> */
[----:B------:R-:W3:Y:S01]  /*142af0*/  LDL.LU R20, [R1+0xd0] ;  /* 0x0000d00001147983 */ /* 0x000ee20000300800 */
[----:B------:R-:W-:-:S03]  /*142b00*/  PRMT R2, R35, 0x7773, RZ ;  /* 0x0000777323027816 */ /* 0x000fc600000000ff */
[----:B------:R-:W3:Y:S01]  /*142b10*/  LDL.LU.64 R34, [R1+0x1dd8] ;  /* 0x001dd80001227983 */ /* 0x000ee20000300a00 */
[----:B------:R-:W-:Y:S02]  /*142b20*/  LOP3.LUT P4, RZ, R48, 0x100000, RZ, 0xc0, !PT ;  /* 0x0010000030ff7812 */ /* 0x000fe4000788c0ff */
        /* <DEDUP_REMOVED lines=23> */
[----:B------:R-:W2:Y:S04]  /*142ca0*/  LDL.LU.64 R26, [R1+0x1dc8] ;  /* 0x001dc800011a7983 */ /* 0x000ea80000300a00 */
[----:B------:R-:W2:Y:S04]  /*142cb0*/  LDL.LU.64 R28, [R1+0x1db8] ;  /* 0x001db800011c7983 */ /* 0x000ea80000300a00 */
[----:B------:R-:W2:Y:S04]  /*142cc0*/  LDL.LU R21, [R1+0xe4] ;  /* 0x0000e40001157983 */ /* 0x000ea80000300800 */
[----:B------:R-:W2:Y:S04]  /*142cd0*/  LDL.LU.64 R24, [R1+0x1db0] ;  /* 0x001db00001187983 */ /* 0x000ea80000300a00 */
[----:B------:R-:W2:Y:S04]  /*142ce0*/  LDL.LU.64 R22, [R1+0x1da8] ;  /* 0x001da80001167983 */ /* 0x000ea80000300a00 */
[----:B------:R-:W2:Y:S01]  /*142cf0*/  LDL.LU.64 R18, [R1+0x1da0] ;  /* 0x001da00001127983 */ /* 0x000ea20000300a00 */
[----:B---3--:R-:W-:-:S03]  /*142d00*/  PRMT R2, R32, 0x7770, RZ ;  /* 0x0000777020027816 */ /* 0x008fc600000000ff */
[----:B------:R-:W3:Y:S04]  /*142d10*/  LDL.LU R33, [R1+0xd4] ;  /* 0x0000d40001217983 */ /* 0x000ee80000300800 */
[----:B------:R-:W3:Y:S04]  /*142d20*/  LDL.LU.64 R16, [R1+0x1d90] ;  /* 0x001d900001107983 */ /* 0x000ee80000300a00 */
[----:B------:R0:W-:Y:S01]  /*142d30*/  @P3 STG.E.U8 desc[UR40][R14.64], R2 ;  /* 0x000000020e003986 */ /* 0x0001e2000c101128 */
[----:B------:R-:W-:Y:S02]  /*142d40*/  LOP3.LUT R3, R3, 0xfffffbff, RZ, 0xc0, !PT ;  /* 0xfffffbff03037812 */ /* 0x000fe400078ec0ff */
[----:B0-----:R-:W-:Y:S01]  /*142d50*/  PRMT R2, R32, 0x7771, RZ ;  /* 0x0000777120027816 */ /* 0x001fe200000000ff */
[----:B------:R-:W3:Y:S04]  /*142d60*/  LDL.LU.64 R14, [R1+0x1d88] ;  /* 0x001d8800010e7983 */ /* 0x000ee80000300a00 */
[----:B----4-:R0:W-:Y:S01]  /*142d70*/  @P2 STG.E.U8 desc[UR40][R12.64], R2 ;  /* 0x000000020c002986 */ /* 0x0101e2000c101128 */
[----:B------:R-:W-:-:S02]  /*142d80*/  @P6 LOP3.LUT R3, R3, 0x400, RZ, 0xfc, !PT ;  /* 0x0000040003036812 */ /* 0x000fc400078efcff */
[C---:B------:R-:W-:Y:S01]  /*142d90*/  LOP3.LUT P6, RZ, R48.reuse, 0x2000000, RZ, 0xc0, !PT ;  /* 0x0200000030ff7812 */ /* 0x040fe200078cc0ff */
[----:B0-----:R-:W4:Y:S01]  /*142da0*/  LDL.LU.64 R12, [R1+0x1d80] ;  /* 0x001d8000010c7983 */ /* 0x001f220000300a00 */
[----:B------:R-:W-:Y:S02]  /*142db0*/  LOP3.LUT P5, RZ, R48, 0x800000, RZ, 0xc0, !PT ;  /* 0x0080000030ff7812 */ /* 0x000fe400078ac0ff */
[----:B------:R-:W-:-:S09]  /*142dc0*/  LOP3.LUT R3, R3, 0xfffff7ff, RZ, 0xc0, !PT ;  /* 0xfffff7ff03037812 */ /* 0x000fd200078ec0ff */
[----:B------:R-:W-:Y:S02]  /*142dd0*/  @P6 LOP3.LUT R3, R3, 0x800, RZ, 0xfc, !PT ;  /* 0x0000080003036812 */ /* 0x000fe400078efcff */
[----:B------:R-:W-:Y:S02]  /*142de0*/  LOP3.LUT P6, RZ, R48, 0x1000000, RZ, 0xc0, !PT ;  /* 0x0100000030ff7812 */ /* 0x000fe400078cc0ff */
[----:B------:R-:W-:-:S05]  /*142df0*/  PRMT R2, R32, 0x7772, RZ ;  /* 0x0000777220027816 */ /* 0x000fca00000000ff */
[----:B------:R0:W-:Y:S02]  /*142e00*/  @P5 STG.E.U8 desc[UR40][R36.64], R2 ;  /* 0x0000000224005986 */ /* 0x0001e4000c101128 */
[----:B0-----:R-:W-:Y:S02]  /*142e10*/  PRMT R2, R32, 0x7773, RZ ;  /* 0x0000777320027816 */ /* 0x001fe400000000ff */
[----:B------:R-:W3:Y:S04]  /*142e20*/  LDL.LU.64 R36, [R1+0x1d78] ;  /* 0x001d780001247983 */ /* 0x000ee80000300a00 */
[----:B------:R0:W-:Y:S01]  /*142e30*/  @P6 STG.E.U8 desc[UR40][R42.64], R2 ;  /* 0x000000022a006986 */ /* 0x0001e2000c101128 */
[----:B------:R-:W-:-:S03]  /*142e40*/  LOP3.LUT P6, RZ, R3, 0x800, RZ, 0xc0, !PT ;  /* 0x0000080003ff7812 */ /* 0x000fc600078cc0ff */
[----:B------:R-:W3:Y:S01]  /*142e50*/  LDL.LU R32, [R1+0xe8] ;  /* 0x0000e80001207983 */ /* 0x000ee20000300800 */
[----:B0-----:R-:W-:-:S03]  /*142e60*/  PRMT R2, R20, 0x7770, RZ ;  /* 0x0000777014027816 */ /* 0x001fc600000000ff */
[----:B------:R-:W4:Y:S06]  /*142e70*/  LDL.LU.64 R42, [R1+0x1d70] ;  /* 0x001d7000012a7983 */ /* 0x000f2c0000300a00 */
[----:B------:R0:W-:Y:S04]  /*142e80*/  @P6 STG.E.U8 desc[UR40][R34.64], R2 ;  /* 0x0000000222006986 */ /* 0x0001e8000c101128 */
[----:B0-----:R-:W4:Y:S01]  /*142e90*/  LDL.LU.64 R34, [R1+0x1d68] ;  /* 0x001d680001227983 */ /* 0x001f220000300a00 */
[----:B------:R-:W-:-:S02]  /*142ea0*/  LOP3.LUT P6, RZ, R3, 0x400, RZ, 0xc0, !PT ;  /* 0x0000040003ff7812 */ /* 0x000fc400078cc0ff */
[----:B------:R-:W-:Y:S02]  /*142eb0*/  PRMT R2, R20, 0x7771, RZ ;  /* 0x0000777114027816 */ /* 0x000fe400000000ff */
[----:B------:R-:W-:-:S09]  /*142ec0*/  LOP3.LUT P0, RZ, R51, 0x2, RZ, 0xc0, !PT ;  /* 0x0000000233ff7812 */ /* 0x000fd2000780c0ff */
        /* <DEDUP_REMOVED lines=18> */
[----:B------:R-:W-:Y:S02]  /*142ff0*/  LOP3.LUT P1, RZ, R51, 0x4, RZ, 0xc0, !PT ;  /* 0x0000000433ff7812 */ /* 0x000fe4000782c0ff */
[----:B0-----:R-:W-:-:S09]  /*143000*/  PRMT R2, R21, 0x7773, RZ ;  /* 0x0000777315027816 */ /* 0x001fd200000000ff */
[----:B---3--:R0:W-:Y:S02]  /*143010*/  @P6 STG.E.U8 desc[UR40][R16.64], R2 ;  /* 0x0000000210006986 */ /* 0x0081e4000c101128 */
[----:B0-----:R-:W-:-:S05]  /*143020*/  PRMT R2, R33, 0x7770, RZ ;  /* 0x0000777021027816 */ /* 0x001fca00000000ff */
[----:B------:R0:W-:Y:S02]  /*143030*/  @P0 STG.E.U8 desc[UR40][R14.64], R2 ;  /* 0x000000020e000986 */ /* 0x0001e4000c101128 */
[----:B0-----:R-:W-:-:S05]  /*143040*/  PRMT R2, R33, 0x7771, RZ ;  /* 0x0000777121027816 */ /* 0x001fca00000000ff */
[----:B----4-:R0:W-:Y:S04]  /*143050*/  @P1 STG.E.U8 desc[UR40][R12.64], R2 ;  /* 0x000000020c001986 */ /* 0x0101e8000c101128 */
[----:B0-----:R-:W3:Y:S01]  /*143060*/  LDL.LU.64 R12, [R1+0x1d58] ;  /* 0x001d5800010c7983 */ /* 0x001ee20000300a00 */
[C---:B------:R-:W-:Y:S02]  /*143070*/  LOP3.LUT P4, RZ, R51.reuse, 0x8, RZ, 0xc0, !PT ;  /* 0x0000000833ff7812 */ /* 0x040fe4000788c0ff */
[----:B------:R-:W-:Y:S02]  /*143080*/  LOP3.LUT P3, RZ, R51, 0x10, RZ, 0xc0, !PT ;  /* 0x0000001033ff7812 */ /* 0x000fe4000786c0ff */
[----:B------:R-:W-:Y:S02]  /*143090*/  PRMT R2, R33, 0x7772, RZ ;  /* 0x0000777221027816 */ /* 0x000fe400000000ff */
[----:B------:R-:W-:-:S07]  /*1430a0*/  LOP3.LUT P2, RZ, R51, 0x20, RZ, 0xc0, !PT ;  /* 0x0000002033ff7812 */ /* 0x000fce000784c0ff */
[----:B------:R0:W-:Y:S02]  /*1430b0*/  @P4 STG.E.U8 desc[UR40][R36.64], R2 ;  /* 0x0000000224004986 */ /* 0x0001e4000c101128 */
[----:B0-----:R-:W-:-:S05]  /*1430c0*/  PRMT R2, R33, 0x7773, RZ ;  /* 0x0000777321027816 */ /* 0x001fca00000000ff */
[----:B------:R0:W-:Y:S02]  /*1430d0*/  @P3 STG.E.U8 desc[UR40][R42.64], R2 ;  /* 0x000000022a003986 */ /* 0x0001e4000c101128 */
[----:B0-----:R-:W-:-:S05]  /*1430e0*/  PRMT R2, R32, 0x7770, RZ ;  /* 0x0000777020027816 */ /* 0x001fca00000000ff */
[----:B------:R0:W-:Y:S04]  /*1430f0*/  @P2 STG.E.U8 desc[UR40][R34.64], R2 ;  /* 0x0000000222002986 */ /* 0x0001e8000c101128 */
[----:B0-----:R-:W4:Y:S04]  /*143100*/  LDL.LU.64 R34, [R1+0x1d50] ;  /* 0x001d500001227983 */ /* 0x001f280000300a00 */
[----:B------:R-:W4:Y:S04]  /*143110*/  LDL.LU.64 R14, [R1+0x1d48] ;  /* 0x001d4800010e7983 */ /* 0x000f280000300a00 */
[----:B------:R-:W4:Y:S04]  /*143120*/  LDL.LU.64 R36, [R1+0x1d40] ;  /* 0x001d400001247983 */ /* 0x000f280000300a00 */
[----:B------:R-:W4:Y:S04]  /*143130*/  LDL.LU.64 R42, [R1+0x1d38] ;  /* 0x001d3800012a7983 */ /* 0x000f280000300a00 */
[----:B------:R-:W4:Y:S01]  /*143140*/  LDL.LU R33, [R1+0xd8] ;  /* 0x0000d80001217983 */ /* 0x000f220000300800 */
[----:B------:R-:W-:-:S02]  /*143150*/  LOP3.LUT P5, RZ, R51, 0x40, RZ, 0xc0, !PT ;  /* 0x0000004033ff7812 */ /* 0x000fc400078ac0ff */
[----:B------:R-:W-:-:S11]  /*143160*/  PRMT R2, R32, 0x7771, RZ ;  /* 0x0000777120027816 */ /* 0x000fd600000000ff */
[----:B--2---:R0:W-:Y:S04]  /*143170*/  @P5 STG.E.U8 desc[UR40][R44.64], R2 ;  /* 0x000000022c005986 */ /* 0x0041e8000c101128 */
[----:B0-----:R-:W2:Y:S01]  /*143180*/  LDL.LU.64 R44, [R1+0x1d30] ;  /* 0x001d3000012c7983 */ /* 0x001ea20000300a00 */
[C---:B------:R-:W-:Y:S02]  /*143190*/  LOP3.LUT P6, RZ, R51.reuse, 0x80000, RZ, 0xc0, !PT ;  /* 0x0008000033ff7812 */ /* 0x040fe400078cc0ff */
[----:B------:R-:W-:Y:S02]  /*1431a0*/  LOP3.LUT P4, RZ, R51, 0x80, RZ, 0xc0, !PT ;  /* 0x0000008033ff7812 */ /* 0x000fe4000788c0ff */
[----:B------:R-:W-:Y:S02]  /*1431b0*/  LOP3.LUT R4, R4, 0xefffffff, RZ, 0xc0, !PT ;  /* 0xefffffff04047812 */ /* 0x000fe400078ec0ff */
[----:B------:R-:W-:-:S07]  /*1431c0*/  PRMT R2, R32, 0x7772, RZ ;  /* 0x0000777220027816 */ /* 0x000fce00000000ff */
        /* <DEDUP_REMOVED lines=14> */
[----:B------:R-:W-:Y:S01]  /*1432b0*/  LOP3.LUT P6, RZ, R51, 0x4000, RZ, 0xc0, !PT ;  /* 0x0000400033ff7812 */ /* 0x000fe200078cc0ff */
[----:B---3--:R0:W-:Y:S04]  /*1432c0*/  @P4 STG.E.U8 desc[UR40][R12.64], R2 ;  /* 0x000000020c004986 */ /* 0x0081e8000c101128 */
[----:B0-----:R-:W3:Y:S04]  /*1432d0*/  LDL.LU R12, [R1+0xec] ;  /* 0x0000ec00010c7983 */ /* 0x001ee80000300800 */
[----:B------:R-:W3:Y:S04]  /*1432e0*/  LDL.LU.64 R26, [R1+0x1d28] ;  /* 0x001d2800011a7983 */ /* 0x000ee80000300a00 */
[----:B------:R-:W3:Y:S04]  /*1432f0*/  LDL.LU.64 R28, [R1+0x1d20] ;  /* 0x001d2000011c7983 */ /* 0x000ee80000300a00 */
[----:B------:R-:W3:Y:S01]  /*143300*/  LDL.LU.64 R24, [R1+0x1d18] ;  /* 0x001d180001187983 */ /* 0x000ee20000300a00 */
[----:B------:R-:W-:-:S02]  /*143310*/  PRMT R2, R32, 0x7773, RZ ;  /* 0x0000777320027816 */ /* 0x000fc400000000ff */
[----:B------:R-:W-:-:S04]  /*143320*/  LOP3.LUT R3, R3, 0xfffffffd, RZ, 0xc0, !PT ;  /* 0xfffffffd03037812 */ /* 0x000fc800078ec0ff */
[----:B------:R-:W-:Y:S02]  /*143330*/  @P6 LOP3.LUT R3, R3, 0x2, RZ, 0xfc, !PT ;  /* 0x0000000203036812 */ /* 0x000fe400078efcff */
[----:B------:R-:W-:Y:S01]  /*143340*/  LOP3.LUT P6, RZ, R51, 0x2000, RZ, 0xc0, !PT ;  /* 0x0000200033ff7812 */ /* 0x000fe200078cc0ff */
[----:B----4-:R0:W-:Y:S04]  /*143350*/  @P3 STG.E.U8 desc[UR40][R34.64], R2 ;  /* 0x0000000222003986 */ /* 0x0101e8000c101128 */
[----:B0-----:R-:W4:Y:S04]  /*143360*/  LDL.LU R34, [R1+0xdc] ;  /* 0x0000dc0001227983 */ /* 0x001f280000300800 */
[----:B------:R-:W4:Y:S04]  /*143370*/  LDL.LU.64 R22, [R1+0x1d10] ;  /* 0x001d100001167983 */ /* 0x000f280000300a00 */
[----:B------:R-:W4:Y:S01]  /*143380*/  LDL.LU.64 R18, [R1+0x1d00] ;  /* 0x001d000001127983 */ /* 0x000f220000300a00 */
[----:B------:R-:W-:-:S03]  /*143390*/  LOP3.LUT R3, R3, 0xfffffffb, RZ, 0xc0, !PT ;  /* 0xfffffffb03037812 */ /* 0x000fc600078ec0ff */
[----:B------:R-:W4:Y:S01]  /*1433a0*/  LDL.LU.64 R20, [R1+0x1cf8] ;  /* 0x001cf80001147983 */ /* 0x000f220000300a00 */
[----:B------:R-:W-:Y:S02]  /*1433b0*/  @P6 LOP3.LUT R3, R3, 0x4, RZ, 0xfc, !PT ;  /* 0x0000000403036812 */ /* 0x000fe400078efcff */
[C---:B------:R-:W-:Y:S01]  /*1433c0*/  LOP3.LUT P6, RZ, R51.reuse, 0x1000, RZ, 0xc0, !PT ;  /* 0x0000100033ff7812 */ /* 0x040fe200078cc0ff */
[----:B------:R-:W4:Y:S01]  /*1433d0*/  LDL.LU.64 R16, [R1+0x1cf0] ;  /* 0x001cf00001107983 */ /* 0x000f220000300a00 */
[C---:B------:R-:W-:Y:S02]  /*1433e0*/  LOP3.LUT P2, RZ, R51.reuse, 0x200, RZ, 0xc0, !PT ;  /* 0x0000020033ff7812 */ /* 0x040fe4000784c0ff */
[----:B------:R-:W-:Y:S01]  /*1433f0*/  LOP3.LUT P5, RZ, R51, 0x400, RZ, 0xc0, !PT ;  /* 0x0000040033ff7812 */ /* 0x000fe200078ac0ff */
[----:B------:R-:W4:Y:S01]  /*143400*/  LDL.LU R35, [R1+0xc0] ;  /* 0x0000c00001237983 */ /* 0x000f220000300800 */
[----:B------:R-:W-:Y:S02]  /*143410*/  LOP3.LUT R3, R3, 0xfffffff7, RZ, 0xc0, !PT ;  /* 0xfffffff703037812 */ /* 0x000fe400078ec0ff */
[----:B------:R-:W-:-:S05]  /*143420*/  PRMT R2, R33, 0x7770, RZ ;  /* 0x0000777021027816 */ /* 0x000fca00000000ff */
[----:B------:R-:W-:Y:S02]  /*143430*/  @P6 LOP3.LUT R3, R3, 0x8, RZ, 0xfc, !PT ;  /* 0x0000000803036812 */ /* 0x000fe400078efcff */
[----:B------:R-:W-:Y:S01]  /*143440*/  LOP3.LUT P6, RZ, R51, 0x800, RZ, 0xc0, !PT ;  /* 0x0000080033ff7812 */ /* 0x000fe200078cc0ff */
[----:B------:R0:W-:Y:S02]  /*143450*/  @P2 STG.E.U8 desc[UR40][R14.64], R2 ;  /* 0x000000020e002986 */ /* 0x0001e4000c101128 */
[C---:B0-----:R-:W-:Y:S02]  /*143460*/  PRMT R2, R33.reuse, 0x7771, RZ ;  /* 0x0000777121027816 */ /* 0x041fe400000000ff */
[----:B------:R-:W4:Y:S04]  /*143470*/  LDL.LU.64 R14, [R1+0x1ce8] ;  /* 0x001ce800010e7983 */ /* 0x000f280000300a00 */
[----:B------:R0:W-:Y:S02]  /*143480*/  @P5 STG.E.U8 desc[UR40][R36.64], R2 ;  /* 0x0000000224005986 */ /* 0x0001e4000c101128 */
[----:B0-----:R-:W-:-:S02]  /*143490*/  PRMT R2, R33, 0x7772, RZ ;  /* 0x0000777221027816 */ /* 0x001fc400000000ff */
[----:B------:R-:W4:Y:S04]  /*1434a0*/  LDL.LU.64 R36, [R1+0x1ce0] ;  /* 0x001ce00001247983 */ /* 0x000f280000300a00 */
[----:B------:R0:W-:Y:S01]  /*1434b0*/  @P6 STG.E.U8 desc[UR40][R42.64], R2 ;  /* 0x000000022a006986 */ /* 0x0001e2000c101128 */
[----:B------:R-:W-:-:S03]  /*1434c0*/  LOP3.LUT P6, RZ, R3, 0x8, RZ, 0xc0, !PT ;  /* 0x0000000803ff7812 */ /* 0x000fc600078cc0ff */
[----:B0-----:R-:W4:Y:S01]  /*1434d0*/  LDL.LU.64 R42, [R1+0x1cd8] ;  /* 0x001cd800012a7983 */ /* 0x001f220000300a00 */
[----:B------:R-:W-:-:S03]  /*1434e0*/  PRMT R2, R33, 0x7773, RZ ;  /* 0x0000777321027816 */ /* 0x000fc600000000ff */
[----:B------:R-:W4:Y:S06]  /*1434f0*/  LDL.LU.64 R32, [R1+0x1cd0] ;  /* 0x001cd00001207983 */ /* 0x000f2c0000300a00 */
[----:B--2---:R0:W-:Y:S04]  /*143500*/  @P6 STG.E.U8 desc[UR40][R44.64], R2 ;  /* 0x000000022c006986 */ /* 0x0041e8000c101128 */
[----:B0-----:R-:W2:Y:S04]  /*143510*/  LDL.LU.64 R44, [R1+0x1cc8] ;  /* 0x001cc800012c7983 */ /* 0x001ea80000300a00 */
[----:B------:R-:W2:Y:S01]  /*143520*/  LDL.LU R13, [R1+0xb0] ;  /* 0x0000b000010d7983 */ /* 0x000ea20000300800 */
[----:B------:R-:W-:-:S02]  /*143530*/  LOP3.LUT P6, RZ, R3, 0x4, RZ, 0xc0, !PT ;  /* 0x0000000403ff7812 */ /* 0x000fc400078cc0ff */
[C---:B------:R-:W-:Y:S02]  /*143540*/  LOP3.LUT P0, RZ, R51.reuse, 0x100000, RZ, 0xc0, !PT ;  /* 0x0010000033ff7812 */ /* 0x040fe4000780c0ff */
[C---:B------:R-:W-:Y:S02]  /*143550*/  LOP3.LUT P1, RZ, R51.reuse, 0x200000, RZ, 0xc0, !PT ;  /* 0x0020000033ff7812 */ /* 0x040fe4000782c0ff */
[C---:B------:R-:W-:Y:S02]  /*143560*/  LOP3.LUT P4, RZ, R51.reuse, 0x400000, RZ, 0xc0, !PT ;  /* 0x0040000033ff7812 */ /* 0x040fe4000788c0ff */
[C---:B------:R-:W-:Y:S02]  /*143570*/  LOP3.LUT P3, RZ, R51.reuse, 0x800000, RZ, 0xc0, !PT ;  /* 0x0080000033ff7812 */ /* 0x040fe4000786c0ff */
[C---:B------:R-:W-:Y:S02]  /*143580*/  LOP3.LUT P2, RZ, R51.reuse, 0x1000000, RZ, 0xc0, !PT ;  /* 0x0100000033ff7812 */ /* 0x040fe4000784c0ff */
[----:B------:R-:W-:-:S02]  /*143590*/  LOP3.LUT P5, RZ, R51, 0x2000000, RZ, 0xc0, !PT ;  /* 0x0200000033ff7812 */ /* 0x000fc400078ac0ff */
[----:B---3--:R-:W-:-:S05]  /*1435a0*/  PRMT R2, R12, 0x7770, RZ ;  /* 0x000077700c027816 */ /* 0x008fca00000000ff */
        /* <DEDUP_REMOVED lines=9> */
[----:B----4-:R0:W-:Y:S01]  /*143640*/  @P6 STG.E.U8 desc[UR40][R22.64], R2 ;  /* 0x0000000216006986 */ /* 0x0101e2000c101128 */
        /* <DEDUP_REMOVED lines=18> */
[----:B--2---:R0:W-:Y:S02]  /*143770*/  @P2 STG.E.U8 desc[UR40][R44.64], R2 ;  /* 0x000000022c002986 */ /* 0x0041e4000c101128 */
[----:B0-----:R-:W-:-:S05]  /*143780*/  PRMT R2, R13, 0x7770, RZ ;  /* 0x000077700d027816 */ /* 0x001fca00000000ff */
[----:B------:R0:W-:Y:S04]  /*143790*/  @P5 STG.E.U8 desc[UR40][R52.64], R2 ;  /* 0x0000000234005986 */ /* 0x0001e8000c101128 */
[----:B0-----:R-:W2:Y:S04]  /*1437a0*/  LDL.LU.64 R52, [R1+0x58b0] ;  /* 0x0058b00001347983 */ /* 0x001ea80000300a00 */
[----:B------:R-:W3:Y:S04]  /*1437b0*/  LDL.LU.64 R44, [R1+0x1cb8] ;  /* 0x001cb800012c7983 */ /* 0x000ee80000300a00 */
[----:B------:R-:W4:Y:S04]  /*1437c0*/  LDL.LU.64 R14, [R1+0x1cb0] ;  /* 0x001cb000010e7983 */ /* 0x000f280000300a00 */
[----:B------:R-:W3:Y:S04]  /*1437d0*/  LDL.LU.64 R34, [R1+0x1ca0] ;  /* 0x001ca00001227983 */ /* 0x000ee80000300a00 */
[----:B------:R-:W3:Y:S04]  /*1437e0*/  LDL.LU.64 R36, [R1+0x1c90] ;  /* 0x001c900001247983 */ /* 0x000ee80000300a00 */
[----:B------:R-:W4:Y:S04]  /*1437f0*/  LDL.LU.64 R42, [R1+0x1c88] ;  /* 0x001c8800012a7983 */ /* 0x000f280000300a00 */
[----:B------:R-:W4:Y:S04]  /*143800*/  LDL.LU.64 R32, [R1+0x1c80] ;  /* 0x001c800001207983 */ /* 0x000f280000300a00 */
[----:B------:R-:W4:Y:S01]  /*143810*/  LDL.LU R22, [R1+0xc4] ;  /* 0x0000c40001167983 */ /* 0x000f220000300800 */
[----:B------:R-:W-:-:S02]  /*143820*/  LOP3.LUT R4, R4, 0xffefffff, RZ, 0xc0, !PT ;  /* 0xffefffff04047812 */ /* 0x000fc400078ec0ff */
[----:B------:R-:W-:Y:S02]  /*143830*/  LOP3.LUT P4, RZ, R51, 0x4000000, RZ, 0xc0, !PT ;  /* 0x0400000033ff7812 */ /* 0x000fe4000788c0ff */
[----:B------:R-:W-:Y:S02]  /*143840*/  PRMT R2, R13, 0x7771, RZ ;  /* 0x000077710d027816 */ /* 0x000fe400000000ff */
[C---:B------:R-:W-:Y:S02]  /*143850*/  LOP3.LUT P3, RZ, R51.reuse, 0x8000000, RZ, 0xc0, !PT ;  /* 0x0800000033ff7812 */ /* 0x040fe4000786c0ff */
[C---:B------:R-:W-:Y:S02]  /*143860*/  LOP3.LUT P2, RZ, R51.reuse, 0x10000000, RZ, 0xc0, !PT ;  /* 0x1000000033ff7812 */ /* 0x040fe4000784c0ff */
[----:B------:R-:W-:Y:S02]  /*143870*/  LOP3.LUT P5, RZ, R51, 0x20000000, RZ, 0xc0, !PT ;  /* 0x2000000033ff7812 */ /* 0x000fe400078ac0ff */
[----:B--2---:R-:W-:-:S13]  /*143880*/  LOP3.LUT P6, RZ, R53, 0x40, RZ, 0xc0, !PT ;  /* 0x0000004035ff7812 */ /* 0x004fda00078cc0ff */
[----:B------:R-:W-:Y:S02]  /*143890*/  @P6 LOP3.LUT R4, R4, 0x100000, RZ, 0xfc, !PT ;  /* 0x0010000004046812 */ /* 0x000fe400078efcff */
[C---:B------:R-:W-:Y:S02]  /*1438a0*/  LOP3.LUT P6, RZ, R53.reuse, 0x20, RZ, 0xc0, !PT ;  /* 0x0000002035ff7812 */ /* 0x040fe400078cc0ff */
[----:B------:R-:W-:Y:S01]  /*1438b0*/  LOP3.LUT R4, R4, 0xffdfffff, RZ, 0xc0, !PT ;  /* 0xffdfffff04047812 */ /* 0x000fe200078ec0ff */
[----:B---3--:R0:W-:Y:S10]  /*1438c0*/  @P4 STG.E.U8 desc[UR40][R44.64], R2 ;  /* 0x000000022c004986 */ /* 0x0081f4000c101128 */
[----:B------:R-:W-:Y:S01]  /*1438d0*/  @P6 LOP3.LUT R4, R4, 0x200000, RZ, 0xfc, !PT ;  /* 0x0020000004046812 */ /* 0x000fe200078efcff */
[----:B0-----:R-:W2:Y:S01]  /*1438e0*/  LDL.LU.64 R44, [R1+0x1c78] ;  /* 0x001c7800012c7983 */ /* 0x001ea20000300a00 */
[----:B------:R-:W-:-:S03]  /*1438f0*/  LOP3.LUT P6, RZ, R53, 0x10, RZ, 0xc0, !PT ;  /* 0x0000001035ff7812 */ /* 0x000fc600078cc0ff */
[----:B------:R-:W3:Y:S01]  /*143900*/  LDL.LU R23, [R1+0xb4] ;  /* 0x0000b40001177983 */ /* 0x000ee20000300800 */
[----:B------:R-:W-:-:S03]  /*143910*/  LOP3.LUT R4, R4, 0xffbfffff, RZ, 0xc0, !PT ;  /* 0xffbfffff04047812 */ /* 0x000fc600078ec0ff */
[----:B------:R-:W3:Y:S04]  /*143920*/  LDL.LU.64 R26, [R1+0x1c58] ;  /* 0x001c5800011a7983 */ /* 0x000ee80000300a00 */
[----:B------:R-:W3:Y:S02]  /*143930*/  LDL.LU.64 R28, [R1+0x1c50] ;  /* 0x001c5000011c7983 */ /* 0x000ee40000300a00 */
[----:B------:R-:W-:Y:S02]  /*143940*/  @P6 LOP3.LUT R4, R4, 0x400000, RZ, 0xfc, !PT ;  /* 0x0040000004046812 */ /* 0x000fe400078efcff */
[----:B------:R-:W-:Y:S01]  /*143950*/  LOP3.LUT P6, RZ, R53, 0x8, RZ, 0xc0, !PT ;  /* 0x0000000835ff7812 */ /* 0x000fe200078cc0ff */
[----:B------:R-:W3:Y:S01]  /*143960*/  LDL.LU.64 R24, [R1+0x1c48] ;  /* 0x001c480001187983 */ /* 0x000ee20000300a00 */
[----:B------:R-:W-:-:S02]  /*143970*/  LOP3.LUT R4, R4, 0xff7fffff, RZ, 0xc0, !PT ;  /* 0xff7fffff04047812 */ /* 0x000fc400078ec0ff */
[----:B------:R-:W-:Y:S01]  /*143980*/  PRMT R2, R13, 0x7772, RZ ;  /* 0x000077720d027816 */ /* 0x000fe200000000ff */
[----:B------:R-:W3:Y:S08]  /*143990*/  LDL.LU.64 R18, [R1+0x1c38] ;  /* 0x001c380001127983 */ /* 0x000ef00000300a00 */
[----:B------:R-:W-:Y:S02]  /*1439a0*/  @P6 LOP3.LUT R4, R4, 0x800000, RZ, 0xfc, !PT ;  /* 0x0080000004046812 */ /* 0x000fe400078efcff */
[----:B------:R-:W-:-:S02]  /*1439b0*/  LOP3.LUT P6, RZ, R53, 0x4, RZ, 0xc0, !PT ;  /* 0x0000000435ff7812 */ /* 0x000fc400078cc0ff */
[----:B------:R-:W-:-:S11]  /*1439c0*/  LOP3.LUT R4, R4, 0xfeffffff, RZ, 0xc0, !PT ;  /* 0xfeffffff04047812 */ /* 0x000fd600078ec0ff */
[----:B------:R-:W-:Y:S02]  /*1439d0*/  @P6 LOP3.LUT R4, R4, 0x1000000, RZ, 0xfc, !PT ;  /* 0x0100000004046812 */ /* 0x000fe400078efcff */
[----:B------:R-:W-:Y:S02]  /*1439e0*/  LOP3.LUT P6, RZ, R53, 0x2, RZ, 0xc0, !PT ;  /* 0x0000000235ff7812 */ /* 0x000fe400078cc0ff */
[----:B------:R-:W-:Y:S01]  /*1439f0*/  LOP3.LUT R4, R4, 0xfdffffff, RZ, 0xc0, !PT ;  /* 0xfdffffff04047812 */ /* 0x000fe200078ec0ff */
[----:B----4-:R0:W-:Y:S10]  /*143a00*/  @P3 STG.E.U8 desc[UR40][R14.64], R2 ;  /* 0x000000020e003986 */ /* 0x0101f4000c101128 */
[----:B------:R-:W-:-:S02]  /*143a10*/  @P6 LOP3.LUT R4, R4, 0x2000000, RZ, 0xfc, !PT ;  /* 0x0200000004046812 */ /* 0x000fc400078efcff */
[----:B------:R-:W-:Y:S02]  /*143a20*/  LOP3.LUT P6, RZ, R53, 0x1, RZ, 0xc0, !PT ;  /* 0x0000000135ff7812 */ /* 0x000fe400078cc0ff */
[----:B0-----:R-:W-:Y:S02]  /*143a30*/  PRMT R2, R13, 0x7773, RZ ;  /* 0x000077730d027816 */ /* 0x001fe400000000ff */
[----:B------:R-:W-:-:S03]  /*143a40*/  LOP3.LUT R4, R4, 0xfbffffff, RZ, 0xc0, !PT ;  /* 0xfbffffff04047812 */ /* 0x000fc600078ec0ff */
[----:B------:R0:W-:Y:S06]  /*143a50*/  @P2 STG.E.U8 desc[UR40][R34.64], R2 ;  /* 0x0000000222002986 */ /* 0x0001ec000c101128 */
[----:B------:R-:W-:Y:S01]  /*143a60*/  @P6 LOP3.LUT R4, R4, 0x4000000, RZ, 0xfc, !PT ;  /* 0x0400000004046812 */ /* 0x000fe200078efcff */
[----:B0-----:R-:W4:Y:S01]  /*143a70*/  LDL.LU R34, [R1+0xc8] ;  /* 0x0000c80001227983 */ /* 0x001f220000300800 */
[----:B------:R-:W-:-:S03]  /*143a80*/  LOP3.LUT P6, RZ, R51, 0x80000000, RZ, 0xc0, !PT ;  /* 0x8000000033ff7812 */ /* 0x000fc600078cc0ff */
[----:B------:R-:W4:Y:S01]  /*143a90*/  LDL.LU.64 R20, [R1+0x1c18] ;  /* 0x001c180001147983 */ /* 0x000f220000300a00 */
[----:B------:R-:W-:-:S03]  /*143aa0*/  LOP3.LUT R4, R4, 0xf7ffffff, RZ, 0xc0, !PT ;  /* 0xf7ffffff04047812 */ /* 0x000fc600078ec0ff */
[----:B------:R-:W4:Y:S01]  /*143ab0*/  LDL.LU.64 R16, [R1+0x1c10] ;  /* 0x001c100001107983 */ /* 0x000f220000300a00 */
[----:B------:R-:W-:-:S03]  /*143ac0*/  PRMT R2, R22, 0x7770, RZ ;  /* 0x0000777016027816 */ /* 0x000fc600000000ff */
[----:B------:R-:W4:Y:S02]  /*143ad0*/  LDL.LU R35, [R1+0xb8] ;  /* 0x0000b80001237983 */ /* 0x000f240000300800 */
[----:B------:R-:W-:Y:S02]  /*143ae0*/  @P6 LOP3.LUT R4, R4, 0x8000000, RZ, 0xfc, !PT ;  /* 0x0800000004046812 */ /* 0x000fe400078efcff */
[----:B------:R-:W-:Y:S01]  /*143af0*/  LOP3.LUT P6, RZ, R51, 0x40000000, RZ, 0xc0, !PT ;  /* 0x4000000033ff7812 */ /* 0x000fe200078cc0ff */
[----:B------:R-:W4:Y:S04]  /*143b00*/  LDL.LU.64 R14, [R1+0x1c08] ;  /* 0x001c0800010e7983 */ /* 0x000f280000300a00 */
[----:B------:R0:W-:Y:S04]  /*143b10*/  @P5 STG.E.U8 desc[UR40][R36.64], R2 ;  /* 0x0000000224005986 */ /* 0x0001e8000c101128 */
[----:B------:R-:W4:Y:S01]  /*143b20*/  LDL.LU.64 R12, [R1+0x1bf8] ;  /* 0x001bf800010c7983 */ /* 0x000f220000300a00 */
[----:B0-----:R-:W-:-:S03]  /*143b30*/  PRMT R2, R22, 0x7771, RZ ;  /* 0x0000777116027816 */ /* 0x001fc600000000ff */
[----:B------:R-:W4:Y:S04]  /*143b40*/  LDL.LU.64 R36, [R1+0x1bd8] ;  /* 0x001bd80001247983 */ /* 0x000f280000300a00 */
[----:B------:R0:W-:Y:S01]  /*143b50*/  @P6 STG.E.U8 desc[UR40][R42.64], R2 ;  /* 0x000000022a006986 */ /* 0x0001e2000c101128 */
[----:B------:R-:W-:Y:S02]  /*143b60*/  LOP3.LUT P6, RZ, R4, 0x8000000, RZ, 0xc0, !PT ;  /* 0x0800000004ff7812 */ /* 0x000fe400078cc0ff */
[----:B0-----:R-:W-:Y:S01]  /*143b70*/  PRMT R2, R22, 0x7772, RZ ;  /* 0x0000777216027816 */ /* 0x001fe200000000ff */
[----:B------:R-:W4:Y:S10]  /*143b80*/  LDL.LU.64 R42, [R1+0x1bd0] ;  /* 0x001bd000012a7983 */ /* 0x000f340000300a00 */
[----:B------:R0:W-:Y:S04]  /*143b90*/  @P6 STG.E.U8 desc[UR40][R32.64], R2 ;  /* 0x0000000220006986 */ /* 0x0001e8000c101128 */
[----:B0-----:R-:W4:Y:S01]  /*143ba0*/  LDL.LU.64 R32, [R1+0x1bc8] ;  /* 0x001bc80001207983 */ /* 0x001f220000300a00 */
[----:B------:R-:W-:-:S02]  /*143bb0*/  LOP3.LUT P6, RZ, R4, 0x4000000, RZ, 0xc0, !PT ;  /* 0x0400000004ff7812 */ /* 0x000fc400078cc0ff */
[----:B------:R-:W-:Y:S02]  /*143bc0*/  PRMT R2, R22, 0x7773, RZ ;  /* 0x0000777316027816 */ /* 0x000fe400000000ff */
[C---:B------:R-:W-:Y:S02]  /*143bd0*/  LOP3.LUT P0, RZ, R53.reuse, 0x80, RZ, 0xc0, !PT ;  /* 0x0000008035ff7812 */ /* 0x040fe4000780c0ff */
[C---:B------:R-:W-:Y:S02]  /*143be0*/  LOP3.LUT P1, RZ, R53.reuse, 0x100, RZ, 0xc0, !PT ;  /* 0x0000010035ff7812 */ /* 0x040fe4000782c0ff */
[C---:B------:R-:W-:Y:S02]  /*143bf0*/  LOP3.LUT P4, RZ, R53.reuse, 0x200, RZ, 0xc0, !PT ;  /* 0x0000020035ff7812 */ /* 0x040fe4000788c0ff */
[C---:B------:R-:W-:Y:S02]  /*143c00*/  LOP3.LUT P3, RZ, R53.reuse, 0x400, RZ, 0xc0, !PT ;  /* 0x0000040035ff7812 */ /* 0x040fe4000786c0ff */
[----:B------:R-:W-:Y:S01]  /*143c10*/  LOP3.LUT P2, RZ, R53, 0x800, RZ, 0xc0, !PT ;  /* 0x0000080035ff7812 */ /* 0x000fe2000784c0ff */
[----:B--2---:R3:W-:Y:S01]  /*143c20*/  @P6 STG.E.U8 desc[UR40][R44.64], R2 ;  /* 0x000000022c006986 */ /* 0x0047e2000c101128 */
[----:B------:R-:W-:-:S02]  /*143c30*/  LOP3.LUT P6, RZ, R4, 0x2000000, RZ, 0xc0, !PT ;  /* 0x0200000004ff7812 */ /* 0x000fc400078cc0ff */
[----:B---3--:R-:W-:Y:S01]  /*143c40*/  PRMT R2, R23, 0x7770, RZ ;  /* 0x0000777017027816 */ /* 0x008fe200000000ff */
[----:B------:R-:W2:Y:S10]  /*143c50*/  LDL.LU.64 R44, [R1+0x1bb8] ;  /* 0x001bb800012c7983 */ /* 0x000eb40000300a00 */
[----:B------:R0:W-:Y:S01]  /*143c60*/  @P6 STG.E.U8 desc[UR40][R26.64], R2 ;  /* 0x000000021a006986 */ /* 0x0001e2000c101128 */
[----:B------:R-:W-:-:S02]  /*143c70*/  LOP3.LUT P6, RZ, R4, 0x1000000, RZ, 0xc0, !PT ;  /* 0x0100000004ff7812 */ /* 0x000fc400078cc0ff */
        /* <DEDUP_REMOVED lines=24> */
[----:B0-----:R-:W-:Y:S02]  /*143e00*/  PRMT R2, R35, 0x7773, RZ ;  /* 0x0000777323027816 */ /* 0x001fe400000000ff */
[----:B------:R-:W3:Y:S04]  /*143e10*/  LDL.LU.64 R34, [R1+0x1b98] ;  /* 0x001b980001227983 */ /* 0x000ee80000300a00 */
[----:B------:R-:W4:Y:S04]  /*143e20*/  LDL.LU.64 R14, [R1+0x1b90] ;  /* 0x001b9000010e7983 */ /* 0x000f280000300a00 */
[----:B------:R-:W3:Y:S04]  /*143e30*/  LDL.LU.64 R12, [R1+0x1b88] ;  /* 0x001b8800010c7983 */ /* 0x000ee80000300a00 */
[----:B------:R-:W3:Y:S01]  /*143e40*/  LDL.LU R37, [R1+0xcc] ;  /* 0x0000cc0001257983 */ /* 0x000ee20000300800 */
[----:B------:R-:W-:-:S02]  /*143e50*/  LOP3.LUT P5, RZ, R53, 0x1000, RZ, 0xc0, !PT ;  /* 0x0000100035ff7812 */ /* 0x000fc400078ac0ff */
[----:B------:R-:W-:-:S11]  /*143e60*/  LOP3.LUT P4, RZ, R53, 0x2000, RZ, 0xc0, !PT ;  /* 0x0000200035ff7812 */ /* 0x000fd6000788c0ff */
[----:B--2---:R0:W-:Y:S04]  /*143e70*/  @P5 STG.E.U8 desc[UR40][R44.64], R2 ;  /* 0x000000022c005986 */ /* 0x0041e8000c101128 */
[----:B0-----:R-:W2:Y:S04]  /*143e80*/  LDL.LU.64 R44, [R1+0x1b78] ;  /* 0x001b7800012c7983 */ /* 0x001ea80000300a00 */
[----:B------:R-:W2:Y:S04]  /*143e90*/  LDL.LU.64 R42, [R1+0x1b70] ;  /* 0x001b7000012a7983 */ /* 0x000ea80000300a00 */
[----:B------:R-:W2:Y:S04]  /*143ea0*/  LDL.LU.64 R32, [R1+0x1b68] ;  /* 0x001b680001207983 */ /* 0x000ea80000300a00 */
[----:B------:R-:W2:Y:S01]  /*143eb0*/  LDL.LU R20, [R1+0xbc] ;  /* 0x0000bc0001147983 */ /* 0x000ea20000300800 */
[----:B------:R-:W-:-:S02]  /*143ec0*/  LOP3.LUT P6, RZ, R53, 0x2000000, RZ, 0xc0, !PT ;  /* 0x0200000035ff7812 */ /* 0x000fc400078cc0ff */
[----:B------:R-:W-:Y:S02]  /*143ed0*/  LOP3.LUT R4, R4, 0xffffefff, RZ, 0xc0, !PT ;  /* 0xffffefff04047812 */ /* 0x000fe400078ec0ff */
[----:B---3--:R-:W-:-:S05]  /*143ee0*/  PRMT R2, R37, 0x7770, RZ ;  /* 0x0000777025027816 */ /* 0x008fca00000000ff */
[----:B------:R0:W-:Y:S04]  /*143ef0*/  @P4 STG.E.U8 desc[UR40][R34.64], R2 ;  /* 0x0000000222004986 */ /* 0x0001e8000c101128 */
[----:B0-----:R-:W3:Y:S01]  /*143f00*/  LDL.LU.64 R34, [R1+0x1b60] ;  /* 0x001b600001227983 */ /* 0x001ee20000300a00 */
[----:B------:R-:W-:Y:S02]  /*143f10*/  @P6 LOP3.LUT R4, R4, 0x1000, RZ, 0xfc, !PT ;  /* 0x0000100004046812 */ /* 0x000fe400078efcff */
[----:B------:R-:W-:Y:S01]  /*143f20*/  LOP3.LUT P6, RZ, R53, 0x1000000, RZ, 0xc0, !PT ;  /* 0x0100000035ff7812 */ /* 0x000fe200078cc0ff */
[----:B------:R-:W3:Y:S01]  /*143f30*/  LDL.LU R21, [R1+0xa0] ;  /* 0x0000a00001157983 */ /* 0x000ee20000300800 */
[----:B------:R-:W-:-:S03]  /*143f40*/  LOP3.LUT R4, R4, 0xffffdfff, RZ, 0xc0, !PT ;  /* 0xffffdfff04047812 */ /* 0x000fc600078ec0ff */
[----:B------:R-:W3:Y:S04]  /*143f50*/  LDL.LU.64 R28, [R1+0x1b58] ;  /* 0x001b5800011c7983 */ /* 0x000ee80000300a00 */
[----:B------:R-:W3:Y:S04]  /*143f60*/  LDL.LU.64 R24, [R1+0x1b50] ;  /* 0x001b500001187983 */ /* 0x000ee80000300a00 */
[----:B------:R-:W-:Y:S01]  /*143f70*/  @P6 LOP3.LUT R4, R4, 0x2000, RZ, 0xfc, !PT ;  /* 0x0000200004046812 */ /* 0x000fe200078efcff */
[----:B------:R-:W3:Y:S01]  /*143f80*/  LDL.LU.64 R22, [R1+0x1b48] ;  /* 0x001b480001167983 */ /* 0x000ee20000300a00 */
[----:B------:R-:W-:-:S02]  /*143f90*/  LOP3.LUT P6, RZ, R53, 0x800000, RZ, 0xc0, !PT ;  /* 0x0080000035ff7812 */ /* 0x000fc400078cc0ff */
[----:B------:R-:W-:Y:S01]  /*143fa0*/  LOP3.LUT R4, R4, 0xffffbfff, RZ, 0xc0, !PT ;  /* 0xffffbfff04047812 */ /* 0x000fe200078ec0ff */
[----:B------:R-:W3:Y:S01]  /*143fb0*/  LDL.LU.64 R18, [R1+0x1b40] ;  /* 0x001b400001127983 */ /* 0x000ee20000300a00 */
[C---:B------:R-:W-:Y:S02]  /*143fc0*/  LOP3.LUT P3, RZ, R53.reuse, 0x4000, RZ, 0xc0, !PT ;  /* 0x0000400035ff7812 */ /* 0x040fe4000786c0ff */
[----:B------:R-:W-:Y:S01]  /*143fd0*/  LOP3.LUT P2, RZ, R53, 0x8000, RZ, 0xc0, !PT ;  /* 0x0000800035ff7812 */ /* 0x000fe2000784c0ff */
[----:B------:R-:W3:Y:S06]  /*143fe0*/  LDL.LU.64 R16, [R1+0x1b38] ;  /* 0x001b380001107983 */ /* 0x000eec0000300a00 */
[----:B------:R-:W-:-:S02]  /*143ff0*/  @P6 LOP3.LUT R4, R4, 0x4000, RZ, 0xfc, !PT ;  /* 0x0000400004046812 */ /* 0x000fc400078efcff */
        /* <DEDUP_REMOVED lines=11> */
[----:B------:R-:W-:Y:S02]  /*1440b0*/  PRMT R2, R37, 0x7771, RZ ;  /* 0x0000777125027816 */ /* 0x000fe400000000ff */
[----:B------:R-:W-:-:S03]  /*1440c0*/  LOP3.LUT P5, RZ, R53, 0x10000, RZ, 0xc0, !PT ;  /* 0x0001000035ff7812 */ /* 0x000fc600078ac0ff */
[----:B----4-:R0:W-:Y:S04]  /*1440d0*/  @P3 STG.E.U8 desc[UR40][R14.64], R2 ;  /* 0x000000020e003986 */ /* 0x0101e8000c101128 */
[----:B------:R-:W-:Y:S02]  /*1440e0*/  @P6 LOP3.LUT R4, R4, 0x40000, RZ, 0xfc, !PT ;  /* 0x0004000004046812 */ /* 0x000fe400078efcff */
[----:B------:R-:W-:Y:S02]  /*1440f0*/  LOP3.LUT P6, RZ, R53, 0x40000, RZ, 0xc0, !PT ;  /* 0x0004000035ff7812 */ /* 0x000fe400078cc0ff */
[----:B0-----:R-:W-:Y:S02]  /*144100*/  PRMT R2, R37, 0x7772, RZ ;  /* 0x0000777225027816 */ /* 0x001fe400000000ff */
[----:B------:R-:W-:-:S03]  /*144110*/  LOP3.LUT R4, R4, 0xfff7ffff, RZ, 0xc0, !PT ;  /* 0xfff7ffff04047812 */ /* 0x000fc600078ec0ff */
[----:B------:R0:W-:Y:S06]  /*144120*/  @P2 STG.E.U8 desc[UR40][R12.64], R2 ;  /* 0x000000020c002986 */ /* 0x0001ec000c101128 */
[----:B------:R-:W-:Y:S02]  /*144130*/  @P6 LOP3.LUT R4, R4, 0x80000, RZ, 0xfc, !PT ;  /* 0x0008000004046812 */ /* 0x000fe400078efcff */
[----:B------:R-:W-:Y:S02]  /*144140*/  LOP3.LUT P6, RZ, R53, 0x20000, RZ, 0xc0, !PT ;  /* 0x0002000035ff7812 */ /* 0x000fe400078cc0ff */
[----:B0-----:R-:W-:-:S05]  /*144150*/  PRMT R2, R37, 0x7773, RZ ;  /* 0x0000777325027816 */ /* 0x001fca00000000ff */
[----:B--2---:R0:W-:Y:S04]  /*144160*/  @P5 STG.E.U8 desc[UR40][R44.64], R2 ;  /* 0x000000022c005986 */ /* 0x0041e8000c101128 */
[----:B0-----:R-:W2:Y:S01]  /*144170*/  LDL.LU R45, [R1+0x140] ;  /* 0x00014000012d7983 */ /* 0x001ea20000300800 */
[----:B------:R-:W-:-:S03]  /*144180*/  PRMT R2, R20, 0x7770, RZ ;  /* 0x0000777014027816 */ /* 0x000fc600000000ff */
[----:B------:R-:W4:Y:S04]  /*144190*/  LDL.LU.64 R14, [R1+0x1b28] ;  /* 0x001b2800010e7983 */ /* 0x000f280000300a00 */
[----:B------:R0:W-:Y:S01]  /*1441a0*/  @P6 STG.E.U8 desc[UR40][R42.64], R2 ;  /* 0x000000022a006986 */ /* 0x0001e2000c101128 */
[----:B------:R-:W-:-:S03]  /*1441b0*/  LOP3.LUT P6, RZ, R4, 0x80000, RZ, 0xc0, !PT ;  /* 0x0008000004ff7812 */ /* 0x000fc600078cc0ff */
[----:B------:R-:W4:Y:S04]  /*1441c0*/  LDL.LU.64 R12, [R1+0x1b20] ;  /* 0x001b2000010c7983 */ /* 0x000f280000300a00 */
[----:B------:R-:W4:Y:S01]  /*1441d0*/  LDL.LU.64 R36, [R1+0x1b18] ;  /* 0x001b180001247983 */ /* 0x000f220000300a00 */
[----:B0-----:R-:W-:-:S03]  /*1441e0*/  PRMT R2, R20, 0x7771, RZ ;  /* 0x0000777114027816 */ /* 0x001fc600000000ff */
[----:B------:R-:W4:Y:S04]  /*1441f0*/  LDL.LU R44, [R1+0xa4] ;  /* 0x0000a400012c7983 */ /* 0x000f280000300800 */
        /* <DEDUP_REMOVED lines=25> */
[C---:B------:R-:W-:Y:S02]  /*144390*/  LOP3.LUT P4, RZ, R53.reuse, 0x10000000, RZ, 0xc0, !PT ;  /* 0x1000000035ff7812 */ /* 0x040fe4000788c0ff */
[C---:B------:R-:W-:Y:S02]  /*1443a0*/  LOP3.LUT P3, RZ, R53.reuse, 0x20000000, RZ, 0xc0, !PT ;  /* 0x2000000035ff7812 */ /* 0x040fe4000786c0ff */
[----:B------:R-:W-:-:S02]  /*1443b0*/  LOP3.LUT P2, RZ, R53, 0x40000000, RZ, 0xc0, !PT ;  /* 0x4000000035ff7812 */ /* 0x000fc4000784c0ff */
[----:B--2---:R-:W-:-:S05]  /*1443c0*/  PRMT R2, R45, 0x7770, RZ ;  /* 0x000077702d027816 */ /* 0x004fca00000000ff */
[----:B------:R0:W-:Y:S02]  /*1443d0*/  @P6 STG.E.U8 desc[UR40][R60.64], R2 ;  /* 0x000000023c006986 */ /* 0x0001e4000c101128 */
[C---:B0-----:R-:W-:Y:S02]  /*1443e0*/  PRMT R2, R45.reuse, 0x7771, RZ ;  /* 0x000077712d027816 */ /* 0x041fe400000000ff */
[----:B------:R-:W2:Y:S04]  /*1443f0*/  LDL.LU.64 R60, [R1+0x58a8] ;  /* 0x0058a800013c7983 */ /* 0x000ea80000300a00 */
[----:B----4-:R0:W-:Y:S02]  /*144400*/  @P0 STG.E.U8 desc[UR40][R14.64], R2 ;  /* 0x000000020e000986 */ /* 0x0101e4000c101128 */
        /* <DEDUP_REMOVED lines=10> */
[----:B---3--:R0:W-:Y:S04]  /*1444b0*/  @P5 STG.E.U8 desc[UR40][R34.64], R2 ;  /* 0x0000000222005986 */ /* 0x0081e8000c101128 */
[----:B0-----:R-:W3:Y:S04]  /*1444c0*/  LDL.LU.64 R34, [R1+0x1af8] ;  /* 0x001af80001227983 */ /* 0x001ee80000300a00 */
[----:B------:R-:W4:Y:S04]  /*1444d0*/  LDL.LU.64 R14, [R1+0x1af0] ;  /* 0x001af000010e7983 */ /* 0x000f280000300a00 */
[----:B------:R-:W4:Y:S04]  /*1444e0*/  LDL.LU.64 R12, [R1+0x1ae8] ;  /* 0x001ae800010c7983 */ /* 0x000f280000300a00 */
[----:B------:R-:W4:Y:S04]  /*1444f0*/  LDL.LU.64 R36, [R1+0x1ae0] ;  /* 0x001ae00001247983 */ /* 0x000f280000300a00 */
[----:B------:R-:W4:Y:S04]  /*144500*/  LDL.LU R45, [R1+0x144] ;  /* 0x00014400012d7983 */ /* 0x000f280000300800 */
[----:B------:R-:W4:Y:S04]  /*144510*/  LDL.LU.64 R42, [R1+0x1ad8] ;  /* 0x001ad800012a7983 */ /* 0x000f280000300a00 */
[----:B------:R-:W4:Y:S04]  /*144520*/  LDL.LU R20, [R1+0xa8] ;  /* 0x0000a80001147983 */ /* 0x000f280000300800 */
[----:B------:R-:W4:Y:S01]  /*144530*/  LDL.LU.64 R32, [R1+0x1ad0] ;  /* 0x001ad00001207983 */ /* 0x000f220000300a00 */
[----:B------:R-:W-:-:S02]  /*144540*/  PRMT R2, R44, 0x7773, RZ ;  /* 0x000077732c027816 */ /* 0x000fc400000000ff */
[C---:B--2---:R-:W-:Y:S02]  /*144550*/  LOP3.LUT P4, RZ, R61.reuse, 0x1, RZ, 0xc0, !PT ;  /* 0x000000013dff7812 */ /* 0x044fe4000788c0ff */
        /* <DEDUP_REMOVED lines=8> */
[----:B---3--:R0:W-:Y:S04]  /*1445e0*/  @P4 STG.E.U8 desc[UR40][R34.64], R2 ;  /* 0x0000000222004986 */ /* 0x0081e8000c101128 */
[----:B0-----:R-:W2:Y:S04]  /*1445f0*/  LDL.LU.64 R34, [R1+0x1ac8] ;  /* 0x001ac80001227983 */ /* 0x001ea80000300a00 */
[----:B------:R-:W3:Y:S04]  /*144600*/  LDL.LU.64 R26, [R1+0x1ac0] ;  /* 0x001ac000011a7983 */ /* 0x000ee80000300a00 */
[----:B------:R-:W3:Y:S04]  /*144610*/  LDL.LU.64 R28, [R1+0x1ab8] ;  /* 0x001ab800011c7983 */ /* 0x000ee80000300a00 */
[----:B------:R-:W3:Y:S04]  /*144620*/  LDL.LU R21, [R1+0x148] ;  /* 0x0001480001157983 */ /* 0x000ee80000300800 */
[----:B------:R-:W3:Y:S01]  /*144630*/  LDL.LU.64 R24, [R1+0x1ab0] ;  /* 0x001ab00001187983 */ /* 0x000ee20000300a00 */
[----:B------:R-:W-:-:S02]  /*144640*/  @P6 LOP3.LUT R4, R4, 0x40, RZ, 0xfc, !PT ;  /* 0x0000004004046812 */ /* 0x000fc400078efcff */
[----:B------:R-:W-:Y:S01]  /*144650*/  LOP3.LUT P6, RZ, R61, 0x200, RZ, 0xc0, !PT ;  /* 0x000002003dff7812 */ /* 0x000fe200078cc0ff */
[----:B------:R-:W3:Y:S01]  /*144660*/  LDL.LU.64 R22, [R1+0x1aa8] ;  /* 0x001aa80001167983 */ /* 0x000ee20000300a00 */
[----:B------:R-:W-:-:S03]  /*144670*/  LOP3.LUT R4, R4, 0xffffff7f, RZ, 0xc0, !PT ;  /* 0xffffff7f04047812 */ /* 0x000fc600078ec0ff */
[----:B------:R-:W3:Y:S01]  /*144680*/  LDL.LU.64 R18, [R1+0x1aa0] ;  /* 0x001aa00001127983 */ /* 0x000ee20000300a00 */
[C---:B------:R-:W-:Y:S02]  /*144690*/  LOP3.LUT P3, RZ, R61.reuse, 0x2, RZ, 0xc0, !PT ;  /* 0x000000023dff7812 */ /* 0x040fe4000786c0ff */
[C---:B------:R-:W-:Y:S01]  /*1446a0*/  LOP3.LUT P2, RZ, R61.reuse, 0x4, RZ, 0xc0, !PT ;  /* 0x000000043dff7812 */ /* 0x040fe2000784c0ff */
[----:B------:R-:W3:Y:S04]  /*1446b0*/  LDL.LU R44, [R1+0xac] ;  /* 0x0000ac00012c7983 */ /* 0x000ee80000300800 */
[----:B------:R-:W-:Y:S01]  /*1446c0*/  @P6 LOP3.LUT R4, R4, 0x80, RZ, 0xfc, !PT ;  /* 0x0000008004046812 */ /* 0x000fe200078efcff */
[----:B------:R-:W3:Y:S01]  /*1446d0*/  LDL.LU.64 R16, [R1+0x1a90] ;  /* 0x001a900001107983 */ /* 0x000ee20000300a00 */
[----:B------:R-:W-:-:S02]  /*1446e0*/  LOP3.LUT P6, RZ, R61, 0x100, RZ, 0xc0, !PT ;  /* 0x000001003dff7812 */ /* 0x000fc400078cc0ff */
[----:B------:R-:W-:Y:S02]  /*1446f0*/  LOP3.LUT R4, R4, 0xfffffeff, RZ, 0xc0, !PT ;  /* 0xfffffeff04047812 */ /* 0x000fe400078ec0ff */
[----:B----4-:R-:W-:-:S09]  /*144700*/  PRMT R2, R45, 0x7770, RZ ;  /* 0x000077702d027816 */ /* 0x010fd200000000ff */
[----:B------:R-:W-:Y:S02]  /*144710*/  @P6 LOP3.LUT R4, R4, 0x100, RZ, 0xfc, !PT ;  /* 0x0000010004046812 */ /* 0x000fe400078efcff */
[C---:B------:R-:W-:Y:S01]  /*144720*/  LOP3.LUT P6, RZ, R61.reuse, 0x80, RZ, 0xc0, !PT ;  /* 0x000000803dff7812 */ /* 0x040fe200078cc0ff */
[----:B------:R0:W-:Y:S01]  /*144730*/  @P3 STG.E.U8 desc[UR40][R14.64], R2 ;  /* 0x000000020e003986 */ /* 0x0001e2000c101128 */
[----:B------:R-:W-:Y:S02]  /*144740*/  LOP3.LUT P5, RZ, R61, 0x8, RZ, 0xc0, !PT ;  /* 0x000000083dff7812 */ /* 0x000fe400078ac0ff */
[----:B------:R-:W-:Y:S02]  /*144750*/  LOP3.LUT R4, R4, 0xfffffdff, RZ, 0xc0, !PT ;  /* 0xfffffdff04047812 */ /* 0x000fe400078ec0ff */
[----:B0-----:R-:W-:Y:S01]  /*144760*/  PRMT R2, R45, 0x7771, RZ ;  /* 0x000077712d027816 */ /* 0x001fe200000000ff */
[----:B------:R-:W4:Y:S06]  /*144770*/  LDL.LU.64 R14, [R1+0x1a88] ;  /* 0x001a8800010e7983 */ /* 0x000f2c0000300a00 */
[----:B------:R-:W-:-:S02]  /*144780*/  @P6 LOP3.LUT R4, R4, 0x200, RZ, 0xfc, !PT ;  /* 0x0000020004046812 */ /* 0x000fc400078efcff */
[----:B------:R-:W-:Y:S01]  /*144790*/  LOP3.LUT P6, RZ, R61, 0x40, RZ, 0xc0, !PT ;  /* 0x000000403dff7812 */ /* 0x000fe200078cc0ff */
[----:B------:R0:W-:Y:S01]  /*1447a0*/  @P2 STG.E.U8 desc[UR40][R12.64], R2 ;  /* 0x000000020c002986 */ /* 0x0001e2000c101128 */
[----:B------:R-:W-:Y:S02]  /*1447b0*/  LOP3.LUT R4, R4, 0xfffffbff, RZ, 0xc0, !PT ;  /* 0xfffffbff04047812 */ /* 0x000fe400078ec0ff */
[----:B0-----:R-:W-:Y:S01]  /*1447c0*/  PRMT R2, R45, 0x7772, RZ ;  /* 0x000077722d027816 */ /* 0x001fe200000000ff */
[----:B------:R-:W4:Y:S04]  /*1447d0*/  LDL.LU.64 R12, [R1+0x1a80] ;  /* 0x001a8000010c7983 */ /* 0x000f280000300a00 */
[----:B------:R0:W-:Y:S04]  /*1447e0*/  @P5 STG.E.U8 desc[UR40][R36.64], R2 ;  /* 0x0000000224005986 */ /* 0x0001e8000c101128 */
[----:B------:R-:W-:-:S02]  /*1447f0*/  @P6 LOP3.LUT R4, R4, 0x400, RZ, 0xfc, !PT ;  /* 0x0000040004046812 */ /* 0x000fc400078efcff */
[----:B------:R-:W-:Y:S01]  /*144800*/  LOP3.LUT P6, RZ, R61, 0x20, RZ, 0xc0, !PT ;  /* 0x000000203dff7812 */ /* 0x000fe200078cc0ff */
[----:B0-----:R-:W4:Y:S01]  /*144810*/  LDL.LU.64 R36, [R1+0x1a78] ;  /* 0x001a780001247983 */ /* 0x001f220000300a00 */
[----:B------:R-:W-:-:S11]  /*144820*/  LOP3.LUT R4, R4, 0xfffff7ff, RZ, 0xc0, !PT ;  /* 0xfffff7ff04047812 */ /* 0x000fd600078ec0ff */
[----:B------:R-:W-:Y:S02]  /*144830*/  @P6 LOP3.LUT R4, R4, 0x800, RZ, 0xfc, !PT ;  /* 0x0000080004046812 */ /* 0x000fe400078efcff */
[----:B------:R-:W-:Y:S02]  /*144840*/  LOP3.LUT P6, RZ, R61, 0x10, RZ, 0xc0, !PT ;  /* 0x000000103dff7812 */ /* 0x000fe400078cc0ff */
[----:B------:R-:W-:Y:S02]  /*144850*/  PRMT R2, R45, 0x7773, RZ ;  /* 0x000077732d027816 */ /* 0x000fe400000000ff */
[----:B------:R-:W4:Y:S09]  /*144860*/  LDL.LU R45, [R1+0x14c] ;  /* 0x00014c00012d7983 */ /* 0x000f320000300800 */
[----:B------:R0:W-:Y:S01]  /*144870*/  @P6 STG.E.U8 desc[UR40][R42.64], R2 ;  /* 0x000000022a006986 */ /* 0x0001e2000c101128 */
[----:B------:R-:W-:-:S02]  /*144880*/  LOP3.LUT P6, RZ, R4, 0x800, RZ, 0xc0, !PT ;  /* 0x0000080004ff7812 */ /* 0x000fc400078cc0ff */
[----:B0-----:R-:W-:Y:S01]  /*144890*/  PRMT R2, R20, 0x7770, RZ ;  /* 0x0000777014027816 */ /* 0x001fe200000000ff */
[----:B------:R-:W4:Y:S10]  /*1448a0*/  LDL.LU.64 R42, [R1+0x1a70] ;  /* 0x001a7000012a7983 */ /* 0x000f340000300a00 */
[----:B------:R0:W-:Y:S04]  /*1448b0*/  @P6 STG.E.U8 desc[UR40][R32.64], R2 ;  /* 0x0000000220006986 */ /* 0x0001e8000c101128 */
[----:B0-----:R-:W4:Y:S01]  /*1448c0*/  LDL.LU.64 R32, [R1+0x1a68] ;  /* 0x001a680001207983 */ /* 0x001f220000300a00 */
[----:B------:R-:W-:-:S02]  /*1448d0*/  LOP3.LUT P6, RZ, R4, 0x400, RZ, 0xc0, !PT ;  /* 0x0000040004ff7812 */ /* 0x000fc400078cc0ff */
[----:B------:R-:W-:-:S11]  /*1448e0*/  PRMT R2, R20, 0x7771, RZ ;  /* 0x0000777114027816 */ /* 0x000fd600000000ff */
[----:B--2---:R0:W-:Y:S04]  /*1448f0*/  @P6 STG.E.U8 desc[UR40][R34.64], R2 ;  /* 0x0000000222006986 */ /* 0x0041e8000c101128 */
[----:B0-----:R-:W2:Y:S01]  /*144900*/  LDL.LU.64 R34, [R1+0x1a60] ;  /* 0x001a600001227983 */ /* 0x001ea20000300a00 */
[----:B------:R-:W-:Y:S02]  /*144910*/  LOP3.LUT P6, RZ, R4, 0x200, RZ, 0xc0, !PT ;  /* 0x0000020004ff7812 */ /* 0x000fe400078cc0ff */
[----:B------:R-:W-:-:S11]  /*144920*/  PRMT R2, R20, 0x7772, RZ ;  /* 0x0000777214027816 */ /* 0x000fd600000000ff */
[----:B---3--:R0:W-:Y:S01]  /*144930*/  @P6 STG.E.U8 desc[UR40][R26.64], R2 ;  /* 0x000000021a006986 */ /* 0x0081e2000c101128 */
        /* <DEDUP_REMOVED lines=19> */
[----:B----4-:R0:W-:Y:S02]  /*144a70*/  @P0 STG.E.U8 desc[UR40][R14.64], R2 ;  /* 0x000000020e000986 */ /* 0x0101e4000c101128 */
[----:B0-----:R-:W-:-:S05]  /*144a80*/  PRMT R2, R44, 0x7771, RZ ;  /* 0x000077712c027816 */ /* 0x001fca00000000ff */
[----:B------:R0:W-:Y:S02]  /*144a90*/  @P1 STG.E.U8 desc[UR40][R12.64], R2 ;  /* 0x000000020c001986 */ /* 0x0001e4000c101128 */
[----:B0-----:R-:W-:-:S05]  /*144aa0*/  PRMT R2, R44, 0x7772, RZ ;  /* 0x000077722c027816 */ /* 0x001fca00000000ff */
[----:B------:R0:W-:Y:S04]  /*144ab0*/  @P4 STG.E.U8 desc[UR40][R36.64], R2 ;  /* 0x0000000224004986 */ /* 0x0001e8000c101128 */
[----:B0-----:R-:W3:Y:S01]  /*144ac0*/  LDL.LU.64 R36, [R1+0x1a58] ;  /* 0x001a580001247983 */ /* 0x001ee20000300a00 */
[C---:B------:R-:W-:Y:S02]  /*144ad0*/  LOP3.LUT P3, RZ, R61.reuse, 0x10000, RZ, 0xc0, !PT ;  /* 0x000100003dff7812 */ /* 0x040fe4000786c0ff */
[----:B------:R-:W-:Y:S01]  /*144ae0*/  LOP3.LUT P2, RZ, R61, 0x20000, RZ, 0xc0, !PT ;  /* 0x000200003dff7812 */ /* 0x000fe2000784c0ff */
[----:B------:R-:W4:Y:S01]  /*144af0*/  LDL.LU.64 R16, [R1+0x1a50] ;  /* 0x001a500001107983 */ /* 0x000f220000300a00 */
[----:B------:R-:W-:-:S09]  /*144b00*/  PRMT R2, R44, 0x7773, RZ ;  /* 0x000077732c027816 */ /* 0x000fd200000000ff */
[----:B------:R0:W-:Y:S02]  /*144b10*/  @P3 STG.E.U8 desc[UR40][R42.64], R2 ;  /* 0x000000022a003986 */ /* 0x0001e4000c101128 */
[----:B0-----:R-:W-:-:S05]  /*144b20*/  PRMT R2, R45, 0x7770, RZ ;  /* 0x000077702d027816 */ /* 0x001fca00000000ff */
[----:B------:R0:W-:Y:S04]  /*144b30*/  @P2 STG.E.U8 desc[UR40][R32.64], R2 ;  /* 0x0000000220002986 */ /* 0x0001e8000c101128 */
[----:B0-----:R-:W4:Y:S04]  /*144b40*/  LDL.LU.64 R32, [R1+0x1a48] ;  /* 0x001a480001207983 */ /* 0x001f280000300a00 */
        /* <DEDUP_REMOVED lines=20> */
[----:B------:R-:W-:-:S09]  /*144c90*/  LOP3.LUT P3, RZ, R61, 0x100000, RZ, 0xc0, !PT ;  /* 0x001000003dff7812 */ /* 0x000fd2000786c0ff */
[----:B------:R-:W-:Y:S02]  /*144ca0*/  @P6 LOP3.LUT R5, R5, 0x80000000, RZ, 0xfc, !PT ;  /* 0x8000000005056812 */ /* 0x000fe400078efcff */
[C---:B------:R-:W-:Y:S02]  /*144cb0*/  LOP3.LUT P6, RZ, R61.reuse, 0x8000000, RZ, 0xc0, !PT ;  /* 0x080000003dff7812 */ /* 0x040fe400078cc0ff */
[----:B------:R-:W-:Y:S02]  /*144cc0*/  LOP3.LUT P2, RZ, R61, 0x200000, RZ, 0xc0, !PT ;  /* 0x002000003dff7812 */ /* 0x000fe4000784c0ff */
[----:B------:R-:W-:-:S09]  /*144cd0*/  LOP3.LUT R4, R4, 0xfffffffe, RZ, 0xc0, !PT ;  /* 0xfffffffe04047812 */ /* 0x000fd200078ec0ff */
[----:B------:R-:W-:Y:S02]  /*144ce0*/  @P6 LOP3.LUT R4, R4, 0x1, RZ, 0xfc, !PT ;  /* 0x0000000104046812 */ /* 0x000fe400078efcff */
[----:B------:R-:W-:Y:S02]  /*144cf0*/  LOP3.LUT P6, RZ, R61, 0x4000000, RZ, 0xc0, !PT ;  /* 0x040000003dff7812 */ /* 0x000fe400078cc0ff */
[----:B------:R-:W-:Y:S01]  /*144d00*/  LOP3.LUT R4, R4, 0xfffffffd, RZ, 0xc0, !PT ;  /* 0xfffffffd04047812 */ /* 0x000fe200078ec0ff */
[----:B---3--:R0:W-:Y:S04]  /*144d10*/  @P4 STG.E.U8 desc[UR40][R36.64], R2 ;  /* 0x0000000224004986 */ /* 0x0081e8000c101128 */
[----:B0-----:R-:W3:Y:S01]  /*144d20*/  LDL.LU R36, [R1+0x120] ;  /* 0x0001200001247983 */ /* 0x001ee20000300800 */
[----:B------:R-:W-:-:S03]  /*144d30*/  PRMT R2, R45, 0x7773, RZ ;  /* 0x000077732d027816 */ /* 0x000fc600000000ff */
[----:B------:R-:W3:Y:S04]  /*144d40*/  LDL.LU.64 R44, [R1+0x1a28] ;  /* 0x001a2800012c7983 */ /* 0x000ee80000300a00 */
[----:B------:R-:W3:Y:S04]  /*144d50*/  LDL.LU.64 R26, [R1+0x1a20] ;  /* 0x001a2000011a7983 */ /* 0x000ee80000300a00 */
[----:B------:R-:W3:Y:S04]  /*144d60*/  LDL.LU.64 R28, [R1+0x1a18] ;  /* 0x001a1800011c7983 */ /* 0x000ee80000300a00 */
[----:B------:R-:W3:Y:S04]  /*144d70*/  LDL.LU.64 R24, [R1+0x19b8] ;  /* 0x0019b80001187983 */ /* 0x000ee80000300a00 */
[----:B----4-:R0:W-:Y:S01]  /*144d80*/  @P3 STG.E.U8 desc[UR40][R16.64], R2 ;  /* 0x0000000210003986 */ /* 0x0101e2000c101128 */
[----:B------:R-:W-:-:S02]  /*144d90*/  @P6 LOP3.LUT R4, R4, 0x2, RZ, 0xfc, !PT ;  /* 0x0000000204046812 */ /* 0x000fc400078efcff */
[----:B------:R-:W-:Y:S02]  /*144da0*/  LOP3.LUT P6, RZ, R61, 0x2000000, RZ, 0xc0, !PT ;  /* 0x020000003dff7812 */ /* 0x000fe400078cc0ff */
[----:B0-----:R-:W-:-:S05]  /*144db0*/  PRMT R2, R43, 0x7770, RZ ;  /* 0x000077702b027816 */ /* 0x001fca00000000ff */
[----:B------:R0:W-:Y:S04]  /*144dc0*/  @P2 STG.E.U8 desc[UR40][R32.64], R2 ;  /* 0x0000000220002986 */ /* 0x0001e8000c101128 */
[----:B0-----:R-:W4:Y:S04]  /*144dd0*/  LDL.LU R32, [R1+0x134] ;  /* 0x0001340001207983 */ /* 0x001f280000300800 */
[----:B------:R-:W4:Y:S01]  /*144de0*/  LDL.LU.64 R22, [R1+0x19b0] ;  /* 0x0019b00001167983 */ /* 0x000f220000300a00 */
[----:B------:R-:W-:-:S03]  /*144df0*/  LOP3.LUT R4, R4, 0xfffffffb, RZ, 0xc0, !PT ;  /* 0xfffffffb04047812 */ /* 0x000fc600078ec0ff */
[----:B------:R-:W4:Y:S01]  /*144e00*/  LDL.LU.64 R18, [R1+0x19a8] ;  /* 0x0019a80001127983 */ /* 0x000f220000300a00 */
[----:B------:R-:W-:Y:S02]  /*144e10*/  @P6 LOP3.LUT R4, R4, 0x4, RZ, 0xfc, !PT ;  /* 0x0000000404046812 */ /* 0x000fe400078efcff */
[C---:B------:R-:W-:Y:S01]  /*144e20*/  LOP3.LUT P6, RZ, R61.reuse, 0x1000000, RZ, 0xc0, !PT ;  /* 0x010000003dff7812 */ /* 0x040fe200078cc0ff */
[----:B------:R-:W4:Y:S01]  /*144e30*/  LDL.LU R33, [R1+0x124] ;  /* 0x0001240001217983 */ /* 0x000f220000300800 */
[----:B------:R-:W-:Y:S02]  /*144e40*/  LOP3.LUT P5, RZ, R61, 0x400000, RZ, 0xc0, !PT ;  /* 0x004000003dff7812 */ /* 0x000fe400078ac0ff */
[----:B------:R-:W-:Y:S01]  /*144e50*/  LOP3.LUT R4, R4, 0xfffffff7, RZ, 0xc0, !PT ;  /* 0xfffffff704047812 */ /* 0x000fe200078ec0ff */
[----:B------:R-:W4:Y:S01]  /*144e60*/  LDL.LU.64 R20, [R1+0x19a0] ;  /* 0x0019a00001147983 */ /* 0x000f220000300a00 */
[----:B------:R-:W-:-:S03]  /*144e70*/  PRMT R2, R43, 0x7771, RZ ;  /* 0x000077712b027816 */ /* 0x000fc600000000ff */
[----:B------:R-:W4:Y:S04]  /*144e80*/  LDL.LU.64 R16, [R1+0x1988] ;  /* 0x0019880001107983 */ /* 0x000f280000300a00 */
[----:B------:R-:W-:Y:S02]  /*144e90*/  @P6 LOP3.LUT R4, R4, 0x8, RZ, 0xfc, !PT ;  /* 0x0000000804046812 */ /* 0x000fe400078efcff */
[----:B------:R-:W-:Y:S01]  /*144ea0*/  LOP3.LUT P6, RZ, R61, 0x800000, RZ, 0xc0, !PT ;  /* 0x008000003dff7812 */ /* 0x000fe200078cc0ff */
[----:B------:R0:W-:Y:S02]  /*144eb0*/  @P5 STG.E.U8 desc[UR40][R14.64], R2 ;  /* 0x000000020e005986 */ /* 0x0001e4000c101128 */
[----:B0-----:R-:W-:Y:S02]  /*144ec0*/  PRMT R2, R43, 0x7772, RZ ;  /* 0x000077722b027816 */ /* 0x001fe400000000ff */
[----:B------:R-:W4:Y:S08]  /*144ed0*/  LDL.LU.64 R14, [R1+0x1958] ;  /* 0x00195800010e7983 */ /* 0x000f300000300a00 */
[----:B------:R0:W-:Y:S01]  /*144ee0*/  @P6 STG.E.U8 desc[UR40][R12.64], R2 ;  /* 0x000000020c006986 */ /* 0x0001e2000c101128 */
[----:B------:R-:W-:-:S03]  /*144ef0*/  LOP3.LUT P6, RZ, R4, 0x8, RZ, 0xc0, !PT ;  /* 0x0000000804ff7812 */ /* 0x000fc600078cc0ff */
[----:B0-----:R-:W4:Y:S01]  /*144f00*/  LDL.LU.64 R12, [R1+0x1950] ;  /* 0x00195000010c7983 */ /* 0x001f220000300a00 */
[----:B------:R-:W-:-:S03]  /*144f10*/  PRMT R2, R43, 0x7773, RZ ;  /* 0x000077732b027816 */ /* 0x000fc600000000ff */
[----:B------:R-:W4:Y:S06]  /*144f20*/  LDL.LU.64 R42, [R1+0x1948] ;  /* 0x00194800012a7983 */ /* 0x000f2c0000300a00 */
[----:B--2---:R0:W-:Y:S04]  /*144f30*/  @P6 STG.E.U8 desc[UR40][R34.64], R2 ;  /* 0x0000000222006986 */ /* 0x0041e8000c101128 */
[----:B0-----:R-:W2:Y:S01]  /*144f40*/  LDL.LU.64 R34, [R1+0x1920] ;  /* 0x0019200001227983 */ /* 0x001ea20000300a00 */
[----:B------:R-:W-:-:S03]  /*144f50*/  LOP3.LUT P6, RZ, R4, 0x4, RZ, 0xc0, !PT ;  /* 0x0000000404ff7812 */ /* 0x000fc600078cc0ff */
[----:B------:R-:W2:Y:S01]  /*144f60*/  LDL.LU R37, [R1+0x138] ;  /* 0x0001380001257983 */ /* 0x000ea20000300800 */
[C---:B------:R-:W-:Y:S02]  /*144f70*/  LOP3.LUT P0, RZ, R38.reuse, 0x1, RZ, 0xc0, !PT ;  /* 0x0000000126ff7812 */ /* 0x040fe4000780c0ff */
[C---:B------:R-:W-:Y:S02]  /*144f80*/  LOP3.LUT P1, RZ, R38.reuse, 0x2, RZ, 0xc0, !PT ;  /* 0x0000000226ff7812 */ /* 0x040fe4000782c0ff */
[C---:B------:R-:W-:Y:S02]  /*144f90*/  LOP3.LUT P4, RZ, R38.reuse, 0x4, RZ, 0xc0, !PT ;  /* 0x0000000426ff7812 */ /* 0x040fe4000788c0ff */
[C---:B------:R-:W-:Y:S02]  /*144fa0*/  LOP3.LUT P3, RZ, R38.reuse, 0x8, RZ, 0xc0, !PT ;  /* 0x0000000826ff7812 */ /* 0x040fe4000786c0ff */
[----:B------:R-:W-:Y:S02]  /*144fb0*/  LOP3.LUT P2, RZ, R38, 0x10, RZ, 0xc0, !PT ;  /* 0x0000001026ff7812 */ /* 0x000fe4000784c0ff */
[----:B---3--:R-:W-:-:S05]  /*144fc0*/  PRMT R2, R36, 0x7770, RZ ;  /* 0x0000777024027816 */ /* 0x008fca00000000ff */
[----:B------:R0:W-:Y:S01]  /*144fd0*/  @P6 STG.E.U8 desc[UR40][R44.64], R2 ;  /* 0x000000022c006986 */ /* 0x0001e2000c101128 */
[----:B------:R-:W-:Y:S02]  /*144fe0*/  LOP3.LUT P6, RZ, R4, 0x2, RZ, 0xc0, !PT ;  /* 0x0000000204ff7812 */ /* 0x000fe400078cc0ff */
[----:B0-----:R-:W-:Y:S01]  /*144ff0*/  PRMT R2, R36, 0x7771, RZ ;  /* 0x0000777124027816 */ /* 0x001fe200000000ff */
[----:B------:R-:W3:Y:S10]  /*145000*/  LDL.LU.64 R44, [R1+0x18f8] ;  /* 0x0018f800012c7983 */ /* 0x000ef40000300a00 */
        /* <DEDUP_REMOVED lines=26> */
[----:B0-----:R-:W2:Y:S01]  /*1451b0*/  LDL.LU.64 R34, [R1+0x18f0] ;  /* 0x0018f00001227983 */ /* 0x001ea20000300a00 */
[C---:B------:R-:W-:Y:S02]  /*1451c0*/  LOP3.LUT P5, RZ, R38.reuse, 0x20, RZ, 0xc0, !PT ;  /* 0x0000002026ff7812 */ /* 0x040fe400078ac0ff */
[----:B------:R-:W-:Y:S01]  /*1451d0*/  PRMT R2, R37, 0x7770, RZ ;  /* 0x0000777025027816 */ /* 0x000fe200000000ff */
[----:B------:R-:W4:Y:S01]  /*1451e0*/  LDL.LU.64 R12, [R1+0x18e8] ;  /* 0x0018e800010c7983 */ /* 0x000f220000300a00 */
[----:B------:R-:W-:-:S09]  /*1451f0*/  LOP3.LUT P4, RZ, R38, 0x40, RZ, 0xc0, !PT ;  /* 0x0000004026ff7812 */ /* 0x000fd2000788c0ff */
[----:B---3--:R0:W-:Y:S04]  /*145200*/  @P5 STG.E.U8 desc[UR40][R44.64], R2 ;  /* 0x000000022c005986 */ /* 0x0081e8000c101128 */
[----:B0-----:R-:W3:Y:S04]  /*145210*/  LDL.LU.64 R44, [R1+0x18b8] ;  /* 0x0018b800012c7983 */ /* 0x001ee80000300a00 */
[----:B------:R-:W3:Y:S04]  /*145220*/  LDL.LU.64 R42, [R1+0x1888] ;  /* 0x00188800012a7983 */ /* 0x000ee80000300a00 */
[----:B------:R-:W3:Y:S04]  /*145230*/  LDL.LU.64 R32, [R1+0x1880] ;  /* 0x0018800001207983 */ /* 0x000ee80000300a00 */
[----:B------:R-:W3:Y:S01]  /*145240*/  LDL.LU R18, [R1+0x128] ;  /* 0x0001280001127983 */ /* 0x000ee20000300800 */
[----:B------:R-:W-:-:S05]  /*145250*/  PRMT R2, R37, 0x7771, RZ ;  /* 0x0000777125027816 */ /* 0x000fca00000000ff */
[----:B--2---:R0:W-:Y:S04]  /*145260*/  @P4 STG.E.U8 desc[UR40][R34.64], R2 ;  /* 0x0000000222004986 */ /* 0x0041e8000c101128 */
[----:B0-----:R-:W2:Y:S01]  /*145270*/  LDL.LU.64 R34, [R1+0x1878] ;  /* 0x0018780001227983 */ /* 0x001ea20000300a00 */
[----:B------:R-:W-:Y:S02]  /*145280*/  LOP3.LUT P6, RZ, R38, 0x40000, RZ, 0xc0, !PT ;  /* 0x0004000026ff7812 */ /* 0x000fe400078cc0ff */
[----:B------:R-:W-:Y:S01]  /*145290*/  LOP3.LUT R5, R5, 0xffefffff, RZ, 0xc0, !PT ;  /* 0xffefffff05057812 */ /* 0x000fe200078ec0ff */
[----:B------:R-:W2:Y:S04]  /*1452a0*/  LDL.LU.64 R26, [R1+0x1858] ;  /* 0x00185800011a7983 */ /* 0x000ea80000300a00 */
[----:B------:R-:W2:Y:S04]  /*1452b0*/  LDL.LU R19, [R1+0x13c] ;  /* 0x00013c0001137983 */ /* 0x000ea80000300800 */
[----:B------:R-:W2:Y:S02]  /*1452c0*/  LDL.LU.64 R28, [R1+0x1828] ;  /* 0x00182800011c7983 */ /* 0x000ea40000300a00 */
[----:B------:R-:W-:-:S02]  /*1452d0*/  @P6 LOP3.LUT R5, R5, 0x100000, RZ, 0xfc, !PT ;  /* 0x0010000005056812 */ /* 0x000fc400078efcff */
[----:B------:R-:W-:Y:S01]  /*1452e0*/  LOP3.LUT P6, RZ, R38, 0x20000, RZ, 0xc0, !PT ;  /* 0x0002000026ff7812 */ /* 0x000fe200078cc0ff */
[----:B------:R-:W2:Y:S01]  /*1452f0*/  LDL.LU.64 R24, [R1+0x1820] ;  /* 0x0018200001187983 */ /* 0x000ea20000300a00 */
[----:B------:R-:W-:-:S03]  /*145300*/  LOP3.LUT R5, R5, 0xffdfffff, RZ, 0xc0, !PT ;  /* 0xffdfffff05057812 */ /* 0x000fc600078ec0ff */
[----:B------:R-:W2:Y:S01]  /*145310*/  LDL.LU.64 R22, [R1+0x1818] ;  /* 0x0018180001167983 */ /* 0x000ea20000300a00 */
[C---:B------:R-:W-:Y:S02]  /*145320*/  LOP3.LUT P3, RZ, R38.reuse, 0x80, RZ, 0xc0, !PT ;  /* 0x0000008026ff7812 */ /* 0x040fe4000786c0ff */
[C---:B------:R-:W-:Y:S01]  /*145330*/  LOP3.LUT P2, RZ, R38.reuse, 0x100, RZ, 0xc0, !PT ;  /* 0x0000010026ff7812 */ /* 0x040fe2000784c0ff */
        /* <DEDUP_REMOVED lines=14> */
[----:B----4-:R0:W-:Y:S04]  /*145420*/  @P3 STG.E.U8 desc[UR40][R12.64], R2 ;  /* 0x000000020c003986 */ /* 0x0101e8000c101128 */
[----:B------:R-:W-:Y:S02]  /*145430*/  @P6 LOP3.LUT R5, R5, 0x2000000, RZ, 0xfc, !PT ;  /* 0x0200000005056812 */ /* 0x000fe400078efcff */
[----:B------:R-:W-:Y:S02]  /*145440*/  LOP3.LUT P6, RZ, R38, 0x1000, RZ, 0xc0, !PT ;  /* 0x0000100026ff7812 */ /* 0x000fe400078cc0ff */
[----:B0-----:R-:W-:Y:S02]  /*145450*/  PRMT R2, R37, 0x7773, RZ ;  /* 0x0000777325027816 */ /* 0x001fe400000000ff */
[----:B------:R-:W-:-:S09]  /*145460*/  LOP3.LUT R5, R5, 0xfbffffff, RZ, 0xc0, !PT ;  /* 0xfbffffff05057812 */ /* 0x000fd200078ec0ff */
[----:B------:R-:W-:Y:S02]  /*145470*/  @P6 LOP3.LUT R5, R5, 0x4000000, RZ, 0xfc, !PT ;  /* 0x0400000005056812 */ /* 0x000fe400078efcff */
[C---:B------:R-:W-:Y:S01]  /*145480*/  LOP3.LUT P6, RZ, R38.reuse, 0x800, RZ, 0xc0, !PT ;  /* 0x0000080026ff7812 */ /* 0x040fe200078cc0ff */
[----:B---3--:R0:W-:Y:S04]  /*145490*/  @P2 STG.E.U8 desc[UR40][R44.64], R2 ;  /* 0x000000022c002986 */ /* 0x0081e8000c101128 */
[----:B0-----:R-:W3:Y:S04]  /*1454a0*/  LDL.LU R44, [R1+0x12c] ;  /* 0x00012c00012c7983 */ /* 0x001ee80000300800 */
[----:B------:R-:W4:Y:S01]  /*1454b0*/  LDL.LU.64 R16, [R1+0x17c8] ;  /* 0x0017c80001107983 */ /* 0x000f220000300a00 */
[----:B------:R-:W-:-:S02]  /*1454c0*/  LOP3.LUT P5, RZ, R38, 0x200, RZ, 0xc0, !PT ;  /* 0x0000020026ff7812 */ /* 0x000fc400078ac0ff */
[----:B------:R-:W-:Y:S01]  /*1454d0*/  LOP3.LUT R5, R5, 0xf7ffffff, RZ, 0xc0, !PT ;  /* 0xf7ffffff05057812 */ /* 0x000fe200078ec0ff */
[----:B------:R-:W4:Y:S03]  /*1454e0*/  LDL.LU.64 R14, [R1+0x17b8] ;  /* 0x0017b800010e7983 */ /* 0x000f260000300a00 */
[----:B------:R-:W-:Y:S01]  /*1454f0*/  @P6 LOP3.LUT R5, R5, 0x8000000, RZ, 0xfc, !PT ;  /* 0x0800000005056812 */ /* 0x000fe200078efcff */
[----:B------:R-:W4:Y:S01]  /*145500*/  LDL.LU.64 R12, [R1+0x17b0] ;  /* 0x0017b000010c7983 */ /* 0x000f220000300a00 */
[----:B------:R-:W-:Y:S02]  /*145510*/  LOP3.LUT P6, RZ, R38, 0x400, RZ, 0xc0, !PT ;  /* 0x0000040026ff7812 */ /* 0x000fe400078cc0ff */
[C---:B------:R-:W-:Y:S01]  /*145520*/  PRMT R2, R18.reuse, 0x7770, RZ ;  /* 0x0000777012027816 */ /* 0x040fe200000000ff */
[----:B------:R-:W4:Y:S04]  /*145530*/  LDL.LU R45, [R1+0x110] ;  /* 0x00011000012d7983 */ /* 0x000f280000300800 */
[----:B------:R0:W-:Y:S04]  /*145540*/  @P5 STG.E.U8 desc[UR40][R42.64], R2 ;  /* 0x000000022a005986 */ /* 0x0001e8000c101128 */
[----:B------:R-:W4:Y:S01]  /*145550*/  LDL.LU.64 R36, [R1+0x1770] ;  /* 0x0017700001247983 */ /* 0x000f220000300a00 */
[----:B0-----:R-:W-:-:S03]  /*145560*/  PRMT R2, R18, 0x7771, RZ ;  /* 0x0000777112027816 */ /* 0x001fc600000000ff */
[----:B------:R-:W4:Y:S04]  /*145570*/  LDL.LU.64 R42, [R1+0x1748] ;  /* 0x00174800012a7983 */ /* 0x000f280000300a00 */
        /* <DEDUP_REMOVED lines=25> */
[----:B---3--:R-:W-:-:S05]  /*145710*/  PRMT R2, R44, 0x7770, RZ ;  /* 0x000077702c027816 */ /* 0x008fca00000000ff */
[----:B----4-:R0:W-:Y:S01]  /*145720*/  @P6 STG.E.U8 desc[UR40][R16.64], R2 ;  /* 0x0000000210006986 */ /* 0x0101e2000c101128 */
[----:B------:R-:W-:Y:S02]  /*145730*/  LOP3.LUT P6, RZ, R5, 0x100000, RZ, 0xc0, !PT ;  /* 0x0010000005ff7812 */ /* 0x000fe400078cc0ff */
[----:B0-----:R-:W-:-:S11]  /*145740*/  PRMT R2, R44, 0x7771, RZ ;  /* 0x000077712c027816 */ /* 0x001fd600000000ff */
        /* <DEDUP_REMOVED lines=34> */
[----:B------:R-:W3:Y:S04]  /*145970*/  LDL.LU.64 R26, [R1+0x16a0] ;  /* 0x0016a000011a7983 */ /* 0x000ee80000300a00 */
[----:B------:R-:W3:Y:S04]  /*145980*/  LDL.LU.64 R28, [R1+0x1678] ;  /* 0x00167800011c7983 */ /* 0x000ee80000300a00 */
[----:B------:R-:W3:Y:S02]  /*145990*/  LDL.LU R19, [R1+0x104] ;  /* 0x0001040001137983 */ /* 0x000ee40000300800 */
[----:B------:R-:W-:-:S02]  /*1459a0*/  @P6 LOP3.LUT R5, R5, 0x1000, RZ, 0xfc, !PT ;  /* 0x0000100005056812 */ /* 0x000fc400078efcff */
[----:B------:R-:W-:Y:S01]  /*1459b0*/  LOP3.LUT P6, RZ, R46, 0x10, RZ, 0xc0, !PT ;  /* 0x000000102eff7812 */ /* 0x000fe200078cc0ff */
[----:B------:R-:W3:Y:S01]  /*1459c0*/  LDL.LU.64 R24, [R1+0x1670] ;  /* 0x0016700001187983 */ /* 0x000ee20000300a00 */
[----:B------:R-:W-:-:S03]  /*1459d0*/  LOP3.LUT R5, R5, 0xffffdfff, RZ, 0xc0, !PT ;  /* 0xffffdfff05057812 */ /* 0x000fc600078ec0ff */
[----:B------:R-:W3:Y:S01]  /*1459e0*/  LDL.LU.64 R22, [R1+0x1668] ;  /* 0x0016680001167983 */ /* 0x000ee20000300a00 */
[----:B------:R-:W-:-:S03]  /*1459f0*/  PRMT R2, R37, 0x7771, RZ ;  /* 0x0000777125027816 */ /* 0x000fc600000000ff */
[----:B------:R-:W3:Y:S04]  /*145a00*/  LDL.LU.64 R20, [R1+0x1648] ;  /* 0x0016480001147983 */ /* 0x000ee80000300a00 */
        /* <DEDUP_REMOVED lines=21> */
[----:B------:R-:W-:Y:S02]  /*145b60*/  @P6 LOP3.LUT R5, R5, 0x80000, RZ, 0xfc, !PT ;  /* 0x0008000005056812 */ /* 0x000fe400078efcff */
[----:B0-----:R-:W-:Y:S02]  /*145b70*/  PRMT R2, R37, 0x7773, RZ ;  /* 0x0000777325027816 */ /* 0x001fe400000000ff */
[----:B------:R-:W-:-:S03]  /*145b80*/  LOP3.LUT P6, RZ, R38, 0x20000000, RZ, 0xc0, !PT ;  /* 0x2000000026ff7812 */ /* 0x000fc600078cc0ff */
[----:B------:R0:W-:Y:S04]  /*145b90*/  @P5 STG.E.U8 desc[UR40][R34.64], R2 ;  /* 0x0000000222005986 */ /* 0x0001e8000c101128 */
[----:B0-----:R-:W4:Y:S01]  /*145ba0*/  LDL.LU R35, [R1+0x118] ;  /* 0x0001180001237983 */ /* 0x001f220000300800 */
[----:B------:R-:W-:-:S03]  /*145bb0*/  PRMT R2, R18, 0x7770, RZ ;  /* 0x0000777012027816 */ /* 0x000fc600000000ff */
[----:B------:R-:W4:Y:S04]  /*145bc0*/  LDL.LU.64 R16, [R1+0x1610] ;  /* 0x0016100001107983 */ /* 0x000f280000300a00 */
        /* <DEDUP_REMOVED lines=35> */
[----:B------:R-:W-:Y:S02]  /*145e00*/  LOP3.LUT P5, RZ, R46, 0x800, RZ, 0xc0, !PT ;  /* 0x000008002eff7812 */ /* 0x000fe400078ac0ff */
[----:B----4-:R-:W-:-:S05]  /*145e10*/  PRMT R2, R35, 0x7770, RZ ;  /* 0x0000777023027816 */ /* 0x010fca00000000ff */
        /* <DEDUP_REMOVED lines=18> */
[----:B------:R-:W3:Y:S01]  /*145f40*/  LDL.LU.64 R32, [R1+0x1510] ;  /* 0x0015100001207983 */ /* 0x000ee20000300a00 */
[----:B------:R-:W-:-:S03]  /*145f50*/  LOP3.LUT P6, RZ, R46, 0x1000000, RZ, 0xc0, !PT ;  /* 0x010000002eff7812 */ /* 0x000fc600078cc0ff */
[----:B------:R-:W3:Y:S01]  /*145f60*/  LDL.LU R16, [R1+0x10c] ;  /* 0x00010c0001107983 */ /* 0x000ee20000300800 */
[----:B------:R-:W-:-:S03]  /*145f70*/  LOP3.LUT P4, RZ, R46, 0x1000, RZ, 0xc0, !PT ;  /* 0x000010002eff7812 */ /* 0x000fc6000788c0ff */
[----:B------:R-:W3:Y:S01]  /*145f80*/  LDL.LU.64 R26, [R1+0x1500] ;  /* 0x00150000011a7983 */ /* 0x000ee20000300a00 */
[----:B------:R-:W-:Y:S02]  /*145f90*/  LOP3.LUT R5, R5, 0xffffffef, RZ, 0xc0, !PT ;  /* 0xffffffef05057812 */ /* 0x000fe400078ec0ff */
[----:B------:R-:W-:-:S03]  /*145fa0*/  PRMT R2, R34, 0x7773, RZ ;  /* 0x0000777322027816 */ /* 0x000fc600000000ff */
        /* <DEDUP_REMOVED lines=18> */
[C---:B------:R-:W-:Y:S02]  /*1460d0*/  LOP3.LUT P3, RZ, R46.reuse, 0x2000, RZ, 0xc0, !PT ;  /* 0x000020002eff7812 */ /* 0x040fe4000786c0ff */
[----:B------:R-:W-:-:S07]  /*1460e0*/  LOP3.LUT P2, RZ, R46, 0x4000, RZ, 0xc0, !PT ;  /* 0x000040002eff7812 */ /* 0x000fce000784c0ff */
[----:B------:R-:W-:Y:S02]  /*1460f0*/  @P6 LOP3.LUT R5, R5, 0x400, RZ, 0xfc, !PT ;  /* 0x0000040005056812 */ /* 0x000fe400078efcff */
[C---:B------:R-:W-:Y:S02]  /*146100*/  LOP3.LUT P6, RZ, R46.reuse, 0x20000, RZ, 0xc0, !PT ;  /* 0x000200002eff7812 */ /* 0x040fe400078cc0ff */
[----:B------:R-:W-:Y:S02]  /*146110*/  LOP3.LUT P5, RZ, R46, 0x8000, RZ, 0xc0, !PT ;  /* 0x000080002eff7812 */ /* 0x000fe400078ac0ff */
[----:B------:R-:W-:-:S09]  /*146120*/  LOP3.LUT R5, R5, 0xfffff7ff, RZ, 0xc0, !PT ;  /* 0xfffff7ff05057812 */ /* 0x000fd200078ec0ff */
        /* <DEDUP_REMOVED lines=13> */
[----:B------:R0:W-:Y:S02]  /*146200*/  @P3 STG.E.U8 desc[UR40][R12.64], R2 ;  /* 0x000000020c003986 */ /* 0x0001e4000c101128 */
[----:B0-----:R-:W-:-:S02]  /*146210*/  PRMT R2, R35, 0x7771, RZ ;  /* 0x0000777123027816 */ /* 0x001fc400000000ff */
[----:B------:R-:W3:Y:S04]  /*146220*/  LDL.LU.64 R12, [R1+0x1410] ;  /* 0x00141000010c7983 */ /* 0x000ee80000300a00 */
[----:B----4-:R0:W-:Y:S02]  /*146230*/  @P2 STG.E.U8 desc[UR40][R36.64], R2 ;  /* 0x0000000224002986 */ /* 0x0101e4000c101128 */
[C---:B0-----:R-:W-:Y:S02]  /*146240*/  PRMT R2, R35.reuse, 0x7772, RZ ;  /* 0x0000777223027816 */ /* 0x041fe400000000ff */
[----:B------:R-:W4:Y:S04]  /*146250*/  LDL.LU.64 R36, [R1+0x1408] ;  /* 0x0014080001247983 */ /* 0x000f280000300a00 */
[----:B------:R0:W-:Y:S02]  /*146260*/  @P5 STG.E.U8 desc[UR40][R42.64], R2 ;  /* 0x000000022a005986 */ /* 0x0001e4000c101128 */
[----:B0-----:R-:W-:-:S02]  /*146270*/  PRMT R2, R35, 0x7773, RZ ;  /* 0x0000777323027816 */ /* 0x001fc400000000ff */
[----:B------:R-:W3:Y:S04]  /*146280*/  LDL.LU.64 R42, [R1+0x1400] ;  /* 0x00140000012a7983 */ /* 0x000ee80000300a00 */
[----:B------:R0:W-:Y:S04]  /*146290*/  @P6 STG.E.U8 desc[UR40][R32.64], R2 ;  /* 0x0000000220006986 */ /* 0x0001e8000c101128 */
[----:B0-----:R-:W3:Y:S04]  /*1462a0*/  LDL.LU.64 R32, [R1+0x13e0] ;  /* 0x0013e00001207983 */ /* 0x001ee80000300a00 */
[----:B------:R-:W4:Y:S01]  /*1462b0*/  LDL.LU R35, [R1+0x184] ;  /* 0x0001840001237983 */ /* 0x000f220000300800 */
[----:B------:R-:W-:-:S02]  /*1462c0*/  LOP3.LUT P6, RZ, R5, 0x800, RZ, 0xc0, !PT ;  /* 0x0000080005ff7812 */ /* 0x000fc400078cc0ff */
[----:B------:R-:W-:-:S11]  /*1462d0*/  PRMT R2, R16, 0x7770, RZ ;  /* 0x0000777010027816 */ /* 0x000fd600000000ff */
[----:B------:R0:W-:Y:S01]  /*1462e0*/  @P6 STG.E.U8 desc[UR40][R26.64], R2 ;  /* 0x000000021a006986 */ /* 0x0001e2000c101128 */
[----:B------:R-:W-:Y:S02]  /*1462f0*/  LOP3.LUT P6, RZ, R5, 0x400, RZ, 0xc0, !PT ;  /* 0x0000040005ff7812 */ /* 0x000fe400078cc0ff */
[----:B0-----:R-:W-:Y:S02]  /*146300*/  PRMT R2, R16, 0x7771, RZ ;  /* 0x0000777110027816 */ /* 0x001fe400000000ff */
[C---:B------:R-:W-:Y:S02]  /*146310*/  LOP3.LUT P0, RZ, R46.reuse, 0x2000000, RZ, 0xc0, !PT ;  /* 0x020000002eff7812 */ /* 0x040fe4000780c0ff */
[C---:B------:R-:W-:Y:S02]  /*146320*/  LOP3.LUT P1, RZ, R46.reuse, 0x4000000, RZ, 0xc0, !PT ;  /* 0x040000002eff7812 */ /* 0x040fe4000782c0ff */
[C---:B------:R-:W-:Y:S02]  /*146330*/  LOP3.LUT P4, RZ, R46.reuse, 0x8000000, RZ, 0xc0, !PT ;  /* 0x080000002eff7812 */ /* 0x040fe4000788c0ff */
[----:B------:R-:W-:-:S02]  /*146340*/  LOP3.LUT P3, RZ, R46, 0x10000000, RZ, 0xc0, !PT ;  /* 0x100000002eff7812 */ /* 0x000fc4000786c0ff */
[----:B------:R-:W-:Y:S01]  /*146350*/  LOP3.LUT P2, RZ, R46, 0x20000000, RZ, 0xc0, !PT ;  /* 0x200000002eff7812 */ /* 0x000fe2000784c0ff */
[----:B--2---:R0:W-:Y:S01]  /*146360*/  @P6 STG.E.U8 desc[UR40][R44.64], R2 ;  /* 0x000000022c006986 */ /* 0x0041e2000c101128 */
[C---:B------:R-:W-:Y:S02]  /*146370*/  LOP3.LUT P6, RZ, R5.reuse, 0x200, RZ, 0xc0, !PT ;  /* 0x0000020005ff7812 */ /* 0x040fe400078cc0ff */
[----:B0-----:R-:W-:Y:S01]  /*146380*/  PRMT R2, R16, 0x7772, RZ ;  /* 0x0000777210027816 */ /* 0x001fe200000000ff */
        /* <DEDUP_REMOVED lines=16> */
[----:B---3--:R0:W-:Y:S02]  /*146490*/  @P6 STG.E.U8 desc[UR40][R14.64], R2 ;  /* 0x000000020e006986 */ /* 0x0081e4000c101128 */
[----:B0-----:R-:W-:-:S05]  /*1464a0*/  PRMT R2, R34, 0x7770, RZ ;  /* 0x0000777022027816 */ /* 0x001fca00000000ff */
[----:B------:R0:W-:Y:S02]  /*1464b0*/  @P0 STG.E.U8 desc[UR40][R12.64], R2 ;  /* 0x000000020c000986 */ /* 0x0001e4000c101128 */
[----:B0-----:R-:W-:-:S05]  /*1464c0*/  PRMT R2, R34, 0x7771, RZ ;  /* 0x0000777122027816 */ /* 0x001fca00000000ff */
[----:B----4-:R0:W-:Y:S02]  /*1464d0*/  @P1 STG.E.U8 desc[UR40][R36.64], R2 ;  /* 0x0000000224001986 */ /* 0x0101e4000c101128 */
[----:B0-----:R-:W-:-:S05]  /*1464e0*/  PRMT R2, R34, 0x7772, RZ ;  /* 0x0000777222027816 */ /* 0x001fca00000000ff */
[----:B------:R0:W-:Y:S02]  /*1464f0*/  @P4 STG.E.U8 desc[UR40][R42.64], R2 ;  /* 0x000000022a004986 */ /* 0x0001e4000c101128 */
[----:B0-----:R-:W-:-:S05]  /*146500*/  PRMT R2, R34, 0x7773, RZ ;  /* 0x0000777322027816 */ /* 0x001fca00000000ff */
[----:B------:R0:W-:Y:S02]  /*146510*/  @P3 STG.E.U8 desc[UR40][R32.64], R2 ;  /* 0x0000000220003986 */ /* 0x0001e4000c101128 */
[----:B0-----:R-:W-:-:S05]  /*146520*/  PRMT R2, R35, 0x7770, RZ ;  /* 0x0000777023027816 */ /* 0x001fca00000000ff */
[----:B------:R0:W-:Y:S04]  /*146530*/  @P2 STG.E.U8 desc[UR40][R54.64], R2 ;  /* 0x0000000236002986 */ /* 0x0001e8000c101128 */
[----:B0-----:R-:W3:Y:S04]  /*146540*/  LDL.LU.64 R54, [R1+0x5898] ;  /* 0x0058980001367983 */ /* 0x001ee80000300a00 */
[----:B------:R-:W4:Y:S01]  /*146550*/  LDL.LU.64 R14, [R1+0xfc0] ;  /* 0x000fc000010e7983 */ /* 0x000f220000300a00 */
[----:B------:R-:W-:Y:S02]  /*146560*/  LOP3.LUT P5, RZ, R46, 0x40000000, RZ, 0xc0, !PT ;  /* 0x400000002eff7812 */ /* 0x000fe400078ac0ff */
[----:B------:R-:W-:-:S02]  /*146570*/  PRMT R2, R35, 0x7771, RZ ;  /* 0x0000777123027816 */ /* 0x000fc400000000ff */
[----:B------:R-:W-:-:S09]  /*146580*/  LOP3.LUT P4, RZ, R46, 0x80000000, RZ, 0xc0, !PT ;  /* 0x800000002eff7812 */ /* 0x000fd2000788c0ff */
[----:B--2---:R0:W-:Y:S04]  /*146590*/  @P5 STG.E.U8 desc[UR40][R44.64], R2 ;  /* 0x000000022c005986 */ /* 0x0041e8000c101128 */
[----:B0-----:R-:W2:Y:S04]  /*1465a0*/  LDL.LU.64 R44, [R1+0xfb0] ;  /* 0x000fb000012c7983 */ /* 0x001ea80000300a00 */
[----:B------:R-:W2:Y:S04]  /*1465b0*/  LDL.LU.64 R42, [R1+0xfa0] ;  /* 0x000fa000012a7983 */ /* 0x000ea80000300a00 */
[----:B------:R-:W2:Y:S04]  /*1465c0*/  LDL.LU.64 R16, [R1+0xf98] ;  /* 0x000f980001107983 */ /* 0x000ea80000300a00 */
[----:B------:R-:W2:Y:S04]  /*1465d0*/  LDL.LU.64 R12, [R1+0xf90] ;  /* 0x000f9000010c7983 */ /* 0x000ea80000300a00 */
[----:B------:R-:W2:Y:S01]  /*1465e0*/  LDL.LU R37, [R1+0x174] ;  /* 0x0001740001257983 */ /* 0x000ea20000300800 */
[----:B------:R-:W-:-:S03]  /*1465f0*/  PRMT R2, R35, 0x7772, RZ ;  /* 0x0000777223027816 */ /* 0x000fc600000000ff */
[----:B------:R-:W2:Y:S04]  /*146600*/  LDL.LU.64 R32, [R1+0xf88] ;  /* 0x000f880001207983 */ /* 0x000ea80000300a00 */
[----:B----4-:R0:W-:Y:S04]  /*146610*/  @P4 STG.E.U8 desc[UR40][R14.64], R2 ;  /* 0x000000020e004986 */ /* 0x0101e8000c101128 */
[----:B0-----:R-:W4:Y:S01]  /*146620*/  LDL.LU R14, [R1+0x188] ;  /* 0x00018800010e7983 */ /* 0x001f220000300800 */
[----:B------:R-:W-:-:S03]  /*146630*/  PRMT R2, R35, 0x7773, RZ ;  /* 0x0000777323027816 */ /* 0x000fc600000000ff */
[----:B------:R-:W4:Y:S01]  /*146640*/  LDL.LU.64 R34, [R1+0xf70] ;  /* 0x000f700001227983 */ /* 0x000f220000300a00 */
[----:B---3--:R-:W-:Y:S02]  /*146650*/  LOP3.LUT P6, RZ, R55, 0x800, RZ, 0xc0, !PT ;  /* 0x0000080037ff7812 */ /* 0x008fe400078cc0ff */
        /* <DEDUP_REMOVED lines=16> */
[----:B------:R-:W-:Y:S01]  /*146760*/  LOP3.LUT P6, RZ, R55, 0x40, RZ, 0xc0, !PT ;  /* 0x0000004037ff7812 */ /* 0x000fe200078cc0ff */
[----:B--2---:R0:W-:Y:S04]  /*146770*/  @P3 STG.E.U8 desc[UR40][R44.64], R2 ;  /* 0x000000022c003986 */ /* 0x0041e8000c101128 */
[----:B0-----:R-:W2:Y:S04]  /*146780*/  LDL.LU.64 R44, [R1+0xf68] ;  /* 0x000f6800012c7983 */ /* 0x001ea80000300a00 */
[----:B------:R-:W3:Y:S01]  /*146790*/  LDL.LU.64 R26, [R1+0xf60] ;  /* 0x000f6000011a7983 */ /* 0x000ee20000300a00 */
[----:B------:R-:W-:-:S03]  /*1467a0*/  LOP3.LUT R5, R5, 0xfffffffd, RZ, 0xc0, !PT ;  /* 0xfffffffd05057812 */ /* 0x000fc600078ec0ff */
[----:B------:R-:W3:Y:S01]  /*1467b0*/  LDL.LU.64 R28, [R1+0xf58] ;  /* 0x000f5800011c7983 */ /* 0x000ee20000300a00 */
[----:B------:R-:W-:Y:S02]  /*1467c0*/  PRMT R2, R37, 0x7770, RZ ;  /* 0x0000777025027816 */ /* 0x000fe400000000ff */
[----:B------:R-:W-:Y:S02]  /*1467d0*/  @P6 LOP3.LUT R5, R5, 0x2, RZ, 0xfc, !PT ;  /* 0x0000000205056812 */ /* 0x000fe400078efcff */
[----:B------:R-:W-:Y:S01]  /*1467e0*/  LOP3.LUT P6, RZ, R55, 0x20, RZ, 0xc0, !PT ;  /* 0x0000002037ff7812 */ /* 0x000fe200078cc0ff */
[----:B------:R0:W-:Y:S01]  /*1467f0*/  @P2 STG.E.U8 desc[UR40][R42.64], R2 ;  /* 0x000000022a002986 */ /* 0x0001e2000c101128 */
[----:B------:R-:W-:-:S03]  /*146800*/  LOP3.LUT R5, R5, 0xfffffffb, RZ, 0xc0, !PT ;  /* 0xfffffffb05057812 */ /* 0x000fc600078ec0ff */
[----:B0-----:R-:W3:Y:S04]  /*146810*/  LDL.LU R42, [R1+0x178] ;  /* 0x00017800012a7983 */ /* 0x001ee80000300800 */
[----:B------:R-:W3:Y:S04]  /*146820*/  LDL.LU.64 R24, [R1+0xf48] ;  /* 0x000f480001187983 */ /* 0x000ee80000300a00 */
[----:B------:R-:W-:Y:S02]  /*146830*/  @P6 LOP3.LUT R5, R5, 0x4, RZ, 0xfc, !PT ;  /* 0x0000000405056812 */ /* 0x000fe400078efcff */
[C---:B------:R-:W-:Y:S01]  /*146840*/  LOP3.LUT P6, RZ, R55.reuse, 0x10, RZ, 0xc0, !PT ;  /* 0x0000001037ff7812 */ /* 0x040fe200078cc0ff */
[----:B------:R-:W3:Y:S01]  /*146850*/  LDL.LU.64 R22, [R1+0xf40] ;  /* 0x000f400001167983 */ /* 0x000ee20000300a00 */
[----:B------:R-:W-:-:S02]  /*146860*/  LOP3.LUT P5, RZ, R55, 0x4, RZ, 0xc0, !PT ;  /* 0x0000000437ff7812 */ /* 0x000fc400078ac0ff */
[----:B------:R-:W-:Y:S01]  /*146870*/  LOP3.LUT R5, R5, 0xfffffff7, RZ, 0xc0, !PT ;  /* 0xfffffff705057812 */ /* 0x000fe200078ec0ff */
[----:B------:R-:W3:Y:S01]  /*146880*/  LDL.LU R43, [R1+0x18c] ;  /* 0x00018c00012b7983 */ /* 0x000ee20000300800 */
[----:B------:R-:W-:-:S03]  /*146890*/  PRMT R2, R37, 0x7771, RZ ;  /* 0x0000777125027816 */ /* 0x000fc600000000ff */
[----:B------:R-:W3:Y:S04]  /*1468a0*/  LDL.LU.64 R18, [R1+0xf38] ;  /* 0x000f380001127983 */ /* 0x000ee80000300a00 */
[----:B------:R-:W-:Y:S01]  /*1468b0*/  @P6 LOP3.LUT R5, R5, 0x8, RZ, 0xfc, !PT ;  /* 0x0000000805056812 */ /* 0x000fe200078efcff */
[----:B------:R-:W3:Y:S01]  /*1468c0*/  LDL.LU.64 R20, [R1+0xf30] ;  /* 0x000f300001147983 */ /* 0x000ee20000300a00 */
[----:B------:R-:W-:-:S03]  /*1468d0*/  LOP3.LUT P6, RZ, R55, 0x8, RZ, 0xc0, !PT ;  /* 0x0000000837ff7812 */ /* 0x000fc600078cc0ff */
[----:B------:R0:W-:Y:S02]  /*1468e0*/  @P5 STG.E.U8 desc[UR40][R16.64], R2 ;  /* 0x0000000210005986 */ /* 0x0001e4000c101128 */
[----:B0-----:R-:W-:Y:S02]  /*1468f0*/  PRMT R2, R37, 0x7772, RZ ;  /* 0x0000777225027816 */ /* 0x001fe400000000ff */
[----:B------:R-:W3:Y:S06]  /*146900*/  LDL.LU.64 R16, [R1+0xf20] ;  /* 0x000f200001107983 */ /* 0x000eec0000300a00 */
[----:B------:R0:W-:Y:S01]  /*146910*/  @P6 STG.E.U8 desc[UR40][R12.64], R2 ;  /* 0x000000020c006986 */ /* 0x0001e2000c101128 */
[----:B------:R-:W-:-:S02]  /*146920*/  LOP3.LUT P6, RZ, R5, 0x8, RZ, 0xc0, !PT ;  /* 0x0000000805ff7812 */ /* 0x000fc400078cc0ff */
[----:B0-----:R-:W-:Y:S01]  /*146930*/  PRMT R2, R37, 0x7773, RZ ;  /* 0x0000777325027816 */ /* 0x001fe200000000ff */
[----:B------:R-:W3:Y:S10]  /*146940*/  LDL.LU.64 R12, [R1+0xf18] ;  /* 0x000f1800010c7983 */ /* 0x000ef40000300a00 */
[----:B------:R0:W-:Y:S01]  /*146950*/  @P6 STG.E.U8 desc[UR40][R32.64], R2 ;  /* 0x0000000220006986 */ /* 0x0001e2000c101128 */
[----:B------:R-:W-:-:S03]  /*146960*/  LOP3.LUT P6, RZ, R5, 0x4, RZ, 0xc0, !PT ;  /* 0x0000000405ff7812 */ /* 0x000fc600078cc0ff */
[----:B------:R-:W3:Y:S04]  /*146970*/  LDL.LU.64 R36, [R1+0xf10] ;  /* 0x000f100001247983 */ /* 0x000ee80000300a00 */
[----:B0-----:R-:W3:Y:S04]  /*146980*/  LDL.LU.64 R32, [R1+0xf08] ;  /* 0x000f080001207983 */ /* 0x001ee80000300a00 */
[----:B------:R-:W3:Y:S01]  /*146990*/  LDL.LU R15, [R1+0x17c] ;  /* 0x00017c00010f7983 */ /* 0x000ee20000300800 */
[----:B----4-:R-:W-:-:S05]  /*1469a0*/  PRMT R2, R14, 0x7770, RZ ;  /* 0x000077700e027816 */ /* 0x010fca00000000ff */
[----:B------:R0:W-:Y:S04]  /*1469b0*/  @P6 STG.E.U8 desc[UR40][R34.64], R2 ;  /* 0x0000000222006986 */ /* 0x0001e8000c101128 */
[----:B0-----:R-:W4:Y:S01]  /*1469c0*/  LDL.LU.64 R34, [R1+0xef0] ;  /* 0x000ef00001227983 */ /* 0x001f220000300a00 */
[----:B------:R-:W-:Y:S02]  /*1469d0*/  LOP3.LUT P6, RZ, R5, 0x2, RZ, 0xc0, !PT ;  /* 0x0000000205ff7812 */ /* 0x000fe400078cc0ff */
[----:B------:R-:W-:Y:S02]  /*1469e0*/  PRMT R2, R14, 0x7771, RZ ;  /* 0x000077710e027816 */ /* 0x000fe400000000ff */
[C---:B------:R-:W-:Y:S02]  /*1469f0*/  LOP3.LUT P0, RZ, R55.reuse, 0x1000, RZ, 0xc0, !PT ;  /* 0x0000100037ff7812 */ /* 0x040fe4000780c0ff */
[----:B------:R-:W-:-:S02]  /*146a00*/  LOP3.LUT P1, RZ, R55, 0x2000, RZ, 0xc0, !PT ;  /* 0x0000200037ff7812 */ /* 0x000fc4000782c0ff */
[C---:B------:R-:W-:Y:S02]  /*146a10*/  LOP3.LUT P4, RZ, R55.reuse, 0x4000, RZ, 0xc0, !PT ;  /* 0x0000400037ff7812 */ /* 0x040fe4000788c0ff */
[C---:B------:R-:W-:Y:S02]  /*146a20*/  LOP3.LUT P3, RZ, R55.reuse, 0x8000, RZ, 0xc0, !PT ;  /* 0x0000800037ff7812 */ /* 0x040fe4000786c0ff */
[----:B------:R-:W-:Y:S01]  /*146a30*/  LOP3.LUT P2, RZ, R55, 0x10000, RZ, 0xc0, !PT ;  /* 0x0001000037ff7812 */ /* 0x000fe2000784c0ff */
[----:B--2---:R0:W-:Y:S01]  /*146a40*/  @P6 STG.E.U8 desc[UR40][R44.64], R2 ;  /* 0x000000022c006986 */ /* 0x0041e2000c101128 */
[----:B------:R-:W-:Y:S02]  /*146a50*/  LOP3.LUT P6, RZ, R5, 0x1, RZ, 0xc0, !PT ;  /* 0x0000000105ff7812 */ /* 0x000fe400078cc0ff */
[----:B0-----:R-:W-:Y:S01]  /*146a60*/  PRMT R2, R14, 0x7772, RZ ;  /* 0x000077720e027816 */ /* 0x001fe200000000ff */
[----:B------:R-:W2:Y:S10]  /*146a70*/  LDL.LU.64 R44, [R1+0x5890] ;  /* 0x00589000012c7983 */ /* 0x000eb40000300a00 */
[----:B---3--:R0:W-:Y:S01]  /*146a80*/  @P6 STG.E.U8 desc[UR40][R26.64], R2 ;  /* 0x000000021a006986 */ /* 0x0081e2000c101128 */
        /* <DEDUP_REMOVED lines=24> */
[----:B----4-:R0:W-:Y:S04]  /*146c10*/  @P5 STG.E.U8 desc[UR40][R34.64], R2 ;  /* 0x0000000222005986 */ /* 0x0101e8000c101128 */
[----:B0-----:R-:W3:Y:S04]  /*146c20*/  LDL.LU.64 R34, [R1+0xee8] ;  /* 0x000ee80001227983 */ /* 0x001ee80000300a00 */
[----:B------:R-:W4:Y:S04]  /*146c30*/  LDL.LU.64 R16, [R1+0xee0] ;  /* 0x000ee00001107983 */ /* 0x000f280000300a00 */
[----:B------:R-:W2:Y:S04]  /*146c40*/  LDL.LU.64 R32, [R1+0xed8] ;  /* 0x000ed80001207983 */ /* 0x000ea80000300a00 */
[----:B------:R-:W2:Y:S04]  /*146c50*/  LDL.LU.64 R12, [R1+0xec8] ;  /* 0x000ec800010c7983 */ /* 0x000ea80000300a00 */
[----:B------:R-:W2:Y:S04]  /*146c60*/  LDL.LU.64 R36, [R1+0xec0] ;  /* 0x000ec00001247983 */ /* 0x000ea80000300a00 */
[----:B------:R-:W2:Y:S04]  /*146c70*/  LDL.LU.64 R42, [R1+0xeb8] ;  /* 0x000eb800012a7983 */ /* 0x000ea80000300a00 */
[----:B------:R-:W2:Y:S01]  /*146c80*/  LDL.LU R24, [R1+0x160] ;  /* 0x0001600001187983 */ /* 0x000ea20000300800 */
[----:B------:R-:W-:-:S02]  /*146c90*/  LOP3.LUT P4, RZ, R55, 0x40000, RZ, 0xc0, !PT ;  /* 0x0004000037ff7812 */ /* 0x000fc4000788c0ff */
        /* <DEDUP_REMOVED lines=13> */
[----:B------:R-:W-:Y:S01]  /*146d70*/  LOP3.LUT P6, RZ, R55, 0x4000000, RZ, 0xc0, !PT ;  /* 0x0400000037ff7812 */ /* 0x000fe200078cc0ff */
[----:B---3--:R0:W-:Y:S04]  /*146d80*/  @P4 STG.E.U8 desc[UR40][R34.64], R2 ;  /* 0x0000000222004986 */ /* 0x0081e8000c101128 */
[----:B0-----:R-:W3:Y:S04]  /*146d90*/  LDL.LU.64 R34, [R1+0xeb0] ;  /* 0x000eb00001227983 */ /* 0x001ee80000300a00 */
[----:B------:R-:W3:Y:S04]  /*146da0*/  LDL.LU R25, [R1+0x150] ;  /* 0x0001500001197983 */ /* 0x000ee80000300800 */
[----:B------:R-:W3:Y:S01]  /*146db0*/  LDL.LU.64 R4, [R1+0xea0] ;  /* 0x000ea00001047983 */ /* 0x000ee20000300a00 */
[----:B------:R-:W-:-:S03]  /*146dc0*/  LOP3.LUT R6, R6, 0xfeffffff, RZ, 0xc0, !PT ;  /* 0xfeffffff06067812 */ /* 0x000fc600078ec0ff */
[----:B------:R-:W3:Y:S01]  /*146dd0*/  LDL.LU.64 R26, [R1+0xe98] ;  /* 0x000e9800011a7983 */ /* 0x000ee20000300a00 */
[----:B------:R-:W-:Y:S02]  /*146de0*/  @P6 LOP3.LUT R6, R6, 0x1000000, RZ, 0xfc, !PT ;  /* 0x0100000006066812 */ /* 0x000fe400078efcff */
[C---:B------:R-:W-:Y:S01]  /*146df0*/  LOP3.LUT P6, RZ, R55.reuse, 0x2000000, RZ, 0xc0, !PT ;  /* 0x0200000037ff7812 */ /* 0x040fe200078cc0ff */
[----:B------:R-:W3:Y:S01]  /*146e00*/  LDL.LU.64 R28, [R1+0xe90] ;  /* 0x000e9000011c7983 */ /* 0x000ee20000300a00 */
[C---:B------:R-:W-:Y:S02]  /*146e10*/  LOP3.LUT P3, RZ, R55.reuse, 0x80000, RZ, 0xc0, !PT ;  /* 0x0008000037ff7812 */ /* 0x040fe4000786c0ff */
[----:B------:R-:W-:Y:S01]  /*146e20*/  LOP3.LUT R6, R6, 0xfdffffff, RZ, 0xc0, !PT ;  /* 0xfdffffff06067812 */ /* 0x000fe200078ec0ff */
[----:B------:R-:W3:Y:S01]  /*146e30*/  LDL.LU.64 R22, [R1+0xe88] ;  /* 0x000e880001167983 */ /* 0x000ee20000300a00 */
[----:B------:R-:W-:Y:S02]  /*146e40*/  LOP3.LUT P2, RZ, R55, 0x100000, RZ, 0xc0, !PT ;  /* 0x0010000037ff7812 */ /* 0x000fe4000784c0ff */
[----:B------:R-:W-:-:S05]  /*146e50*/  PRMT R2, R15, 0x7772, RZ ;  /* 0x000077720f027816 */ /* 0x000fca00000000ff */
[----:B------:R-:W-:Y:S02]  /*146e60*/  @P6 LOP3.LUT R6, R6, 0x2000000, RZ, 0xfc, !PT ;  /* 0x0200000006066812 */ /* 0x000fe400078efcff */
[----:B------:R-:W-:Y:S01]  /*146e70*/  LOP3.LUT P6, RZ, R55, 0x1000000, RZ, 0xc0, !PT ;  /* 0x0100000037ff7812 */ /* 0x000fe200078cc0ff */
[----:B----4-:R0:W-:Y:S01]  /*146e80*/  @P3 STG.E.U8 desc[UR40][R16.64], R2 ;  /* 0x0000000210003986 */ /* 0x0101e2000c101128 */
[----:B------:R-:W-:Y:S02]  /*146e90*/  LOP3.LUT R6, R6, 0xfbffffff, RZ, 0xc0, !PT ;  /* 0xfbffffff06067812 */ /* 0x000fe400078ec0ff */
[----:B0-----:R-:W-:-:S09]  /*146ea0*/  PRMT R2, R15, 0x7773, RZ ;  /* 0x000077730f027816 */ /* 0x001fd200000000ff */
[----:B------:R-:W-:Y:S02]  /*146eb0*/  @P6 LOP3.LUT R6, R6, 0x4000000, RZ, 0xfc, !PT ;  /* 0x0400000006066812 */ /* 0x000fe400078efcff */
[C---:B------:R-:W-:Y:S01]  /*146ec0*/  LOP3.LUT P6, RZ, R55.reuse, 0x800000, RZ, 0xc0, !PT ;  /* 0x0080000037ff7812 */ /* 0x040fe200078cc0ff */
[----:B--2---:R0:W-:Y:S01]  /*146ed0*/  @P2 STG.E.U8 desc[UR40][R32.64], R2 ;  /* 0x0000000220002986 */ /* 0x0041e2000c101128 */
[----:B------:R-:W-:Y:S02]  /*146ee0*/  LOP3.LUT P5, RZ, R55, 0x200000, RZ, 0xc0, !PT ;  /* 0x0020000037ff7812 */ /* 0x000fe400078ac0ff */
[----:B------:R-:W-:Y:S01]  /*146ef0*/  LOP3.LUT R6, R6, 0xf7ffffff, RZ, 0xc0, !PT ;  /* 0xf7ffffff06067812 */ /* 0x000fe200078ec0ff */
[----:B0-----:R-:W2:Y:S04]  /*146f00*/  LDL.LU R32, [R1+0x164] ;  /* 0x0001640001207983 */ /* 0x001ea80000300800 */
[----:B------:R-:W4:Y:S04]  /*146f10*/  LDL.LU.64 R18, [R1+0xe70] ;  /* 0x000e700001127983 */ /* 0x000f280000300a00 */
[----:B------:R-:W-:-:S02]  /*146f20*/  @P6 LOP3.LUT R6, R6, 0x8000000, RZ, 0xfc, !PT ;  /* 0x0800000006066812 */ /* 0x000fc400078efcff */
[----:B------:R-:W-:Y:S01]  /*146f30*/  LOP3.LUT P6, RZ, R55, 0x400000, RZ, 0xc0, !PT ;  /* 0x0040000037ff7812 */ /* 0x000fe200078cc0ff */
[----:B------:R-:W2:Y:S01]  /*146f40*/  LDL.LU.64 R20, [R1+0xe68] ;  /* 0x000e680001147983 */ /* 0x000ea20000300a00 */
[----:B------:R-:W-:-:S03]  /*146f50*/  PRMT R2, R24, 0x7770, RZ ;  /* 0x0000777018027816 */ /* 0x000fc600000000ff */
[----:B------:R-:W2:Y:S04]  /*146f60*/  LDL.LU R33, [R1+0x154] ;  /* 0x0001540001217983 */ /* 0x000ea80000300800 */
[----:B------:R0:W-:Y:S04]  /*146f70*/  @P5 STG.E.U8 desc[UR40][R12.64], R2 ;  /* 0x000000020c005986 */ /* 0x0001e8000c101128 */
[----:B------:R-:W2:Y:S04]  /*146f80*/  LDL.LU.64 R16, [R1+0xe60] ;  /* 0x000e600001107983 */ /* 0x000ea80000300a00 */
[----:B------:R-:W2:Y:S01]  /*146f90*/  LDL.LU.64 R14, [R1+0xe58] ;  /* 0x000e5800010e7983 */ /* 0x000ea20000300a00 */
[----:B0-----:R-:W-:-:S03]  /*146fa0*/  PRMT R2, R24, 0x7771, RZ ;  /* 0x0000777118027816 */ /* 0x001fc600000000ff */
[----:B------:R-:W4:Y:S04]  /*146fb0*/  LDL.LU.64 R12, [R1+0xe48] ;  /* 0x000e4800010c7983 */ /* 0x000f280000300a00 */
[----:B------:R0:W-:Y:S01]  /*146fc0*/  @P6 STG.E.U8 desc[UR40][R36.64], R2 ;  /* 0x0000000224006986 */ /* 0x0001e2000c101128 */
[----:B------:R-:W-:Y:S02]  /*146fd0*/  LOP3.LUT P6, RZ, R6, 0x8000000, RZ, 0xc0, !PT ;  /* 0x0800000006ff7812 */ /* 0x000fe400078cc0ff */
[----:B0-----:R-:W-:Y:S01]  /*146fe0*/  PRMT R2, R24, 0x7772, RZ ;  /* 0x0000777218027816 */ /* 0x001fe200000000ff */
[----:B------:R-:W4:Y:S10]  /*146ff0*/  LDL.LU.64 R36, [R1+0xe40] ;  /* 0x000e400001247983 */ /* 0x000f340000300a00 */
[----:B------:R0:W-:Y:S01]  /*147000*/  @P6 STG.E.U8 desc[UR40][R42.64], R2 ;  /* 0x000000022a006986 */ /* 0x0001e2000c101128 */
[----:B------:R-:W-:-:S03]  /*147010*/  LOP3.LUT P6, RZ, R6, 0x4000000, RZ, 0xc0, !PT ;  /* 0x0400000006ff7812 */ /* 0x000fc600078cc0ff */
[----:B0-----:R-:W4:Y:S01]  /*147020*/  LDL.LU.64 R42, [R1+0xe38] ;  /* 0x000e3800012a7983 */ /* 0x001f220000300a00 */
[----:B------:R-:W-:-:S09]  /*147030*/  PRMT R2, R24, 0x7773, RZ ;  /* 0x0000777318027816 */ /* 0x000fd200000000ff */
        /* <DEDUP_REMOVED lines=15> */
[----:B--2---:R-:W-:-:S11]  /*147130*/  PRMT R2, R32, 0x7770, RZ ;  /* 0x0000777020027816 */ /* 0x004fd600000000ff */
[----:B----4-:R0:W-:Y:S01]  /*147140*/  @P6 STG.E.U8 desc[UR40][R18.64], R2 ;  /* 0x0000000212006986 */ /* 0x0101e2000c101128 */
[----:B------:R-:W-:Y:S02]  /*147150*/  LOP3.LUT P6, RZ, R6, 0x100000, RZ, 0xc0, !PT ;  /* 0x0010000006ff7812 */ /* 0x000fe400078cc0ff */
[----:B------:R-:W-:Y:S02]  /*147160*/  LOP3.LUT P0, RZ, R55, 0x80000000, RZ, 0xc0, !PT ;  /* 0x8000000037ff7812 */ /* 0x000fe4000780c0ff */
        /* <DEDUP_REMOVED lines=18> */
[----:B---3--:R0:W-:Y:S04]  /*147290*/  @P5 STG.E.U8 desc[UR40][R34.64], R2 ;  /* 0x0000000222005986 */ /* 0x0081e8000c101128 */
        /* <DEDUP_REMOVED lines=30> */
[----:B------:R-:W-:Y:S01]  /*147480*/  LOP3.LUT P6, RZ, R54, 0x1000, RZ, 0xc0, !PT ;  /* 0x0000100036ff7812 */ /* 0x000fe200078cc0ff */
        /* <DEDUP_REMOVED lines=8> */
[----:B------:R-:W-:Y:S02]  /*147510*/  LOP3.LUT P6, RZ, R54, 0x800, RZ, 0xc0, !PT ;  /* 0x0000080036ff7812 */ /* 0x000fe400078cc0ff */
        /* <DEDUP_REMOVED lines=72> */
[----:B------:R-:W-:-:S03]  /*1479a0*/  LOP3.LUT P4, RZ, R56, 0x1000, RZ, 0xc0, !PT ;  /* 0x0000100038ff7812 */ /* 0x000fc6000788c0ff */
[----:B------:R-:W3:Y:S01]  /*1479b0*/  LDL.LU.64 R4, [R1+0xd20] ;  /* 0x000d200001047983 */ /* 0x000ee20000300a00 */
        /* <DEDUP_REMOVED lines=38> */
[----:B------:R-:W3:Y:S04]  /*147c20*/  LDL.LU.64 R16, [R1+0xcd8] ;  /* 0x000cd80001107983 */ /* 0x000ee80000300a00 */
[----:B------:R-:W3:Y:S04]  /*147c30*/  LDL.LU R43, [R1+0x198] ;  /* 0x00019800012b7983 */ /* 0x000ee80000300800 */
        /* <DEDUP_REMOVED lines=11> */
[----:B------:R-:W3:Y:S01]  /*147cf0*/  LDL.LU R42, [R1+0x388] ;  /* 0x00038800012a7983 */ /* 0x000ee20000300800 */
        /* <DEDUP_REMOVED lines=41> */
[----:B------:R-:W4:Y:S04]  /*147f90*/  LDL.LU.64 R14, [R1+0xc90] ;  /* 0x000c9000010e7983 */ /* 0x000f280000300a00 */
[----:B------:R-:W4:Y:S04]  /*147fa0*/  LDL.LU.64 R32, [R1+0xc88] ;  /* 0x000c880001207983 */ /* 0x000f280000300a00 */
        /* <DEDUP_REMOVED lines=8> */
[----:B------:R-:W-:Y:S02]  /*148030*/  LOP3.LUT P4, RZ, R56, 0x80000000, RZ, 0xc0, !PT ;  /* 0x8000000038ff7812 */ /* 0x000fe4000788c0ff */
[----:B------:R-:W-:Y:S02]  /*148040*/  LOP3.LUT R7, R7, 0xefffffff, RZ, 0xc0, !PT ;  /* 0xefffffff07077812 */ /* 0x000fe400078ec0ff */
[----:B------:R-:W-:Y:S02]  /*148050*/  PRMT R2, R42, 0x7772, RZ ;  /* 0x000077722a027816 */ /* 0x000fe400000000ff */
[----:B------:R-:W-:-:S02]  /*148060*/  LOP3.LUT R6, R6, 0xfffffffe, RZ, 0xc0, !PT ;  /* 0xfffffffe06067812 */ /* 0x000fc400078ec0ff */
[----:B---3--:R-:W-:-:S05]  /*148070*/  LOP3.LUT P6, RZ, R45, 0x800, RZ, 0xc0, !PT ;  /* 0x000008002dff7812 */ /* 0x008fca00078cc0ff */
[----:B----4-:R0:W-:Y:S08]  /*148080*/  @P4 STG.E.U8 desc[UR40][R14.64], R2 ;  /* 0x000000020e004986 */ /* 0x0101f0000c101128 */
[----:B------:R-:W-:Y:S02]  /*148090*/  @P6 LOP3.LUT R7, R7, 0x10000000, RZ, 0xfc, !PT ;  /* 0x1000000007076812 */ /* 0x000fe400078efcff */
[----:B------:R-:W-:Y:S01]  /*1480a0*/  LOP3.LUT P6, RZ, R45, 0x400, RZ, 0xc0, !PT ;  /* 0x000004002dff7812 */ /* 0x000fe200078cc0ff */
[----:B0-----:R-:W3:Y:S01]  /*1480b0*/  LDL.LU R14, [R1+0x38c] ;  /* 0x00038c00010e7983 */ /* 0x001ee20000300800 */
        /* <DEDUP_REMOVED lines=10> */
[----:B------:R-:W-:Y:S02]  /*148160*/  LOP3.LUT P3, RZ, R45, 0x1, RZ, 0xc0, !PT ;  /* 0x000000012dff7812 */ /* 0x000fe4000786c0ff */
[----:B------:R-:W-:-:S07]  /*148170*/  PRMT R2, R42, 0x7773, RZ ;  /* 0x000077732a027816 */ /* 0x000fce00000000ff */
[----:B------:R-:W-:Y:S02]  /*148180*/  @P6 LOP3.LUT R7, R7, 0x80000000, RZ, 0xfc, !PT ;  /* 0x8000000007076812 */ /* 0x000fe400078efcff */
[C---:B------:R-:W-:Y:S02]  /*148190*/  LOP3.LUT P6, RZ, R45.reuse, 0x80, RZ, 0xc0, !PT ;  /* 0x000000802dff7812 */ /* 0x040fe400078cc0ff */
[----:B------:R0:W-:Y:S04]  /*1481a0*/  @P3 STG.E.U8 desc[UR40][R32.64], R2 ;  /* 0x0000000220003986 */ /* 0x0001e8000c101128 */
[----:B0-----:R-:W4:Y:S07]  /*1481b0*/  LDL.LU R32, [R1+0x370] ;  /* 0x0003700001207983 */ /* 0x001f2e0000300800 */
[----:B------:R-:W-:Y:S01]  /*1481c0*/  @P6 LOP3.LUT R6, R6, 0x1, RZ, 0xfc, !PT ;  /* 0x0000000106066812 */ /* 0x000fe200078efcff */
[----:B------:R-:W4:Y:S01]  /*1481d0*/  LDL.LU.64 R24, [R1+0xc30] ;  /* 0x000c300001187983 */ /* 0x000f220000300a00 */
[----:B------:R-:W-:-:S02]  /*1481e0*/  LOP3.LUT P6, RZ, R45, 0x40, RZ, 0xc0, !PT ;  /* 0x000000402dff7812 */ /* 0x000fc400078cc0ff */
[----:B------:R-:W-:Y:S01]  /*1481f0*/  LOP3.LUT R6, R6, 0xfffffffd, RZ, 0xc0, !PT ;  /* 0xfffffffd06067812 */ /* 0x000fe200078ec0ff */
[----:B------:R-:W4:Y:S04]  /*148200*/  LDL.LU.64 R22, [R1+0xc20] ;  /* 0x000c200001167983 */ /* 0x000f280000300a00 */
[----:B------:R-:W4:Y:S01]  /*148210*/  LDL.LU.64 R18, [R1+0xc18] ;  /* 0x000c180001127983 */ /* 0x000f220000300a00 */
[C---:B------:R-:W-:Y:S02]  /*148220*/  LOP3.LUT P2, RZ, R45.reuse, 0x2, RZ, 0xc0, !PT ;  /* 0x000000022dff7812 */ /* 0x040fe4000784c0ff */
[----:B------:R-:W-:Y:S01]  /*148230*/  LOP3.LUT P5, RZ, R45, 0x4, RZ, 0xc0, !PT ;  /* 0x000000042dff7812 */ /* 0x000fe200078ac0ff */
[----:B------:R-:W4:Y:S02]  /*148240*/  LDL.LU.64 R20, [R1+0xc10] ;  /* 0x000c100001147983 */ /* 0x000f240000300a00 */
[----:B------:R-:W-:-:S02]  /*148250*/  @P6 LOP3.LUT R6, R6, 0x2, RZ, 0xfc, !PT ;  /* 0x0000000206066812 */ /* 0x000fc400078efcff */
[----:B------:R-:W-:Y:S01]  /*148260*/  LOP3.LUT P6, RZ, R45, 0x20, RZ, 0xc0, !PT ;  /* 0x000000202dff7812 */ /* 0x000fe200078cc0ff */
[----:B------:R-:W4:Y:S01]  /*148270*/  LDL.LU R33, [R1+0x360] ;  /* 0x0003600001217983 */ /* 0x000f220000300800 */
        /* <DEDUP_REMOVED lines=8> */
[C---:B0-----:R-:W-:Y:S01]  /*148300*/  PRMT R2, R43.reuse, 0x7771, RZ ;  /* 0x000077712b027816 */ /* 0x041fe200000000ff */
        /* <DEDUP_REMOVED lines=83> */
[----:B------:R-:W-:Y:S02]  /*148840*/  LOP3.LUT P3, RZ, R45, 0x80000, RZ, 0xc0, !PT ;  /* 0x000800002dff7812 */ /* 0x000fe4000786c0ff */
        /* <DEDUP_REMOVED lines=98> */
[----:B------:R-:W2:Y:S04]  /*148e70*/  LDL.LU R32, [R1+0x340] ;  /* 0x0003400001207983 */ /* 0x000ea80000300800 */
[----:B------:R-:W2:Y:S04]  /*148e80*/  LDL.LU.64 R26, [R1+0xab0] ;  /* 0x000ab000011a7983 */ /* 0x000ea80000300a00 */
[----:B------:R-:W2:Y:S01]  /*148e90*/  LDL.LU.64 R28, [R1+0xaa0] ;  /* 0x000aa000011c7983 */ /* 0x000ea20000300a00 */
        /* <DEDUP_REMOVED lines=8> */
[----:B------:R-:W-:Y:S01]  /*148f20*/  @P6 LOP3.LUT R7, R7, 0x20000, RZ, 0xfc, !PT ;  /* 0x0002000007076812 */ /* 0x000fe200078efcff */
[----:B------:R-:W2:Y:S01]  /*148f30*/  LDL.LU.64 R20, [R1+0xa70] ;  /* 0x000a700001147983 */ /* 0x000ea20000300a00 */
[----:B------:R-:W-:-:S02]  /*148f40*/  LOP3.LUT P6, RZ, R59, 0x800, RZ, 0xc0, !PT ;  /* 0x000008003bff7812 */ /* 0x000fc400078cc0ff */
[----:B------:R-:W-:Y:S02]  /*148f50*/  LOP3.LUT R7, R7, 0xfffbffff, RZ, 0xc0, !PT ;  /* 0xfffbffff07077812 */ /* 0x000fe400078ec0ff */
[----:B------:R-:W-:-:S09]  /*148f60*/  PRMT R2, R33, 0x7771, RZ ;  /* 0x0000777121027816 */ /* 0x000fd200000000ff */
[----:B------:R-:W-:Y:S02]  /*148f70*/  @P6 LOP3.LUT R7, R7, 0x40000, RZ, 0xfc, !PT ;  /* 0x0004000007076812 */ /* 0x000fe400078efcff */
[C---:B------:R-:W-:Y:S01]  /*148f80*/  LOP3.LUT P6, RZ, R59.reuse, 0x400, RZ, 0xc0, !PT ;  /* 0x000004003bff7812 */ /* 0x040fe200078cc0ff */
[----:B---3--:R0:W-:Y:S01]  /*148f90*/  @P3 STG.E.U8 desc[UR40][R16.64], R2 ;  /* 0x0000000210003986 */ /* 0x0081e2000c101128 */
[----:B------:R-:W-:Y:S02]  /*148fa0*/  LOP3.LUT P5, RZ, R59, 0x100, RZ, 0xc0, !PT ;  /* 0x000001003bff7812 */ /* 0x000fe400078ac0ff */
[----:B------:R-:W-:Y:S02]  /*148fb0*/  LOP3.LUT R7, R7, 0xfff7ffff, RZ, 0xc0, !PT ;  /* 0xfff7ffff07077812 */ /* 0x000fe400078ec0ff */
[----:B0-----:R-:W-:Y:S01]  /*148fc0*/  PRMT R2, R33, 0x7772, RZ ;  /* 0x0000777221027816 */ /* 0x001fe200000000ff */
[----:B------:R-:W3:Y:S06]  /*148fd0*/  LDL.LU.64 R16, [R1+0xa68] ;  /* 0x000a680001107983 */ /* 0x000eec0000300a00 */
[----:B------:R-:W-:-:S02]  /*148fe0*/  @P6 LOP3.LUT R7, R7, 0x80000, RZ, 0xfc, !PT ;  /* 0x0008000007076812 */ /* 0x000fc400078efcff */
[----:B------:R-:W-:Y:S01]  /*148ff0*/  LOP3.LUT P6, RZ, R59, 0x200, RZ, 0xc0, !PT ;  /* 0x000002003bff7812 */ /* 0x000fe200078cc0ff */
[----:B----4-:R0:W-:Y:S02]  /*149000*/  @P2 STG.E.U8 desc[UR40][R14.64], R2 ;  /* 0x000000020e002986 */ /* 0x0101e4000c101128 */
[----:B0-----:R-:W-:Y:S02]  /*149010*/  PRMT R2, R33, 0x7773, RZ ;  /* 0x0000777321027816 */ /* 0x001fe400000000ff */
[----:B------:R-:W4:Y:S04]  /*149020*/  LDL.LU.64 R14, [R1+0xa60] ;  /* 0x000a6000010e7983 */ /* 0x000f280000300a00 */
[----:B------:R0:W-:Y:S02]  /*149030*/  @P5 STG.E.U8 desc[UR40][R12.64], R2 ;  /* 0x000000020c005986 */ /* 0x0001e4000c101128 */
[----:B0-----:R-:W-:-:S02]  /*149040*/  PRMT R2, R39, 0x7770, RZ ;  /* 0x0000777027027816 */ /* 0x001fc400000000ff */
[----:B------:R-:W3:Y:S04]  /*149050*/  LDL.LU.64 R12, [R1+0xa58] ;  /* 0x000a5800010c7983 */ /* 0x000ee80000300a00 */
[----:B------:R0:W-:Y:S01]  /*149060*/  @P6 STG.E.U8 desc[UR40][R36.64], R2 ;  /* 0x0000000224006986 */ /* 0x0001e2000c101128 */
[----:B------:R-:W-:-:S03]  /*149070*/  LOP3.LUT P6, RZ, R7, 0x80000, RZ, 0xc0, !PT ;  /* 0x0008000007ff7812 */ /* 0x000fc600078cc0ff */
[----:B------:R-:W3:Y:S01]  /*149080*/  LDL.LU R33, [R1+0x344] ;  /* 0x0003440001217983 */ /* 0x000ee20000300800 */
[----:B0-----:R-:W-:-:S03]  /*149090*/  PRMT R2, R39, 0x7771, RZ ;  /* 0x0000777127027816 */ /* 0x001fc600000000ff */
[----:B------:R-:W3:Y:S06]  /*1490a0*/  LDL.LU.64 R36, [R1+0xa48] ;  /* 0x000a480001247983 */ /* 0x000eec0000300a00 */
        /* <DEDUP_REMOVED lines=28> */
[----:B---3--:R0:W-:Y:S01]  /*149270*/  @P0 STG.E.U8 desc[UR40][R16.64], R2 ;  /* 0x0000000210000986 */ /* 0x0081e2000c101128 */
[----:B------:R-:W-:Y:S02]  /*149280*/  LOP3.LUT P3, RZ, R59, 0x200000, RZ, 0xc0, !PT ;  /* 0x002000003bff7812 */ /* 0x000fe4000786c0ff */
[----:B0-----:R-:W-:-:S05]  /*149290*/  PRMT R2, R58, 0x7772, RZ ;  /* 0x000077723a027816 */ /* 0x001fca00000000ff */
[----:B----4-:R0:W-:Y:S01]  /*1492a0*/  @P1 STG.E.U8 desc[UR40][R14.64], R2 ;  /* 0x000000020e001986 */ /* 0x0101e2000c101128 */
[C---:B------:R-:W-:Y:S02]  /*1492b0*/  LOP3.LUT P2, RZ, R59.reuse, 0x400000, RZ, 0xc0, !PT ;  /* 0x004000003bff7812 */ /* 0x040fe4000784c0ff */
[----:B0-----:R-:W-:Y:S02]  /*1492c0*/  PRMT R2, R58, 0x7773, RZ ;  /* 0x000077733a027816 */ /* 0x001fe400000000ff */
[----:B------:R-:W-:Y:S01]  /*1492d0*/  LOP3.LUT P5, RZ, R59, 0x800000, RZ, 0xc0, !PT ;  /* 0x008000003bff7812 */ /* 0x000fe200078ac0ff */
[----:B------:R-:W3:Y:S04]  /*1492e0*/  LDL.LU R58, [R1+0x5878] ;  /* 0x00587800013a7983 */ /* 0x000ee80000300800 */
        /* <DEDUP_REMOVED lines=8> */
[----:B------:R-:W4:Y:S04]  /*149370*/  LDL.LU.64 R36, [R1+0xa20] ;  /* 0x000a200001247983 */ /* 0x000f280000300a00 */
[----:B------:R-:W4:Y:S04]  /*149380*/  LDL.LU.64 R20, [R1+0xa18] ;  /* 0x000a180001147983 */ /* 0x000f280000300a00 */
[----:B------:R-:W4:Y:S04]  /*149390*/  LDL.LU.64 R14, [R1+0xa10] ;  /* 0x000a1000010e7983 */ /* 0x000f280000300a00 */
[----:B------:R-:W4:Y:S04]  /*1493a0*/  LDL.LU R13, [R1+0x358] ;  /* 0x00035800010d7983 */ /* 0x000f280000300800 */
[----:B------:R-:W4:Y:S04]  /*1493b0*/  LDL.LU.64 R42, [R1+0xa08] ;  /* 0x000a0800012a7983 */ /* 0x000f280000300a00 */
[----:B------:R-:W4:Y:S01]  /*1493c0*/  LDL.LU R16, [R1+0x348] ;  /* 0x0003480001107983 */ /* 0x000f220000300800 */
[----:B------:R-:W-:-:S02]  /*1493d0*/  PRMT R2, R33, 0x7773, RZ ;  /* 0x0000777321027816 */ /* 0x000fc400000000ff */
[----:B------:R-:W-:Y:S01]  /*1493e0*/  LOP3.LUT P4, RZ, R59, 0x1000000, RZ, 0xc0, !PT ;  /* 0x010000003bff7812 */ /* 0x000fe2000788c0ff */
[----:B------:R-:W4:Y:S01]  /*1493f0*/  LDL.LU.64 R32, [R1+0x9f0] ;  /* 0x0009f00001207983 */ /* 0x000f220000300a00 */
[----:B------:R-:W-:Y:S02]  /*149400*/  LOP3.LUT R7, R7, 0xffffffef, RZ, 0xc0, !PT ;  /* 0xffffffef07077812 */ /* 0x000fe400078ec0ff */
[C---:B------:R-:W-:Y:S02]  /*149410*/  LOP3.LUT P3, RZ, R59.reuse, 0x2000000, RZ, 0xc0, !PT ;  /* 0x020000003bff7812 */ /* 0x040fe4000786c0ff */
[----:B------:R-:W-:Y:S02]  /*149420*/  LOP3.LUT P2, RZ, R59, 0x4000000, RZ, 0xc0, !PT ;  /* 0x040000003bff7812 */ /* 0x000fe4000784c0ff */
[----:B---3--:R-:W-:-:S05]  /*149430*/  LOP3.LUT P6, RZ, R58, 0x10, RZ, 0xc0, !PT ;  /* 0x000000103aff7812 */ /* 0x008fca00078cc0ff */
[----:B--2---:R0:W-:Y:S04]  /*149440*/  @P4 STG.E.U8 desc[UR40][R34.64], R2 ;  /* 0x0000000222004986 */ /* 0x0041e8000c101128 */
[----:B0-----:R-:W2:Y:S04]  /*149450*/  LDL.LU.64 R34, [R1+0x9e8] ;  /* 0x0009e80001227983 */ /* 0x001ea80000300a00 */
[----:B------:R-:W-:Y:S02]  /*149460*/  @P6 LOP3.LUT R7, R7, 0x10, RZ, 0xfc, !PT ;  /* 0x0000001007076812 */ /* 0x000fe400078efcff */
[----:B------:R-:W-:Y:S01]  /*149470*/  LOP3.LUT P6, RZ, R58, 0x8, RZ, 0xc0, !PT ;  /* 0x000000083aff7812 */ /* 0x000fe200078cc0ff */
[----:B------:R-:W3:Y:S01]  /*149480*/  LDL.LU.64 R26, [R1+0x9e0] ;  /* 0x0009e000011a7983 */ /* 0x000ee20000300a00 */
[----:B------:R-:W-:-:S03]  /*149490*/  LOP3.LUT R7, R7, 0xffffffdf, RZ, 0xc0, !PT ;  /* 0xffffffdf07077812 */ /* 0x000fc600078ec0ff */
[----:B------:R-:W3:Y:S08]  /*1494a0*/  LDL.LU.64 R28, [R1+0x9d8] ;  /* 0x0009d800011c7983 */ /* 0x000ef00000300a00 */
        /* <DEDUP_REMOVED lines=8> */
[----:B------:R-:W-:Y:S02]  /*149530*/  LOP3.LUT R7, R7, 0xfffffeff, RZ, 0xc0, !PT ;  /* 0xfffffeff07077812 */ /* 0x000fe400078ec0ff */
[----:B----4-:R-:W-:-:S05]  /*149540*/  PRMT R2, R13, 0x7770, RZ ;  /* 0x000077700d027816 */ /* 0x010fca00000000ff */
[----:B------:R0:W-:Y:S04]  /*149550*/  @P3 STG.E.U8 desc[UR40][R36.64], R2 ;  /* 0x0000000224003986 */ /* 0x0001e8000c101128 */
[----:B------:R-:W-:Y:S02]  /*149560*/  @P6 LOP3.LUT R7, R7, 0x100, RZ, 0xfc, !PT ;  /* 0x0000010007076812 */ /* 0x000fe400078efcff */
[----:B------:R-:W-:Y:S01]  /*149570*/  LOP3.LUT P6, RZ, R59, 0x80000000, RZ, 0xc0, !PT ;  /* 0x800000003bff7812 */ /* 0x000fe200078cc0ff */
[----:B0-----:R-:W4:Y:S01]  /*149580*/  LDL.LU R36, [R1+0x35c] ;  /* 0x00035c0001247983 */ /* 0x001f220000300800 */
[----:B------:R-:W-:-:S03]  /*149590*/  LOP3.LUT R7, R7, 0xfffffdff, RZ, 0xc0, !PT ;  /* 0xfffffdff07077812 */ /* 0x000fc600078ec0ff */
[----:B------:R-:W4:Y:S08]  /*1495a0*/  LDL.LU.64 R4, [R1+0x9c8] ;  /* 0x0009c80001047983 */ /* 0x000f300000300a00 */
[----:B------:R-:W-:Y:S01]  /*1495b0*/  @P6 LOP3.LUT R7, R7, 0x200, RZ, 0xfc, !PT ;  /* 0x0000020007076812 */ /* 0x000fe200078efcff */
[----:B------:R-:W4:Y:S01]  /*1495c0*/  LDL.LU.64 R24, [R1+0x9c0] ;  /* 0x0009c00001187983 */ /* 0x000f220000300a00 */
[----:B------:R-:W-:-:S02]  /*1495d0*/  LOP3.LUT P6, RZ, R59, 0x40000000, RZ, 0xc0, !PT ;  /* 0x400000003bff7812 */ /* 0x000fc400078cc0ff */
[----:B------:R-:W-:Y:S01]  /*1495e0*/  LOP3.LUT R7, R7, 0xfffffbff, RZ, 0xc0, !PT ;  /* 0xfffffbff07077812 */ /* 0x000fe200078ec0ff */
[----:B------:R-:W4:Y:S01]  /*1495f0*/  LDL.LU.64 R22, [R1+0x9b8] ;  /* 0x0009b80001167983 */ /* 0x000f220000300a00 */
[----:B------:R-:W-:Y:S02]  /*149600*/  LOP3.LUT P5, RZ, R59, 0x8000000, RZ, 0xc0, !PT ;  /* 0x080000003bff7812 */ /* 0x000fe400078ac0ff */
[----:B------:R-:W-:Y:S01]  /*149610*/  PRMT R2, R13, 0x7771, RZ ;  /* 0x000077710d027816 */ /* 0x000fe200000000ff */
[----:B------:R-:W4:Y:S06]  /*149620*/  LDL.LU R37, [R1+0x34c] ;  /* 0x00034c0001257983 */ /* 0x000f2c0000300800 */
[----:B------:R-:W-:Y:S01]  /*149630*/  @P6 LOP3.LUT R7, R7, 0x400, RZ, 0xfc, !PT ;  /* 0x0000040007076812 */ /* 0x000fe200078efcff */
[----:B------:R0:W-:Y:S01]  /*149640*/  @P2 STG.E.U8 desc[UR40][R20.64], R2 ;  /* 0x0000000214002986 */ /* 0x0001e2000c101128 */
[----:B------:R-:W-:-:S02]  /*149650*/  LOP3.LUT P6, RZ, R59, 0x20000000, RZ, 0xc0, !PT ;  /* 0x200000003bff7812 */ /* 0x000fc400078cc0ff */
[----:B------:R-:W-:Y:S01]  /*149660*/  LOP3.LUT R7, R7, 0xfffff7ff, RZ, 0xc0, !PT ;  /* 0xfffff7ff07077812 */ /* 0x000fe200078ec0ff */
[----:B------:R-:W4:Y:S01]  /*149670*/  LDL.LU.64 R18, [R1+0x9b0] ;  /* 0x0009b00001127983 */ /* 0x000f220000300a00 */
[----:B0-----:R-:W-:-:S03]  /*149680*/  PRMT R2, R13, 0x7772, RZ ;  /* 0x000077720d027816 */ /* 0x001fc600000000ff */
[----:B------:R-:W4:Y:S06]  /*149690*/  LDL.LU.64 R20, [R1+0x9a0] ;  /* 0x0009a00001147983 */ /* 0x000f2c0000300a00 */
[----:B------:R-:W-:Y:S02]  /*1496a0*/  @P6 LOP3.LUT R7, R7, 0x800, RZ, 0xfc, !PT ;  /* 0x0000080007076812 */ /* 0x000fe400078efcff */
[----:B------:R-:W-:Y:S01]  /*1496b0*/  LOP3.LUT P6, RZ, R59, 0x10000000, RZ, 0xc0, !PT ;  /* 0x100000003bff7812 */ /* 0x000fe200078cc0ff */
[----:B------:R0:W-:Y:S02]  /*1496c0*/  @P5 STG.E.U8 desc[UR40][R14.64], R2 ;  /* 0x000000020e005986 */ /* 0x0001e4000c101128 */
[----:B0-----:R-:W-:-:S02]  /*1496d0*/  PRMT R2, R13, 0x7773, RZ ;  /* 0x000077730d027816 */ /* 0x001fc400000000ff */
[----:B------:R-:W4:Y:S08]  /*1496e0*/  LDL.LU.64 R14, [R1+0x998] ;  /* 0x00099800010e7983 */ /* 0x000f300000300a00 */
[----:B------:R0:W-:Y:S01]  /*1496f0*/  @P6 STG.E.U8 desc[UR40][R42.64], R2 ;  /* 0x000000022a006986 */ /* 0x0001e2000c101128 */
[----:B------:R-:W-:-:S03]  /*149700*/  LOP3.LUT P6, RZ, R7, 0x800, RZ, 0xc0, !PT ;  /* 0x0000080007ff7812 */ /* 0x000fc600078cc0ff */
[----:B------:R-:W4:Y:S04]  /*149710*/  LDL.LU.64 R12, [R1+0x990] ;  /* 0x00099000010c7983 */ /* 0x000f280000300a00 */
[----:B------:R-:W4:Y:S01]  /*149720*/  LDL.LU R17, [R1+0x330] ;  /* 0x0003300001117983 */ /* 0x000f220000300800 */
        /* <DEDUP_REMOVED lines=10> */
[----:B---3--:R0:W-:Y:S01]  /*1497d0*/  @P6 STG.E.U8 desc[UR40][R26.64], R2 ;  /* 0x000000021a006986 */ /* 0x0081e2000c101128 */
[C---:B------:R-:W-:Y:S02]  /*1497e0*/  LOP3.LUT P6, RZ, R7.reuse, 0x100, RZ, 0xc0, !PT ;  /* 0x0000010007ff7812 */ /* 0x040fe400078cc0ff */
[----:B0-----:R-:W-:Y:S01]  /*1497f0*/  PRMT R2, R16, 0x7773, RZ ;  /* 0x0000777310027816 */ /* 0x001fe200000000ff */
[----:B------:R-:W3:Y:S10]  /*149800*/  LDL.LU.64 R26, [R1+0x5870] ;  /* 0x00587000011a7983 */ /* 0x000ef40000300a00 */
[----:B------:R0:W-:Y:S01]  /*149810*/  @P6 STG.E.U8 desc[UR40][R28.64], R2 ;  /* 0x000000021c006986 */ /* 0x0001e2000c101128 */
[----:B------:R-:W-:-:S02]  /*149820*/  LOP3.LUT P6, RZ, R7, 0x80, RZ, 0xc0, !PT ;  /* 0x0000008007ff7812 */ /* 0x000fc400078cc0ff */
[C---:B------:R-:W-:Y:S02]  /*149830*/  LOP3.LUT P0, RZ, R58.reuse, 0x20, RZ, 0xc0, !PT ;  /* 0x000000203aff7812 */ /* 0x040fe4000780c0ff */
[C---:B------:R-:W-:Y:S02]  /*149840*/  LOP3.LUT P1, RZ, R58.reuse, 0x40, RZ, 0xc0, !PT ;  /* 0x000000403aff7812 */ /* 0x040fe4000782c0ff */
[C---:B------:R-:W-:Y:S02]  /*149850*/  LOP3.LUT P4, RZ, R58.reuse, 0x80, RZ, 0xc0, !PT ;  /* 0x000000803aff7812 */ /* 0x040fe4000788c0ff */
[C---:B------:R-:W-:Y:S02]  /*149860*/  LOP3.LUT P3, RZ, R58.reuse, 0x100, RZ, 0xc0, !PT ;  /* 0x000001003aff7812 */ /* 0x040fe4000786c0ff */
[----:B------:R-:W-:Y:S01]  /*149870*/  LOP3.LUT P2, RZ, R58, 0x200, RZ, 0xc0, !PT ;  /* 0x000002003aff7812 */ /* 0x000fe2000784c0ff */
[----:B0-----:R-:W3:Y:S01]  /*149880*/  LDL.LU.64 R28, [R1+0x5868] ;  /* 0x00586800011c7983 */ /* 0x001ee20000300a00 */
[----:B----4-:R-:W-:-:S05]  /*149890*/  PRMT R2, R36, 0x7770, RZ ;  /* 0x0000777024027816 */ /* 0x010fca00000000ff */
        /* <DEDUP_REMOVED lines=25> */
[----:B------:R-:W3:Y:S04]  /*149a30*/  LDL.LU.64 R12, [R1+0x948] ;  /* 0x00094800010c7983 */ /* 0x000ee80000300a00 */
[----:B------:R-:W3:Y:S04]  /*149a40*/  LDL.LU.64 R36, [R1+0x940] ;  /* 0x0009400001247983 */ /* 0x000ee80000300a00 */
[----:B------:R-:W3:Y:S01]  /*149a50*/  LDL.LU.64 R42, [R1+0x938] ;  /* 0x00093800012a7983 */ /* 0x000ee20000300a00 */
[----:B------:R-:W-:-:S03]  /*149a60*/  LOP3.LUT P4, RZ, R58, 0x800, RZ, 0xc0, !PT ;  /* 0x000008003aff7812 */ /* 0x000fc6000788c0ff */
[----:B------:R-:W3:Y:S01]  /*149a70*/  LDL.LU.64 R32, [R1+0x930] ;  /* 0x0009300001207983 */ /* 0x000ee20000300a00 */
[----:B------:R-:W-:-:S03]  /*149a80*/  PRMT R2, R17, 0x7772, RZ ;  /* 0x0000777211027816 */ /* 0x000fc600000000ff */
[----:B------:R-:W3:Y:S01]  /*149a90*/  LDL.LU R39, [R1+0x334] ;  /* 0x0003340001277983 */ /* 0x000ee20000300800 */
        /* <DEDUP_REMOVED lines=15> */
[----:B0-----:R-:W2:Y:S04]  /*149b90*/  LDL.LU.64 R34, [R1+0x920] ;  /* 0x0009200001227983 */ /* 0x001ea80000300a00 */
[----:B------:R-:W2:Y:S02]  /*149ba0*/  LDL.LU.64 R24, [R1+0x918] ;  /* 0x0009180001187983 */ /* 0x000ea40000300a00 */
[----:B------:R-:W-:-:S02]  /*149bb0*/  @P6 LOP3.LUT R7, R7, 0x1, RZ, 0xfc, !PT ;  /* 0x0000000107076812 */ /* 0x000fc400078efcff */
[----:B------:R-:W-:Y:S02]  /*149bc0*/  LOP3.LUT P6, RZ, R58, 0x40000, RZ, 0xc0, !PT ;  /* 0x000400003aff7812 */ /* 0x000fe400078cc0ff */
[----:B------:R-:W-:-:S11]  /*149bd0*/  LOP3.LUT R7, R7, 0xfffffffd, RZ, 0xc0, !PT ;  /* 0xfffffffd07077812 */ /* 0x000fd600078ec0ff */
[----:B------:R-:W-:Y:S02]  /*149be0*/  @P6 LOP3.LUT R7, R7, 0x2, RZ, 0xfc, !PT ;  /* 0x0000000207076812 */ /* 0x000fe400078efcff */
[C---:B------:R-:W-:Y:S02]  /*149bf0*/  LOP3.LUT P6, RZ, R58.reuse, 0x20000, RZ, 0xc0, !PT ;  /* 0x000200003aff7812 */ /* 0x040fe400078cc0ff */
[----:B------:R-:W-:Y:S02]  /*149c00*/  LOP3.LUT R7, R7, 0xfffffffb, RZ, 0xc0, !PT ;  /* 0xfffffffb07077812 */ /* 0x000fe400078ec0ff */
[C---:B------:R-:W-:Y:S02]  /*149c10*/  LOP3.LUT P3, RZ, R58.reuse, 0x1000, RZ, 0xc0, !PT ;  /* 0x000010003aff7812 */ /* 0x040fe4000786c0ff */
[----:B------:R-:W-:Y:S02]  /*149c20*/  LOP3.LUT P2, RZ, R58, 0x2000, RZ, 0xc0, !PT ;  /* 0x000020003aff7812 */ /* 0x000fe4000784c0ff */
[----:B------:R-:W-:-:S05]  /*149c30*/  PRMT R2, R17, 0x7773, RZ ;  /* 0x0000777311027816 */ /* 0x000fca00000000ff */
[----:B------:R-:W-:Y:S02]  /*149c40*/  @P6 LOP3.LUT R7, R7, 0x4, RZ, 0xfc, !PT ;  /* 0x0000000407076812 */ /* 0x000fe400078efcff */
[C---:B------:R-:W-:Y:S02]  /*149c50*/  LOP3.LUT P6, RZ, R58.reuse, 0x10000, RZ, 0xc0, !PT ;  /* 0x000100003aff7812 */ /* 0x040fe400078cc0ff */
[----:B------:R-:W-:Y:S01]  /*149c60*/  LOP3.LUT P5, RZ, R58, 0x4000, RZ, 0xc0, !PT ;  /* 0x000040003aff7812 */ /* 0x000fe200078ac0ff */
[----:B----4-:R0:W-:Y:S01]  /*149c70*/  @P3 STG.E.U8 desc[UR40][R14.64], R2 ;  /* 0x000000020e003986 */ /* 0x0101e2000c101128 */
[----:B------:R-:W-:Y:S02]  /*149c80*/  LOP3.LUT R7, R7, 0xfffffff7, RZ, 0xc0, !PT ;  /* 0xfffffff707077812 */ /* 0x000fe400078ec0ff */
[----:B0-----:R-:W-:Y:S01]  /*149c90*/  PRMT R2, R52, 0x7770, RZ ;  /* 0x0000777034027816 */ /* 0x001fe200000000ff */
[----:B------:R-:W4:Y:S06]  /*149ca0*/  LDL.LU R14, [R1+0x324] ;  /* 0x00032400010e7983 */ /* 0x000f2c0000300800 */
[----:B------:R-:W-:-:S02]  /*149cb0*/  @P6 LOP3.LUT R7, R7, 0x8, RZ, 0xfc, !PT ;  /* 0x0000000807076812 */ /* 0x000fc400078efcff */
[----:B------:R-:W-:Y:S01]  /*149cc0*/  LOP3.LUT P6, RZ, R58, 0x8000, RZ, 0xc0, !PT ;  /* 0x000080003aff7812 */ /* 0x000fe200078cc0ff */
[----:B---3--:R0:W-:Y:S04]  /*149cd0*/  @P2 STG.E.U8 desc[UR40][R12.64], R2 ;  /* 0x000000020c002986 */ /* 0x0081e8000c101128 */
[----:B------:R-:W3:Y:S04]  /*149ce0*/  LDL.LU.64 R4, [R1+0x908] ;  /* 0x0009080001047983 */ /* 0x000ee80000300a00 */
[----:B------:R-:W3:Y:S01]  /*149cf0*/  LDL.LU.64 R22, [R1+0x8f0] ;  /* 0x0008f00001167983 */ /* 0x000ee20000300a00 */
[----:B0-----:R-:W-:-:S03]  /*149d00*/  PRMT R2, R52, 0x7771, RZ ;  /* 0x0000777134027816 */ /* 0x001fc600000000ff */
[----:B------:R-:W3:Y:S04]  /*149d10*/  LDL.LU.64 R18, [R1+0x8e8] ;  /* 0x0008e80001127983 */ /* 0x000ee80000300a00 */
[----:B------:R0:W-:Y:S04]  /*149d20*/  @P5 STG.E.U8 desc[UR40][R36.64], R2 ;  /* 0x0000000224005986 */ /* 0x0001e8000c101128 */
[----:B------:R-:W3:Y:S04]  /*149d30*/  LDL.LU.64 R20, [R1+0x8e0] ;  /* 0x0008e00001147983 */ /* 0x000ee80000300a00 */
[----:B------:R-:W3:Y:S01]  /*149d40*/  LDL.LU.64 R16, [R1+0x8d8] ;  /* 0x0008d80001107983 */ /* 0x000ee20000300a00 */
[----:B0-----:R-:W-:-:S03]  /*149d50*/  PRMT R2, R52, 0x7772, RZ ;  /* 0x0000777234027816 */ /* 0x001fc600000000ff */
[----:B------:R-:W3:Y:S04]  /*149d60*/  LDL.LU.64 R12, [R1+0x8c8] ;  /* 0x0008c800010c7983 */ /* 0x000ee80000300a00 */
[----:B------:R0:W-:Y:S01]  /*149d70*/  @P6 STG.E.U8 desc[UR40][R42.64], R2 ;  /* 0x000000022a006986 */ /* 0x0001e2000c101128 */
[C---:B------:R-:W-:Y:S02]  /*149d80*/  LOP3.LUT P6, RZ, R7.reuse, 0x8, RZ, 0xc0, !PT ;  /* 0x0000000807ff7812 */ /* 0x040fe400078cc0ff */
[----:B0-----:R-:W-:Y:S02]  /*149d90*/  PRMT R2, R52, 0x7773, RZ ;  /* 0x0000777334027816 */ /* 0x001fe400000000ff */
[----:B------:R-:W3:Y:S09]  /*149da0*/  LDL.LU R52, [R1+0x5860] ;  /* 0x0058600001347983 */ /* 0x000ef20000300800 */
[----:B------:R0:W-:Y:S01]  /*149db0*/  @P6 STG.E.U8 desc[UR40][R32.64], R2 ;  /* 0x0000000220006986 */ /* 0x0001e2000c101128 */
[----:B------:R-:W-:-:S03]  /*149dc0*/  LOP3.LUT P6, RZ, R7, 0x4, RZ, 0xc0, !PT ;  /* 0x0000000407ff7812 */ /* 0x000fc600078cc0ff */
[----:B------:R-:W3:Y:S04]  /*149dd0*/  LDL.LU.64 R36, [R1+0x8c0] ;  /* 0x0008c00001247983 */ /* 0x000ee80000300a00 */
[----:B------:R-:W3:Y:S01]  /*149de0*/  LDL.LU.64 R42, [R1+0x8b8] ;  /* 0x0008b800012a7983 */ /* 0x000ee20000300a00 */
[----:B0-----:R-:W-:-:S03]  /*149df0*/  PRMT R2, R39, 0x7770, RZ ;  /* 0x0000777027027816 */ /* 0x001fc600000000ff */
[----:B------:R-:W3:Y:S04]  /*149e00*/  LDL.LU.64 R32, [R1+0x8b0] ;  /* 0x0008b00001207983 */ /* 0x000ee80000300a00 */
[----:B------:R-:W3:Y:S04]  /*149e10*/  LDL.LU R15, [R1+0x328] ;  /* 0x00032800010f7983 */ /* 0x000ee80000300800 */
[----:B--2---:R0:W-:Y:S01]  /*149e20*/  @P6 STG.E.U8 desc[UR40][R34.64], R2 ;  /* 0x0000000222006986 */ /* 0x0041e2000c101128 */
[----:B------:R-:W-:Y:S02]  /*149e30*/  LOP3.LUT P6, RZ, R7, 0x2, RZ, 0xc0, !PT ;  /* 0x0000000207ff7812 */ /* 0x000fe400078cc0ff */
[----:B0-----:R-:W-:Y:S01]  /*149e40*/  PRMT R2, R39, 0x7771, RZ ;  /* 0x0000777127027816 */ /* 0x001fe200000000ff */
[----:B------:R-:W2:Y:S10]  /*149e50*/  LDL.LU.64 R34, [R1+0x8a0] ;  /* 0x0008a00001227983 */ /* 0x000eb40000300a00 */
[----:B------:R0:W-:Y:S01]  /*149e60*/  @P6 STG.E.U8 desc[UR40][R24.64], R2 ;  /* 0x0000000218006986 */ /* 0x0001e2000c101128 */
[----:B------:R-:W-:-:S03]  /*149e70*/  LOP3.LUT P6, RZ, R7, 0x1, RZ, 0xc0, !PT ;  /* 0x0000000107ff7812 */ /* 0x000fc600078cc0ff */
[----:B0-----:R-:W2:Y:S04]  /*149e80*/  LDL.LU.64 R24, [R1+0x5858] ;  /* 0x0058580001187983 */ /* 0x001ea80000300a00 */
[----:B------:R-:W2:Y:S01]  /*149e90*/  LDL.LU.64 R6, [R1+0x910] ;  /* 0x0009100001067983 */ /* 0x000ea20000300a00 */
[----:B------:R-:W-:Y:S02]  /*149ea0*/  PRMT R2, R39, 0x7772, RZ ;  /* 0x0000777227027816 */ /* 0x000fe400000000ff */
[C---:B------:R-:W-:Y:S02]  /*149eb0*/  LOP3.LUT P0, RZ, R58.reuse, 0x1000000, RZ, 0xc0, !PT ;  /* 0x010000003aff7812 */ /* 0x040fe4000780c0ff */
[C---:B------:R-:W-:Y:S02]  /*149ec0*/  LOP3.LUT P1, RZ, R58.reuse, 0x2000000, RZ, 0xc0, !PT ;  /* 0x020000003aff7812 */ /* 0x040fe4000782c0ff */
[----:B------:R-:W-:-:S02]  /*149ed0*/  LOP3.LUT P4, RZ, R58, 0x4000000, RZ, 0xc0, !PT ;  /* 0x040000003aff7812 */ /* 0x000fc4000788c0ff */
[C---:B------:R-:W-:Y:S02]  /*149ee0*/  LOP3.LUT P3, RZ, R58.reuse, 0x8000000, RZ, 0xc0, !PT ;  /* 0x080000003aff7812 */ /* 0x040fe4000786c0ff */
[C---:B------:R-:W-:Y:S02]  /*149ef0*/  LOP3.LUT P2, RZ, R58.reuse, 0x10000000, RZ, 0xc0, !PT ;  /* 0x100000003aff7812 */ /* 0x040fe4000784c0ff */
[----:B------:R-:W-:Y:S01]  /*149f00*/  LOP3.LUT P5, RZ, R58, 0x20000000, RZ, 0xc0, !PT ;  /* 0x200000003aff7812 */ /* 0x000fe200078ac0ff */
[----:B--2---:R0:W-:Y:S01]  /*149f10*/  @P6 STG.E.U8 desc[UR40][R6.64], R2 ;  /* 0x0000000206006986 */ /* 0x0041e2000c101128 */
[----:B------:R-:W-:Y:S02]  /*149f20*/  LOP3.LUT P6, RZ, R8, 0x80000000, RZ, 0xc0, !PT ;  /* 0x8000000008ff7812 */ /* 0x000fe400078cc0ff */
[----:B0-----:R-:W-:-:S11]  /*149f30*/  PRMT R2, R39, 0x7773, RZ ;  /* 0x0000777327027816 */ /* 0x001fd600000000ff */
        /* <DEDUP_REMOVED lines=19> */
[----:B------:R-:W2:Y:S04]  /*14a070*/  LDL.LU R52, [R1+0x5854] ;  /* 0x0058540001347983 */ /* 0x000ea80000300800 */
[----:B------:R0:W-:Y:S02]  /*14a080*/  @P2 STG.E.U8 desc[UR40][R32.64], R2 ;  /* 0x0000000220002986 */ /* 0x0001e4000c101128 */
[----:B0-----:R-:W-:-:S05]  /*14a090*/  PRMT R2, R15, 0x7770, RZ ;  /* 0x000077700f027816 */ /* 0x001fca00000000ff */
[----:B------:R0:W-:Y:S04]  /*14a0a0*/  @P5 STG.E.U8 desc[UR40][R34.64], R2 ;  /* 0x0000000222005986 */ /* 0x0001e8000c101128 */
[----:B0-----:R-:W3:Y:S04]  /*14a0b0*/  LDL.LU.64 R34, [R1+0x898] ;  /* 0x0008980001227983 */ /* 0x001ee80000300a00 */
[----:B------:R-:W4:Y:S04]  /*14a0c0*/  LDL.LU.64 R16, [R1+0x890] ;  /* 0x0008900001107983 */ /* 0x000f280000300a00 */
[----:B------:R-:W2:Y:S04]  /*14a0d0*/  LDL.LU.64 R12, [R1+0x888] ;  /* 0x00088800010c7983 */ /* 0x000ea80000300a00 */
[----:B------:R-:W2:Y:S04]  /*14a0e0*/  LDL.LU.64 R36, [R1+0x870] ;  /* 0x0008700001247983 */ /* 0x000ea80000300a00 */
[----:B------:R-:W4:Y:S04]  /*14a0f0*/  LDL.LU.64 R42, [R1+0x868] ;  /* 0x00086800012a7983 */ /* 0x000f280000300a00 */
[----:B------:R-:W4:Y:S04]  /*14a100*/  LDL.LU.64 R32, [R1+0x860] ;  /* 0x0008600001207983 */ /* 0x000f280000300a00 */
[----:B------:R-:W4:Y:S01]  /*14a110*/  LDL.LU R39, [R1+0x33c] ;  /* 0x00033c0001277983 */ /* 0x000f220000300800 */
[----:B------:R-:W-:-:S02]  /*14a120*/  LOP3.LUT P4, RZ, R58, 0x40000000, RZ, 0xc0, !PT ;  /* 0x400000003aff7812 */ /* 0x000fc4000788c0ff */
[----:B------:R-:W-:Y:S02]  /*14a130*/  PRMT R2, R15, 0x7771, RZ ;  /* 0x000077710f027816 */ /* 0x000fe400000000ff */
[----:B------:R-:W-:Y:S02]  /*14a140*/  LOP3.LUT R8, R8, 0xffefffff, RZ, 0xc0, !PT ;  /* 0xffefffff08087812 */ /* 0x000fe400078ec0ff */
[----:B------:R-:W-:-:S07]  /*14a150*/  LOP3.LUT P3, RZ, R58, 0x80000000, RZ, 0xc0, !PT ;  /* 0x800000003aff7812 */ /* 0x000fce000786c0ff */
[----:B---3--:R0:W-:Y:S04]  /*14a160*/  @P4 STG.E.U8 desc[UR40][R34.64], R2 ;  /* 0x0000000222004986 */ /* 0x0081e8000c101128 */
[----:B0-----:R-:W3:Y:S01]  /*14a170*/  LDL.LU.64 R34, [R1+0x858] ;  /* 0x0008580001227983 */ /* 0x001ee20000300a00 */
[----:B--2---:R-:W-:-:S03]  /*14a180*/  LOP3.LUT P6, RZ, R52, 0x400, RZ, 0xc0, !PT ;  /* 0x0000040034ff7812 */ /* 0x004fc600078cc0ff */
[----:B------:R-:W2:Y:S04]  /*14a190*/  LDL.LU R14, [R1+0x32c] ;  /* 0x00032c00010e7983 */ /* 0x000ea80000300800 */
[----:B------:R-:W2:Y:S04]  /*14a1a0*/  LDL.LU.64 R58, [R1+0x848] ;  /* 0x00084800013a7983 */ /* 0x000ea80000300a00 */
[----:B------:R-:W2:Y:S02]  /*14a1b0*/  LDL.LU.64 R6, [R1+0x840] ;  /* 0x0008400001067983 */ /* 0x000ea40000300a00 */
[----:B------:R-:W-:-:S02]  /*14a1c0*/  @P6 LOP3.LUT R8, R8, 0x100000, RZ, 0xfc, !PT ;  /* 0x0010000008086812 */ /* 0x000fc400078efcff */
[----:B------:R-:W-:Y:S01]  /*14a1d0*/  LOP3.LUT P6, RZ, R52, 0x200, RZ, 0xc0, !PT ;  /* 0x0000020034ff7812 */ /* 0x000fe200078cc0ff */
[----:B------:R-:W2:Y:S01]  /*14a1e0*/  LDL.LU.64 R4, [R1+0x838] ;  /* 0x0008380001047983 */ /* 0x000ea20000300a00 */
[----:B------:R-:W-:-:S03]  /*14a1f0*/  LOP3.LUT R8, R8, 0xffdfffff, RZ, 0xc0, !PT ;  /* 0xffdfffff08087812 */ /* 0x000fc600078ec0ff */
[----:B------:R-:W2:Y:S08]  /*14a200*/  LDL.LU.64 R22, [R1+0x830] ;  /* 0x0008300001167983 */ /* 0x000eb00000300a00 */
        /* <DEDUP_REMOVED lines=12> */
[----:B------:R-:W-:-:S09]  /*14a2d0*/  PRMT R2, R15, 0x7772, RZ ;  /* 0x000077720f027816 */ /* 0x000fd200000000ff */
[----:B------:R-:W-:Y:S02]  /*14a2e0*/  @P6 LOP3.LUT R8, R8, 0x2000000, RZ, 0xfc, !PT ;  /* 0x0200000008086812 */ /* 0x000fe400078efcff */
[----:B------:R-:W-:Y:S02]  /*14a2f0*/  LOP3.LUT P6, RZ, R52, 0x10, RZ, 0xc0, !PT ;  /* 0x0000001034ff7812 */ /* 0x000fe400078cc0ff */
[----:B------:R-:W-:Y:S01]  /*14a300*/  LOP3.LUT R8, R8, 0xfbffffff, RZ, 0xc0, !PT ;  /* 0xfbffffff08087812 */ /* 0x000fe200078ec0ff */
[----:B----4-:R0:W-:Y:S01]  /*14a310*/  @P3 STG.E.U8 desc[UR40][R16.64], R2 ;  /* 0x0000000210003986 */ /* 0x0101e2000c101128 */
[----:B------:R-:W-:-:S09]  /*14a320*/  LOP3.LUT P2, RZ, R52, 0x1, RZ, 0xc0, !PT ;  /* 0x0000000134ff7812 */ /* 0x000fd2000784c0ff */
[----:B------:R-:W-:Y:S02]  /*14a330*/  @P6 LOP3.LUT R8, R8, 0x4000000, RZ, 0xfc, !PT ;  /* 0x0400000008086812 */ /* 0x000fe400078efcff */
[C---:B------:R-:W-:Y:S02]  /*14a340*/  LOP3.LUT P6, RZ, R52.reuse, 0x8, RZ, 0xc0, !PT ;  /* 0x0000000834ff7812 */ /* 0x040fe400078cc0ff */
[----:B0-----:R-:W-:Y:S02]  /*14a350*/  PRMT R2, R15, 0x7773, RZ ;  /* 0x000077730f027816 */ /* 0x001fe400000000ff */
[----:B------:R-:W4:Y:S01]  /*14a360*/  LDL.LU R15, [R1+0x310] ;  /* 0x00031000010f7983 */ /* 0x000f220000300800 */
[----:B------:R-:W-:-:S03]  /*14a370*/  LOP3.LUT P5, RZ, R52, 0x2, RZ, 0xc0, !PT ;  /* 0x0000000234ff7812 */ /* 0x000fc600078ac0ff */
[----:B------:R-:W4:Y:S01]  /*14a380*/  LDL.LU.64 R18, [R1+0x820] ;  /* 0x0008200001127983 */ /* 0x000f220000300a00 */
[----:B------:R-:W-:-:S03]  /*14a390*/  LOP3.LUT R8, R8, 0xf7ffffff, RZ, 0xc0, !PT ;  /* 0xf7ffffff08087812 */ /* 0x000fc600078ec0ff */
[----:B------:R0:W-:Y:S01]  /*14a3a0*/  @P2 STG.E.U8 desc[UR40][R12.64], R2 ;  /* 0x000000020c002986 */ /* 0x0001e2000c101128 */
[----:B------:R-:W-:Y:S02]  /*14a3b0*/  @P6 LOP3.LUT R8, R8, 0x8000000, RZ, 0xfc, !PT ;  /* 0x0800000008086812 */ /* 0x000fe400078efcff */
[----:B------:R-:W-:Y:S01]  /*14a3c0*/  LOP3.LUT P6, RZ, R52, 0x4, RZ, 0xc0, !PT ;  /* 0x0000000434ff7812 */ /* 0x000fe200078cc0ff */
[----:B------:R-:W4:Y:S04]  /*14a3d0*/  LDL.LU.64 R20, [R1+0x818] ;  /* 0x0008180001147983 */ /* 0x000f280000300a00 */
[----:B------:R-:W4:Y:S01]  /*14a3e0*/  LDL.LU.64 R16, [R1+0x810] ;  /* 0x0008100001107983 */ /* 0x000f220000300a00 */
[----:B0-----:R-:W-:-:S03]  /*14a3f0*/  PRMT R2, R39, 0x7770, RZ ;  /* 0x0000777027027816 */ /* 0x001fc600000000ff */
[----:B------:R-:W4:Y:S04]  /*14a400*/  LDL.LU.64 R12, [R1+0x808] ;  /* 0x00080800010c7983 */ /* 0x000f280000300a00 */
[----:B------:R0:W-:Y:S02]  /*14a410*/  @P5 STG.E.U8 desc[UR40][R36.64], R2 ;  /* 0x0000000224005986 */ /* 0x0001e4000c101128 */
[----:B0-----:R-:W-:Y:S02]  /*14a420*/  PRMT R2, R39, 0x7771, RZ ;  /* 0x0000777127027816 */ /* 0x001fe400000000ff */
[----:B------:R-:W4:Y:S04]  /*14a430*/  LDL.LU.64 R36, [R1+0x7f0] ;  /* 0x0007f00001247983 */ /* 0x000f280000300a00 */
[----:B------:R0:W-:Y:S01]  /*14a440*/  @P6 STG.E.U8 desc[UR40][R42.64], R2 ;  /* 0x000000022a006986 */ /* 0x0001e2000c101128 */
[----:B------:R-:W-:-:S02]  /*14a450*/  LOP3.LUT P6, RZ, R8, 0x8000000, RZ, 0xc0, !PT ;  /* 0x0800000008ff7812 */ /* 0x000fc400078cc0ff */
        /* <DEDUP_REMOVED lines=9> */
[----:B--2---:R-:W-:-:S11]  /*14a4f0*/  PRMT R2, R14, 0x7770, RZ ;  /* 0x000077700e027816 */ /* 0x004fd600000000ff */
        /* <DEDUP_REMOVED lines=14> */
[----:B----4-:R-:W-:-:S05]  /*14a5e0*/  PRMT R2, R15, 0x7770, RZ ;  /* 0x000077700f027816 */ /* 0x010fca00000000ff */
[----:B------:R0:W-:Y:S01]  /*14a5f0*/  @P6 STG.E.U8 desc[UR40][R18.64], R2 ;  /* 0x0000000212006986 */ /* 0x0001e2000c101128 */
        /* <DEDUP_REMOVED lines=18> */
[----:B---3--:R0:W-:Y:S04]  /*14a720*/  @P5 STG.E.U8 desc[UR40][R34.64], R2 ;  /* 0x0000000222005986 */ /* 0x0081e8000c101128 */
[----:B0-----:R-:W3:Y:S04]  /*14a730*/  LDL.LU.64 R34, [R1+0x7c8] ;  /* 0x0007c80001227983 */ /* 0x001ee80000300a00 */
        /* <DEDUP_REMOVED lines=29> */
[----:B---3--:R0:W-:Y:S04]  /*14a910*/  @P4 STG.E.U8 desc[UR40][R34.64], R2 ;  /* 0x0000000222004986 */ /* 0x0081e8000c101128 */
[----:B0-----:R-:W2:Y:S01]  /*14a920*/  LDL.LU.64 R34, [R1+0x790] ;  /* 0x0007900001227983 */ /* 0x001ea20000300a00 */
[----:B------:R-:W-:Y:S02]  /*14a930*/  @P6 LOP3.LUT R8, R8, 0x40000, RZ, 0xfc, !PT ;  /* 0x0004000008086812 */ /* 0x000fe400078efcff */
[----:B------:R-:W-:Y:S02]  /*14a940*/  LOP3.LUT P6, RZ, R52, 0x400000, RZ, 0xc0, !PT ;  /* 0x0040000034ff7812 */ /* 0x000fe400078cc0ff */
[----:B------:R-:W-:Y:S02]  /*14a950*/  LOP3.LUT R8, R8, 0xfff7ffff, RZ, 0xc0, !PT ;  /* 0xfff7ffff08087812 */ /* 0x000fe400078ec0ff */
[----:B------:R-:W-:-:S02]  /*14a960*/  LOP3.LUT P3, RZ, R52, 0x40000, RZ, 0xc0, !PT ;  /* 0x0004000034ff7812 */ /* 0x000fc4000786c0ff */
[C---:B------:R-:W-:Y:S02]  /*14a970*/  LOP3.LUT P2, RZ, R52.reuse, 0x80000, RZ, 0xc0, !PT ;  /* 0x0008000034ff7812 */ /* 0x040fe4000784c0ff */
[C---:B------:R-:W-:Y:S02]  /*14a980*/  LOP3.LUT P5, RZ, R52.reuse, 0x100000, RZ, 0xc0, !PT ;  /* 0x0010000034ff7812 */ /* 0x040fe400078ac0ff */
[C---:B------:R-:W-:Y:S02]  /*14a990*/  LOP3.LUT P0, RZ, R52.reuse, 0x40000000, RZ, 0xc0, !PT ;  /* 0x4000000034ff7812 */ /* 0x040fe4000780c0ff */
[----:B------:R-:W-:Y:S02]  /*14a9a0*/  LOP3.LUT P1, RZ, R52, 0x80000000, RZ, 0xc0, !PT ;  /* 0x8000000034ff7812 */ /* 0x000fe4000782c0ff */
[----:B------:R-:W-:Y:S02]  /*14a9b0*/  @P6 LOP3.LUT R8, R8, 0x80000, RZ, 0xfc, !PT ;  /* 0x0008000008086812 */ /* 0x000fe400078efcff */
[----:B------:R-:W-:-:S02]  /*14a9c0*/  LOP3.LUT P6, RZ, R52, 0x200000, RZ, 0xc0, !PT ;  /* 0x0020000034ff7812 */ /* 0x000fc400078cc0ff */
[----:B------:R-:W3:Y:S04]  /*14a9d0*/  LDL.LU.64 R52, [R1+0x788] ;  /* 0x0007880001347983 */ /* 0x000ee80000300a00 */
[----:B------:R-:W3:Y:S04]  /*14a9e0*/  LDL.LU.64 R58, [R1+0x770] ;  /* 0x00077000013a7983 */ /* 0x000ee80000300a00 */
[----:B------:R-:W3:Y:S04]  /*14a9f0*/  LDL.LU R23, [R1+0x318] ;  /* 0x0003180001177983 */ /* 0x000ee80000300800 */
[----:B------:R-:W3:Y:S04]  /*14aa00*/  LDL.LU.64 R6, [R1+0x768] ;  /* 0x0007680001067983 */ /* 0x000ee80000300a00 */
[----:B------:R-:W3:Y:S01]  /*14aa10*/  LDL.LU.64 R4, [R1+0x760] ;  /* 0x0007600001047983 */ /* 0x000ee20000300a00 */
[----:B------:R-:W-:-:S03]  /*14aa20*/  PRMT R2, R13, 0x7771, RZ ;  /* 0x000077710d027816 */ /* 0x000fc600000000ff */
[----:B------:R-:W3:Y:S04]  /*14aa30*/  LDL.LU.64 R18, [R1+0x758] ;  /* 0x0007580001127983 */ /* 0x000ee80000300a00 */
[----:B----4-:R0:W-:Y:S02]  /*14aa40*/  @P3 STG.E.U8 desc[UR40][R16.64], R2 ;  /* 0x0000000210003986 */ /* 0x0101e4000c101128 */
[----:B0-----:R-:W-:-:S05]  /*14aa50*/  PRMT R2, R13, 0x7772, RZ ;  /* 0x000077720d027816 */ /* 0x001fca00000000ff */
[----:B------:R0:W-:Y:S02]  /*14aa60*/  @P2 STG.E.U8 desc[UR40][R14.64], R2 ;  /* 0x000000020e002986 */ /* 0x0001e4000c101128 */
[----:B0-----:R-:W-:-:S05]  /*14aa70*/  PRMT R2, R13, 0x7773, RZ ;  /* 0x000077730d027816 */ /* 0x001fca00000000ff */
        /* <DEDUP_REMOVED lines=59> */
[----:B------:R-:W-:-:S02]  /*14ae30*/  PRMT R2, R33, 0x7773, RZ ;  /* 0x0000777321027816 */ /* 0x000fc400000000ff */
[C---:B------:R-:W-:Y:S01]  /*14ae40*/  LOP3.LUT P4, RZ, R44.reuse, 0x10, RZ, 0xc0, !PT ;  /* 0x000000102cff7812 */ /* 0x040fe2000788c0ff */
[----:B------:R-:W3:Y:S01]  /*14ae50*/  LDL.LU.64 R32, [R1+0x6c8] ;  /* 0x0006c80001207983 */ /* 0x000ee20000300a00 */
        /* <DEDUP_REMOVED lines=13> */
[----:B--2---:R0:W-:Y:S04]  /*14af30*/  @P4 STG.E.U8 desc[UR40][R34.64], R2 ;  /* 0x0000000222004986 */ /* 0x0041e8000c101128 */
[----:B0-----:R-:W2:Y:S04]  /*14af40*/  LDL.LU.64 R34, [R1+0x6c0] ;  /* 0x0006c00001227983 */ /* 0x001ea80000300a00 */
[----:B------:R-:W2:Y:S01]  /*14af50*/  LDL.LU.64 R52, [R1+0x6b8] ;  /* 0x0006b80001347983 */ /* 0x000ea20000300a00 */
[----:B------:R-:W-:-:S03]  /*14af60*/  LOP3.LUT R8, R8, 0xfffffeff, RZ, 0xc0, !PT ;  /* 0xfffffeff08087812 */ /* 0x000fc600078ec0ff */
[----:B------:R-:W2:Y:S01]  /*14af70*/  LDL.LU.64 R58, [R1+0x6b0] ;  /* 0x0006b000013a7983 */ /* 0x000ea20000300a00 */
[----:B------:R-:W-:Y:S02]  /*14af80*/  @P6 LOP3.LUT R8, R8, 0x100, RZ, 0xfc, !PT ;  /* 0x0000010008086812 */ /* 0x000fe400078efcff */
[----:B------:R-:W-:Y:S01]  /*14af90*/  LOP3.LUT P6, RZ, R44, 0x800, RZ, 0xc0, !PT ;  /* 0x000008002cff7812 */ /* 0x000fe200078cc0ff */
[----:B------:R-:W2:Y:S01]  /*14afa0*/  LDL.LU R19, [R1+0x2e0] ;  /* 0x0002e00001137983 */ /* 0x000ea20000300800 */
[----:B------:R-:W-:-:S03]  /*14afb0*/  LOP3.LUT R8, R8, 0xfffffdff, RZ, 0xc0, !PT ;  /* 0xfffffdff08087812 */ /* 0x000fc600078ec0ff */
[----:B------:R-:W2:Y:S04]  /*14afc0*/  LDL.LU.64 R6, [R1+0x6a0] ;  /* 0x0006a00001067983 */ /* 0x000ea80000300a00 */
[----:B------:R-:W2:Y:S04]  /*14afd0*/  LDL.LU.64 R4, [R1+0x698] ;  /* 0x0006980001047983 */ /* 0x000ea80000300a00 */
[----:B------:R-:W-:Y:S01]  /*14afe0*/  @P6 LOP3.LUT R8, R8, 0x200, RZ, 0xfc, !PT ;  /* 0x0000020008086812 */ /* 0x000fe200078efcff */
[----:B------:R-:W2:Y:S01]  /*14aff0*/  LDL.LU.64 R22, [R1+0x690] ;  /* 0x0006900001167983 */ /* 0x000ea20000300a00 */
[----:B------:R-:W-:-:S02]  /*14b000*/  LOP3.LUT P6, RZ, R44, 0x400, RZ, 0xc0, !PT ;  /* 0x000004002cff7812 */ /* 0x000fc400078cc0ff */
[----:B------:R-:W-:Y:S01]  /*14b010*/  LOP3.LUT R8, R8, 0xfffffbff, RZ, 0xc0, !PT ;  /* 0xfffffbff08087812 */ /* 0x000fe200078ec0ff */
[----:B------:R-:W2:Y:S01]  /*14b020*/  LDL.LU R42, [R1+0x2f4] ;  /* 0x0002f400012a7983 */ /* 0x000ea20000300800 */
[C---:B------:R-:W-:Y:S02]  /*14b030*/  LOP3.LUT P3, RZ, R44.reuse, 0x20, RZ, 0xc0, !PT ;  /* 0x000000202cff7812 */ /* 0x040fe4000786c0ff */
[----:B------:R-:W-:Y:S01]  /*14b040*/  LOP3.LUT P2, RZ, R44, 0x40, RZ, 0xc0, !PT ;  /* 0x000000402cff7812 */ /* 0x000fe2000784c0ff */
[----:B------:R-:W2:Y:S01]  /*14b050*/  LDL.LU.64 R20, [R1+0x688] ;  /* 0x0006880001147983 */ /* 0x000ea20000300a00 */
[----:B---3--:R-:W-:-:S05]  /*14b060*/  PRMT R2, R43, 0x7770, RZ ;  /* 0x000077702b027816 */ /* 0x008fca00000000ff */
[----:B------:R-:W-:Y:S02]  /*14b070*/  @P6 LOP3.LUT R8, R8, 0x400, RZ, 0xfc, !PT ;  /* 0x0000040008086812 */ /* 0x000fe400078efcff */
[C---:B------:R-:W-:Y:S02]  /*14b080*/  LOP3.LUT P6, RZ, R44.reuse, 0x200, RZ, 0xc0, !PT ;  /* 0x000002002cff7812 */ /* 0x040fe400078cc0ff */
[----:B------:R-:W-:Y:S01]  /*14b090*/  LOP3.LUT P5, RZ, R44, 0x80, RZ, 0xc0, !PT ;  /* 0x000000802cff7812 */ /* 0x000fe200078ac0ff */
[----:B------:R0:W-:Y:S01]  /*14b0a0*/  @P3 STG.E.U8 desc[UR40][R16.64], R2 ;  /* 0x0000000210003986 */ /* 0x0001e2000c101128 */
[----:B------:R-:W-:Y:S02]  /*14b0b0*/  LOP3.LUT R8, R8, 0xfffff7ff, RZ, 0xc0, !PT ;  /* 0xfffff7ff08087812 */ /* 0x000fe400078ec0ff */
[----:B0-----:R-:W-:Y:S01]  /*14b0c0*/  PRMT R2, R43, 0x7771, RZ ;  /* 0x000077712b027816 */ /* 0x001fe200000000ff */
[----:B------:R-:W3:Y:S06]  /*14b0d0*/  LDL.LU.64 R16, [R1+0x670] ;  /* 0x0006700001107983 */ /* 0x000eec0000300a00 */
[----:B------:R-:W-:-:S02]  /*14b0e0*/  @P6 LOP3.LUT R8, R8, 0x800, RZ, 0xfc, !PT ;  /* 0x0000080008086812 */ /* 0x000fc400078efcff */
[----:B------:R-:W-:Y:S01]  /*14b0f0*/  LOP3.LUT P6, RZ, R44, 0x100, RZ, 0xc0, !PT ;  /* 0x000001002cff7812 */ /* 0x000fe200078cc0ff */
[----:B----4-:R0:W-:Y:S02]  /*14b100*/  @P2 STG.E.U8 desc[UR40][R14.64], R2 ;  /* 0x000000020e002986 */ /* 0x0101e4000c101128 */
[C---:B0-----:R-:W-:Y:S02]  /*14b110*/  PRMT R2, R43.reuse, 0x7772, RZ ;  /* 0x000077722b027816 */ /* 0x041fe400000000ff */
[----:B------:R-:W4:Y:S04]  /*14b120*/  LDL.LU.64 R14, [R1+0x668] ;  /* 0x00066800010e7983 */ /* 0x000f280000300a00 */
[----:B------:R0:W-:Y:S02]  /*14b130*/  @P5 STG.E.U8 desc[UR40][R12.64], R2 ;  /* 0x000000020c005986 */ /* 0x0001e4000c101128 */
[----:B0-----:R-:W-:-:S02]  /*14b140*/  PRMT R2, R43, 0x7773, RZ ;  /* 0x000077732b027816 */ /* 0x001fc400000000ff */
[----:B------:R-:W3:Y:S04]  /*14b150*/  LDL.LU.64 R12, [R1+0x660] ;  /* 0x00066000010c7983 */ /* 0x000ee80000300a00 */
[----:B------:R0:W-:Y:S01]  /*14b160*/  @P6 STG.E.U8 desc[UR40][R36.64], R2 ;  /* 0x0000000224006986 */ /* 0x0001e2000c101128 */
[----:B------:R-:W-:Y:S02]  /*14b170*/  LOP3.LUT P6, RZ, R8, 0x800, RZ, 0xc0, !PT ;  /* 0x0000080008ff7812 */ /* 0x000fe400078cc0ff */
[----:B0-----:R-:W-:Y:S01]  /*14b180*/  PRMT R2, R18, 0x7770, RZ ;  /* 0x0000777012027816 */ /* 0x001fe200000000ff */
[----:B------:R-:W3:Y:S10]  /*14b190*/  LDL.LU.64 R36, [R1+0x658] ;  /* 0x0006580001247983 */ /* 0x000ef40000300a00 */
[----:B------:R0:W-:Y:S01]  /*14b1a0*/  @P6 STG.E.U8 desc[UR40][R32.64], R2 ;  /* 0x0000000220006986 */ /* 0x0001e2000c101128 */
[----:B------:R-:W-:-:S03]  /*14b1b0*/  LOP3.LUT P6, RZ, R8, 0x400, RZ, 0xc0, !PT ;  /* 0x0000040008ff7812 */ /* 0x000fc600078cc0ff */
[----:B------:R-:W3:Y:S04]  /*14b1c0*/  LDL.LU R43, [R1+0x2e4] ;  /* 0x0002e400012b7983 */ /* 0x000ee80000300800 */
[----:B0-----:R-:W3:Y:S01]  /*14b1d0*/  LDL.LU.64 R32, [R1+0x648] ;  /* 0x0006480001207983 */ /* 0x001ee20000300a00 */
        /* <DEDUP_REMOVED lines=44> */
[----:B------:R-:W3:Y:S04]  /*14b4a0*/  LDL.LU.64 R20, [R1+0x610] ;  /* 0x0006100001147983 */ /* 0x000ee80000300a00 */
[----:B------:R-:W3:Y:S04]  /*14b4b0*/  LDL.LU R15, [R1+0x2f8] ;  /* 0x0002f800010f7983 */ /* 0x000ee80000300800 */
[----:B------:R-:W3:Y:S01]  /*14b4c0*/  LDL.LU.64 R36, [R1+0x608] ;  /* 0x0006080001247983 */ /* 0x000ee20000300a00 */
[----:B------:R-:W-:-:S02]  /*14b4d0*/  LOP3.LUT R9, R9, 0xefffffff, RZ, 0xc0, !PT ;  /* 0xefffffff09097812 */ /* 0x000fc400078ec0ff */
[----:B------:R-:W-:Y:S02]  /*14b4e0*/  LOP3.LUT R8, R8, 0xfffffffe, RZ, 0xc0, !PT ;  /* 0xfffffffe08087812 */ /* 0x000fe400078ec0ff */
[C---:B------:R-:W-:Y:S02]  /*14b4f0*/  LOP3.LUT P4, RZ, R44.reuse, 0x800000, RZ, 0xc0, !PT ;  /* 0x008000002cff7812 */ /* 0x040fe4000788c0ff */
[----:B------:R-:W-:Y:S02]  /*14b500*/  PRMT R2, R43, 0x7772, RZ ;  /* 0x000077722b027816 */ /* 0x000fe400000000ff */
[C---:B------:R-:W-:Y:S02]  /*14b510*/  LOP3.LUT P3, RZ, R44.reuse, 0x1000000, RZ, 0xc0, !PT ;  /* 0x010000002cff7812 */ /* 0x040fe4000786c0ff */
[C---:B------:R-:W-:Y:S02]  /*14b520*/  LOP3.LUT P2, RZ, R44.reuse, 0x2000000, RZ, 0xc0, !PT ;  /* 0x020000002cff7812 */ /* 0x040fe4000784c0ff */
[----:B------:R-:W-:-:S02]  /*14b530*/  LOP3.LUT P5, RZ, R44, 0x4000000, RZ, 0xc0, !PT ;  /* 0x040000002cff7812 */ /* 0x000fc400078ac0ff */
        /* <DEDUP_REMOVED lines=12> */
[----:B---3--:R0:W-:-:S12]  /*14b600*/  @P4 STG.E.U8 desc[UR40][R16.64], R2 ;  /* 0x0000000210004986 */ /* 0x0081d8000c101128 */
[----:B------:R-:W-:Y:S01]  /*14b610*/  @P6 LOP3.LUT R8, R8, 0x1, RZ, 0xfc, !PT ;  /* 0x0000000108086812 */ /* 0x000fe200078efcff */
[----:B0-----:R-:W2:Y:S01]  /*14b620*/  LDL.LU R16, [R1+0x2e8] ;  /* 0x0002e80001107983 */ /* 0x001ea20000300800 */
[----:B------:R-:W-:Y:S02]  /*14b630*/  LOP3.LUT P6, RZ, R44, 0x40000000, RZ, 0xc0, !PT ;  /* 0x400000002cff7812 */ /* 0x000fe400078cc0ff */
[----:B------:R-:W-:Y:S02]  /*14b640*/  LOP3.LUT R8, R8, 0xfffffffd, RZ, 0xc0, !PT ;  /* 0xfffffffd08087812 */ /* 0x000fe400078ec0ff */
[----:B------:R-:W-:Y:S02]  /*14b650*/  PRMT R2, R43, 0x7773, RZ ;  /* 0x000077732b027816 */ /* 0x000fe400000000ff */
[----:B------:R-:W3:Y:S07]  /*14b660*/  LDL.LU.64 R42, [R1+0x5f0] ;  /* 0x0005f000012a7983 */ /* 0x000eee0000300a00 */
[----:B------:R-:W-:-:S02]  /*14b670*/  @P6 LOP3.LUT R8, R8, 0x2, RZ, 0xfc, !PT ;  /* 0x0000000208086812 */ /* 0x000fc400078efcff */
[----:B------:R-:W-:Y:S02]  /*14b680*/  LOP3.LUT P6, RZ, R44, 0x20000000, RZ, 0xc0, !PT ;  /* 0x200000002cff7812 */ /* 0x000fe400078cc0ff */
[----:B------:R-:W-:Y:S01]  /*14b690*/  LOP3.LUT R8, R8, 0xfffffffb, RZ, 0xc0, !PT ;  /* 0xfffffffb08087812 */ /* 0x000fe200078ec0ff */
[----:B----4-:R0:W-:Y:S10]  /*14b6a0*/  @P3 STG.E.U8 desc[UR40][R32.64], R2 ;  /* 0x0000000220003986 */ /* 0x0101f4000c101128 */
[----:B------:R-:W-:-:S02]  /*14b6b0*/  @P6 LOP3.LUT R8, R8, 0x4, RZ, 0xfc, !PT ;  /* 0x0000000408086812 */ /* 0x000fc400078efcff */
[----:B------:R-:W-:Y:S01]  /*14b6c0*/  LOP3.LUT P6, RZ, R44, 0x10000000, RZ, 0xc0, !PT ;  /* 0x100000002cff7812 */ /* 0x000fe200078cc0ff */
[----:B0-----:R-:W4:Y:S01]  /*14b6d0*/  LDL.LU.64 R32, [R1+0x5e8] ;  /* 0x0005e80001207983 */ /* 0x001f220000300a00 */
[----:B------:R-:W-:-:S11]  /*14b6e0*/  LOP3.LUT R8, R8, 0xfffffff7, RZ, 0xc0, !PT ;  /* 0xfffffff708087812 */ /* 0x000fd600078ec0ff */
[----:B------:R-:W-:Y:S02]  /*14b6f0*/  @P6 LOP3.LUT R8, R8, 0x8, RZ, 0xfc, !PT ;  /* 0x0000000808086812 */ /* 0x000fe400078efcff */
[----:B------:R-:W-:Y:S02]  /*14b700*/  LOP3.LUT P6, RZ, R44, 0x8000000, RZ, 0xc0, !PT ;  /* 0x080000002cff7812 */ /* 0x000fe400078cc0ff */
[----:B------:R-:W4:Y:S01]  /*14b710*/  LDL.LU.64 R44, [R1+0x5e0] ;  /* 0x0005e000012c7983 */ /* 0x000f220000300a00 */
[----:B------:R-:W-:-:S03]  /*14b720*/  PRMT R2, R15, 0x7770, RZ ;  /* 0x000077700f027816 */ /* 0x000fc600000000ff */
[----:B------:R-:W4:Y:S04]  /*14b730*/  LDL.LU.64 R52, [R1+0x5d8] ;  /* 0x0005d80001347983 */ /* 0x000f280000300a00 */
[----:B------:R0:W-:Y:S04]  /*14b740*/  @P2 STG.E.U8 desc[UR40][R12.64], R2 ;  /* 0x000000020c002986 */ /* 0x0001e8000c101128 */
[----:B0-----:R-:W4:Y:S04]  /*14b750*/  LDL.LU R12, [R1+0x2fc] ;  /* 0x0002fc00010c7983 */ /* 0x001f280000300800 */
[----:B------:R-:W4:Y:S04]  /*14b760*/  LDL.LU.64 R58, [R1+0x5c8] ;  /* 0x0005c800013a7983 */ /* 0x000f280000300a00 */
[----:B------:R-:W4:Y:S04]  /*14b770*/  LDL.LU.64 R6, [R1+0x5c0] ;  /* 0x0005c00001067983 */ /* 0x000f280000300a00 */
[----:B------:R-:W4:Y:S04]  /*14b780*/  LDL.LU R13, [R1+0x2ec] ;  /* 0x0002ec00010d7983 */ /* 0x000f280000300800 */
[----:B------:R-:W4:Y:S01]  /*14b790*/  LDL.LU.64 R4, [R1+0x5b8] ;  /* 0x0005b80001047983 */ /* 0x000f220000300a00 */
[----:B------:R-:W-:-:S03]  /*14b7a0*/  PRMT R2, R15, 0x7771, RZ ;  /* 0x000077710f027816 */ /* 0x000fc600000000ff */
[----:B------:R-:W4:Y:S04]  /*14b7b0*/  LDL.LU.64 R22, [R1+0x5b0] ;  /* 0x0005b00001167983 */ /* 0x000f280000300a00 */
[----:B------:R0:W-:Y:S02]  /*14b7c0*/  @P5 STG.E.U8 desc[UR40][R18.64], R2 ;  /* 0x0000000212005986 */ /* 0x0001e4000c101128 */
[----:B0-----:R-:W-:Y:S02]  /*14b7d0*/  PRMT R2, R15, 0x7772, RZ ;  /* 0x000077720f027816 */ /* 0x001fe400000000ff */
[----:B------:R-:W4:Y:S04]  /*14b7e0*/  LDL.LU.64 R18, [R1+0x5a0] ;  /* 0x0005a00001127983 */ /* 0x000f280000300a00 */
[----:B------:R0:W-:Y:S01]  /*14b7f0*/  @P6 STG.E.U8 desc[UR40][R20.64], R2 ;  /* 0x0000000214006986 */ /* 0x0001e2000c101128 */
[----:B------:R-:W-:-:S03]  /*14b800*/  LOP3.LUT P6, RZ, R8, 0x8, RZ, 0xc0, !PT ;  /* 0x0000000808ff7812 */ /* 0x000fc600078cc0ff */
[----:B0-----:R-:W4:Y:S01]  /*14b810*/  LDL.LU.64 R20, [R1+0x598] ;  /* 0x0005980001147983 */ /* 0x001f220000300a00 */
[----:B------:R-:W-:-:S03]  /*14b820*/  PRMT R2, R15, 0x7773, RZ ;  /* 0x000077730f027816 */ /* 0x000fc600000000ff */
[----:B------:R-:W4:Y:S06]  /*14b830*/  LDL.LU.64 R14, [R1+0x590] ;  /* 0x00059000010e7983 */ /* 0x000f2c0000300a00 */
[----:B------:R0:W-:Y:S04]  /*14b840*/  @P6 STG.E.U8 desc[UR40][R36.64], R2 ;  /* 0x0000000224006986 */ /* 0x0001e8000c101128 */
[----:B0-----:R-:W4:Y:S01]  /*14b850*/  LDL.LU.64 R36, [R1+0x588] ;  /* 0x0005880001247983 */ /* 0x001f220000300a00 */
[----:B------:R-:W-:-:S03]  /*14b860*/  LOP3.LUT P6, RZ, R8, 0x4, RZ, 0xc0, !PT ;  /* 0x0000000408ff7812 */ /* 0x000fc600078cc0ff */
[----:B------:R-:W4:Y:S01]  /*14b870*/  LDL.LU R17, [R1+0x2d0] ;  /* 0x0002d00001117983 */ /* 0x000f220000300800 */
[C---:B------:R-:W-:Y:S02]  /*14b880*/  LOP3.LUT P0, RZ, R35.reuse, 0x10, RZ, 0xc0, !PT ;  /* 0x0000001023ff7812 */ /* 0x040fe4000780c0ff */
[C---:B------:R-:W-:Y:S02]  /*14b890*/  LOP3.LUT P1, RZ, R35.reuse, 0x20, RZ, 0xc0, !PT ;  /* 0x0000002023ff7812 */ /* 0x040fe4000782c0ff */
[C---:B------:R-:W-:Y:S02]  /*14b8a0*/  LOP3.LUT P4, RZ, R35.reuse, 0x40, RZ, 0xc0, !PT ;  /* 0x0000004023ff7812 */ /* 0x040fe4000788c0ff */
[C---:B------:R-:W-:Y:S02]  /*14b8b0*/  LOP3.LUT P3, RZ, R35.reuse, 0x80, RZ, 0xc0, !PT ;  /* 0x0000008023ff7812 */ /* 0x040fe4000786c0ff */
[----:B------:R-:W-:Y:S02]  /*14b8c0*/  LOP3.LUT P2, RZ, R35, 0x100, RZ, 0xc0, !PT ;  /* 0x0000010023ff7812 */ /* 0x000fe4000784c0ff */
[----:B--2---:R-:W-:-:S05]  /*14b8d0*/  PRMT R2, R16, 0x7770, RZ ;  /* 0x0000777010027816 */ /* 0x004fca00000000ff */
[----:B---3--:R0:W-:Y:S01]  /*14b8e0*/  @P6 STG.E.U8 desc[UR40][R42.64], R2 ;  /* 0x000000022a006986 */ /* 0x0081e2000c101128 */
[----:B------:R-:W-:Y:S02]  /*14b8f0*/  LOP3.LUT P6, RZ, R8, 0x2, RZ, 0xc0, !PT ;  /* 0x0000000208ff7812 */ /* 0x000fe400078cc0ff */
[----:B0-----:R-:W-:Y:S01]  /*14b900*/  PRMT R2, R16, 0x7771, RZ ;  /* 0x0000777110027816 */ /* 0x001fe200000000ff */
[----:B------:R-:W2:Y:S10]  /*14b910*/  LDL.LU.64 R42, [R1+0x570] ;  /* 0x00057000012a7983 */ /* 0x000eb40000300a00 */
[----:B----4-:R0:W-:Y:S01]  /*14b920*/  @P6 STG.E.U8 desc[UR40][R32.64], R2 ;  /* 0x0000000220006986 */ /* 0x0101e2000c101128 */
[----:B------:R-:W-:-:S02]  /*14b930*/  LOP3.LUT P6, RZ, R8, 0x1, RZ, 0xc0, !PT ;  /* 0x0000000108ff7812 */ /* 0x000fc400078cc0ff */
        /* <DEDUP_REMOVED lines=25> */
[----:B0-----:R-:W4:Y:S01]  /*14bad0*/  LDL.LU.64 R36, [R1+0x568] ;  /* 0x0005680001247983 */ /* 0x001f220000300a00 */
[----:B------:R-:W-:Y:S02]  /*14bae0*/  LOP3.LUT P5, RZ, R35, 0x200, RZ, 0xc0, !PT ;  /* 0x0000020023ff7812 */ /* 0x000fe400078ac0ff */
[----:B------:R-:W-:Y:S01]  /*14baf0*/  PRMT R2, R17, 0x7770, RZ ;  /* 0x0000777011027816 */ /* 0x000fe200000000ff */
[----:B------:R-:W3:Y:S01]  /*14bb00*/  LDL.LU.64 R20, [R1+0x560] ;  /* 0x0005600001147983 */ /* 0x000ee20000300a00 */
[----:B------:R-:W-:-:S09]  /*14bb10*/  LOP3.LUT P4, RZ, R35, 0x400, RZ, 0xc0, !PT ;  /* 0x0000040023ff7812 */ /* 0x000fd2000788c0ff */
[----:B--2---:R0:W-:Y:S04]  /*14bb20*/  @P5 STG.E.U8 desc[UR40][R42.64], R2 ;  /* 0x000000022a005986 */ /* 0x0041e8000c101128 */
[----:B0-----:R-:W2:Y:S04]  /*14bb30*/  LDL.LU.64 R42, [R1+0x558] ;  /* 0x00055800012a7983 */ /* 0x001ea80000300a00 */
[----:B------:R-:W2:Y:S04]  /*14bb40*/  LDL.LU.64 R14, [R1+0x548] ;  /* 0x00054800010e7983 */ /* 0x000ea80000300a00 */
[----:B------:R-:W2:Y:S04]  /*14bb50*/  LDL.LU.64 R12, [R1+0x540] ;  /* 0x00054000010c7983 */ /* 0x000ea80000300a00 */
[----:B------:R-:W2:Y:S01]  /*14bb60*/  LDL.LU R40, [R1+0x2c0] ;  /* 0x0002c00001287983 */ /* 0x000ea20000300800 */
[----:B------:R-:W-:-:S02]  /*14bb70*/  PRMT R2, R17, 0x7771, RZ ;  /* 0x0000777111027816 */ /* 0x000fc400000000ff */
[----:B------:R-:W-:-:S03]  /*14bb80*/  LOP3.LUT P6, RZ, R35, 0x400000, RZ, 0xc0, !PT ;  /* 0x0040000023ff7812 */ /* 0x000fc600078cc0ff */
[----:B----4-:R0:W-:Y:S04]  /*14bb90*/  @P4 STG.E.U8 desc[UR40][R36.64], R2 ;  /* 0x0000000224004986 */ /* 0x0101e8000c101128 */
[----:B0-----:R-:W4:Y:S01]  /*14bba0*/  LDL.LU.64 R36, [R1+0x538] ;  /* 0x0005380001247983 */ /* 0x001f220000300a00 */
[----:B------:R-:W-:-:S03]  /*14bbb0*/  LOP3.LUT R9, R9, 0xffefffff, RZ, 0xc0, !PT ;  /* 0xffefffff09097812 */ /* 0x000fc600078ec0ff */
[----:B------:R-:W4:Y:S02]  /*14bbc0*/  LDL.LU.64 R44, [R1+0x530] ;  /* 0x00053000012c7983 */ /* 0x000f240000300a00 */
[----:B------:R-:W-:Y:S02]  /*14bbd0*/  @P6 LOP3.LUT R9, R9, 0x100000, RZ, 0xfc, !PT ;  /* 0x0010000009096812 */ /* 0x000fe400078efcff */
[----:B------:R-:W-:Y:S01]  /*14bbe0*/  LOP3.LUT P6, RZ, R35, 0x200000, RZ, 0xc0, !PT ;  /* 0x0020000023ff7812 */ /* 0x000fe200078cc0ff */
[----:B------:R-:W4:Y:S01]  /*14bbf0*/  LDL.LU R39, [R1+0x2d4] ;  /* 0x0002d40001277983 */ /* 0x000f220000300800 */
[----:B------:R-:W-:-:S03]  /*14bc00*/  LOP3.LUT R9, R9, 0xffdfffff, RZ, 0xc0, !PT ;  /* 0xffdfffff09097812 */ /* 0x000fc600078ec0ff */
[----:B------:R-:W4:Y:S04]  /*14bc10*/  LDL.LU.64 R52, [R1+0x520] ;  /* 0x0005200001347983 */ /* 0x000f280000300a00 */
[----:B------:R-:W4:Y:S04]  /*14bc20*/  LDL.LU.64 R58, [R1+0x518] ;  /* 0x00051800013a7983 */ /* 0x000f280000300a00 */
[----:B------:R-:W-:Y:S01]  /*14bc30*/  @P6 LOP3.LUT R9, R9, 0x200000, RZ, 0xfc, !PT ;  /* 0x0020000009096812 */ /* 0x000fe200078efcff */
[----:B------:R-:W4:Y:S01]  /*14bc40*/  LDL.LU.64 R6, [R1+0x510] ;  /* 0x0005100001067983 */ /* 0x000f220000300a00 */
[----:B------:R-:W-:-:S02]  /*14bc50*/  LOP3.LUT P6, RZ, R35, 0x100000, RZ, 0xc0, !PT ;  /* 0x0010000023ff7812 */ /* 0x000fc400078cc0ff */
[----:B------:R-:W-:Y:S01]  /*14bc60*/  LOP3.LUT R9, R9, 0xffbfffff, RZ, 0xc0, !PT ;  /* 0xffbfffff09097812 */ /* 0x000fe200078ec0ff */
[----:B------:R-:W4:Y:S10]  /*14bc70*/  LDL.LU.64 R4, [R1+0x508] ;  /* 0x0005080001047983 */ /* 0x000f340000300a00 */
[----:B------:R-:W-:-:S02]  /*14bc80*/  @P6 LOP3.LUT R9, R9, 0x400000, RZ, 0xfc, !PT ;  /* 0x0040000009096812 */ /* 0x000fc400078efcff */
        /* <DEDUP_REMOVED lines=9> */
[----:B------:R-:W-:Y:S02]  /*14bd20*/  LOP3.LUT R9, R9, 0xfdffffff, RZ, 0xc0, !PT ;  /* 0xfdffffff09097812 */ /* 0x000fe400078ec0ff */
[----:B------:R-:W-:-:S05]  /*14bd30*/  PRMT R2, R17, 0x7772, RZ ;  /* 0x0000777211027816 */ /* 0x000fca00000000ff */
[----:B---3--:R0:W-:Y:S02]  /*14bd40*/  @P3 STG.E.U8 desc[UR40][R20.64], R2 ;  /* 0x0000000214003986 */ /* 0x0081e4000c101128 */
[----:B------:R-:W-:Y:S02]  /*14bd50*/  @P6 LOP3.LUT R9, R9, 0x2000000, RZ, 0xfc, !PT ;  /* 0x0200000009096812 */ /* 0x000fe400078efcff */
[----:B------:R-:W-:Y:S02]  /*14bd60*/  LOP3.LUT P6, RZ, R35, 0x10000, RZ, 0xc0, !PT ;  /* 0x0001000023ff7812 */ /* 0x000fe400078cc0ff */
[----:B0-----:R-:W-:Y:S02]  /*14bd70*/  PRMT R2, R17, 0x7773, RZ ;  /* 0x0000777311027816 */ /* 0x001fe400000000ff */
[----:B------:R-:W-:-:S09]  /*14bd80*/  LOP3.LUT R9, R9, 0xfbffffff, RZ, 0xc0, !PT ;  /* 0xfbffffff09097812 */ /* 0x000fd200078ec0ff */
[----:B------:R-:W-:Y:S02]  /*14bd90*/  @P6 LOP3.LUT R9, R9, 0x4000000, RZ, 0xfc, !PT ;  /* 0x0400000009096812 */ /* 0x000fe400078efcff */
[C---:B------:R-:W-:Y:S01]  /*14bda0*/  LOP3.LUT P6, RZ, R35.reuse, 0x8000, RZ, 0xc0, !PT ;  /* 0x0000800023ff7812 */ /* 0x040fe200078cc0ff */
[----:B--2---:R0:W-:Y:S04]  /*14bdb0*/  @P2 STG.E.U8 desc[UR40][R42.64], R2 ;  /* 0x000000022a002986 */ /* 0x0041e8000c101128 */
[----:B0-----:R-:W2:Y:S04]  /*14bdc0*/  LDL.LU R42, [R1+0x2c4] ;  /* 0x0002c400012a7983 */ /* 0x001ea80000300800 */
[----:B------:R-:W3:Y:S01]  /*14bdd0*/  LDL.LU.64 R22, [R1+0x4f0] ;  /* 0x0004f00001167983 */ /* 0x000ee20000300a00 */
[----:B------:R-:W-:-:S02]  /*14bde0*/  LOP3.LUT P5, RZ, R35, 0x2000, RZ, 0xc0, !PT ;  /* 0x0000200023ff7812 */ /* 0x000fc400078ac0ff */
[----:B------:R-:W-:Y:S01]  /*14bdf0*/  LOP3.LUT R9, R9, 0xf7ffffff, RZ, 0xc0, !PT ;  /* 0xf7ffffff09097812 */ /* 0x000fe200078ec0ff */
[----:B------:R-:W3:Y:S03]  /*14be00*/  LDL.LU.64 R18, [R1+0x4e8] ;  /* 0x0004e80001127983 */ /* 0x000ee60000300a00 */
[----:B------:R-:W-:Y:S01]  /*14be10*/  @P6 LOP3.LUT R9, R9, 0x8000000, RZ, 0xfc, !PT ;  /* 0x0800000009096812 */ /* 0x000fe200078efcff */
[----:B------:R-:W3:Y:S01]  /*14be20*/  LDL.LU.64 R20, [R1+0x4e0] ;  /* 0x0004e00001147983 */ /* 0x000ee20000300a00 */
[----:B------:R-:W-:Y:S02]  /*14be30*/  LOP3.LUT P6, RZ, R35, 0x4000, RZ, 0xc0, !PT ;  /* 0x0000400023ff7812 */ /* 0x000fe400078cc0ff */
[C---:B------:R-:W-:Y:S01]  /*14be40*/  PRMT R2, R40.reuse, 0x7770, RZ ;  /* 0x0000777028027816 */ /* 0x040fe200000000ff */
[----:B------:R-:W3:Y:S04]  /*14be50*/  LDL.LU R43, [R1+0x2d8] ;  /* 0x0002d800012b7983 */ /* 0x000ee80000300800 */
[----:B------:R0:W-:Y:S04]  /*14be60*/  @P5 STG.E.U8 desc[UR40][R14.64], R2 ;  /* 0x000000020e005986 */ /* 0x0001e8000c101128 */
[----:B------:R-:W3:Y:S01]  /*14be70*/  LDL.LU.64 R16, [R1+0x4d8] ;  /* 0x0004d80001107983 */ /* 0x000ee20000300a00 */
[----:B0-----:R-:W-:-:S03]  /*14be80*/  PRMT R2, R40, 0x7771, RZ ;  /* 0x0000777128027816 */ /* 0x001fc600000000ff */
[----:B------:R-:W3:Y:S04]  /*14be90*/  LDL.LU.64 R14, [R1+0x4c8] ;  /* 0x0004c800010e7983 */ /* 0x000ee80000300a00 */
[----:B------:R0:W-:Y:S01]  /*14bea0*/  @P6 STG.E.U8 desc[UR40][R12.64], R2 ;  /* 0x000000020c006986 */ /* 0x0001e2000c101128 */
[----:B------:R-:W-:-:S03]  /*14beb0*/  LOP3.LUT P6, RZ, R9, 0x8000000, RZ, 0xc0, !PT ;  /* 0x0800000009ff7812 */ /* 0x000fc600078cc0ff */
[----:B0-----:R-:W3:Y:S01]  /*14bec0*/  LDL.LU.64 R12, [R1+0x4c0] ;  /* 0x0004c000010c7983 */ /* 0x001ee20000300a00 */
[----:B------:R-:W-:-:S09]  /*14bed0*/  PRMT R2, R40, 0x7772, RZ ;  /* 0x0000777228027816 */ /* 0x000fd200000000ff */
[----:B----4-:R0:W-:Y:S04]  /*14bee0*/  @P6 STG.E.U8 desc[UR40][R36.64], R2 ;  /* 0x0000000224006986 */ /* 0x0101e8000c101128 */
[----:B0-----:R-:W4:Y:S01]  /*14bef0*/  LDL.LU.64 R36, [R1+0x4b8] ;  /* 0x0004b80001247983 */ /* 0x001f220000300a00 */
        /* <DEDUP_REMOVED lines=18> */
[----:B--2---:R-:W-:-:S07]  /*14c020*/  PRMT R2, R42, 0x7770, RZ ;  /* 0x000077702a027816 */ /* 0x004fce00000000ff */
[----:B---3--:R0:W-:Y:S01]  /*14c030*/  @P6 STG.E.U8 desc[UR40][R22.64], R2 ;  /* 0x0000000216006986 */ /* 0x0081e2000c101128 */
        /* <DEDUP_REMOVED lines=16> */
[----:B----4-:R0:W-:Y:S02]  /*14c140*/  @P2 STG.E.U8 desc[UR40][R36.64], R2 ;  /* 0x0000000224002986 */ /* 0x0101e4000c101128 */
        /* <DEDUP_REMOVED lines=14> */
[----:B------:R-:W-:Y:S02]  /*14c230*/  LOP3.LUT P2, RZ, R35, 0x80000000, RZ, 0xc0, !PT ;  /* 0x8000000023ff7812 */ /* 0x000fe4000784c0ff */
[----:B--2---:R-:W-:-:S05]  /*14c240*/  PRMT R2, R21, 0x7770, RZ ;  /* 0x0000777015027816 */ /* 0x004fca00000000ff */
[----:B---3--:R0:W-:Y:S04]  /*14c250*/  @P4 STG.E.U8 desc[UR40][R42.64], R2 ;  /* 0x000000022a004986 */ /* 0x0081e8000c101128 */
[----:B0-----:R-:W2:Y:S01]  /*14c260*/  LDL.LU.64 R42, [R1+0x460] ;  /* 0x00046000012a7983 */ /* 0x001ea20000300a00 */
[----:B------:R-:W-:-:S03]  /*14c270*/  LOP3.LUT P6, RZ, R32, 0x200, RZ, 0xc0, !PT ;  /* 0x0000020020ff7812 */ /* 0x000fc600078cc0ff */
[----:B------:R-:W3:Y:S04]  /*14c280*/  LDL.LU R16, [R1+0x2cc] ;  /* 0x0002cc0001107983 */ /* 0x000ee80000300800 */
[----:B------:R-:W3:Y:S04]  /*14c290*/  LDL.LU.64 R44, [R1+0x458] ;  /* 0x00045800012c7983 */ /* 0x000ee80000300a00 */
[----:B------:R-:W3:Y:S02]  /*14c2a0*/  LDL.LU.64 R52, [R1+0x448] ;  /* 0x0004480001347983 */ /* 0x000ee40000300a00 */
[----:B------:R-:W-:-:S02]  /*14c2b0*/  @P6 LOP3.LUT R9, R9, 0x1000, RZ, 0xfc, !PT ;  /* 0x0000100009096812 */ /* 0x000fc400078efcff */
[----:B------:R-:W-:Y:S01]  /*14c2c0*/  LOP3.LUT P6, RZ, R32, 0x100, RZ, 0xc0, !PT ;  /* 0x0000010020ff7812 */ /* 0x000fe200078cc0ff */
[----:B------:R-:W3:Y:S01]  /*14c2d0*/  LDL.LU.64 R58, [R1+0x440] ;  /* 0x00044000013a7983 */ /* 0x000ee20000300a00 */
[----:B------:R-:W-:-:S03]  /*14c2e0*/  LOP3.LUT R9, R9, 0xffffdfff, RZ, 0xc0, !PT ;  /* 0xffffdfff09097812 */ /* 0x000fc600078ec0ff */
[----:B------:R-:W3:Y:S01]  /*14c2f0*/  LDL.LU.64 R6, [R1+0x438] ;  /* 0x0004380001067983 */ /* 0x000ee20000300a00 */
[----:B------:R-:W-:-:S03]  /*14c300*/  PRMT R2, R21, 0x7771, RZ ;  /* 0x0000777115027816 */ /* 0x000fc600000000ff */
[----:B------:R-:W3:Y:S04]  /*14c310*/  LDL.LU R17, [R1+0x2b0] ;  /* 0x0002b00001117983 */ /* 0x000ee80000300800 */
[----:B------:R-:W-:Y:S01]  /*14c320*/  @P6 LOP3.LUT R9, R9, 0x2000, RZ, 0xfc, !PT ;  /* 0x0000200009096812 */ /* 0x000fe200078efcff */
        /* <DEDUP_REMOVED lines=14> */
[----:B------:R-:W-:Y:S01]  /*14c410*/  LOP3.LUT R9, R9, 0xfffbffff, RZ, 0xc0, !PT ;  /* 0xfffbffff09097812 */ /* 0x000fe200078ec0ff */
[----:B----4-:R0:W-:Y:S01]  /*14c420*/  @P3 STG.E.U8 desc[UR40][R22.64], R2 ;  /* 0x0000000216003986 */ /* 0x0101e2000c101128 */
[----:B------:R-:W-:-:S09]  /*14c430*/  LOP3.LUT P5, RZ, R32, 0x1, RZ, 0xc0, !PT ;  /* 0x0000000120ff7812 */ /* 0x000fd200078ac0ff */
[----:B------:R-:W-:Y:S02]  /*14c440*/  @P6 LOP3.LUT R9, R9, 0x40000, RZ, 0xfc, !PT ;  /* 0x0004000009096812 */ /* 0x000fe400078efcff */
[----:B------:R-:W-:Y:S01]  /*14c450*/  LOP3.LUT P6, RZ, R32, 0x4, RZ, 0xc0, !PT ;  /* 0x0000000420ff7812 */ /* 0x000fe200078cc0ff */
[----:B0-----:R-:W4:Y:S01]  /*14c460*/  LDL.LU.64 R22, [R1+0x420] ;  /* 0x0004200001167983 */ /* 0x001f220000300a00 */
[----:B------:R-:W-:Y:S02]  /*14c470*/  LOP3.LUT R9, R9, 0xfff7ffff, RZ, 0xc0, !PT ;  /* 0xfff7ffff09097812 */ /* 0x000fe400078ec0ff */
[----:B------:R-:W-:-:S05]  /*14c480*/  PRMT R2, R21, 0x7772, RZ ;  /* 0x0000777215027816 */ /* 0x000fca00000000ff */
[----:B------:R0:W-:Y:S04]  /*14c490*/  @P2 STG.E.U8 desc[UR40][R18.64], R2 ;  /* 0x0000000212002986 */ /* 0x0001e8000c101128 */
[----:B------:R-:W-:Y:S02]  /*14c4a0*/  @P6 LOP3.LUT R9, R9, 0x80000, RZ, 0xfc, !PT ;  /* 0x0008000009096812 */ /* 0x000fe400078efcff */
[----:B------:R-:W-:Y:S02]  /*14c4b0*/  LOP3.LUT P6, RZ, R32, 0x2, RZ, 0xc0, !PT ;  /* 0x0000000220ff7812 */ /* 0x000fe400078cc0ff */
[----:B0-----:R-:W-:Y:S01]  /*14c4c0*/  PRMT R2, R21, 0x7773, RZ ;  /* 0x0000777315027816 */ /* 0x001fe200000000ff */
        /* <DEDUP_REMOVED lines=57> */
[----:B------:R-:W-:-:S03]  /*14c860*/  PRMT R2, R60, 0x7773, RZ ;  /* 0x000077733c027816 */ /* 0x000fc600000000ff */
[----:B------:R-:W3:Y:S01]  /*14c870*/  LDL.LU R40, [R1+0x2a4] ;  /* 0x0002a40001287983 */ /* 0x000ee20000300800 */
[----:B------:R-:W-:-:S03]  /*14c880*/  LOP3.LUT P4, RZ, R32, 0x10000, RZ, 0xc0, !PT ;  /* 0x0001000020ff7812 */ /* 0x000fc6000788c0ff */
[----:B------:R-:W3:Y:S04]  /*14c890*/  LDL.LU R60, [R1+0x5828] ;  /* 0x00582800013c7983 */ /* 0x000ee80000300800 */
        /* <DEDUP_REMOVED lines=56> */
[----:B0-----:R-:W3:Y:S01]  /*14cc20*/  LDL.LU.64 R36, [R1+0x4f8] ;  /* 0x0004f80001247983 */ /* 0x001ee20000300a00 */
[----:B------:R-:W-:-:S09]  /*14cc30*/  PRMT R2, R40, 0x7771, RZ ;  /* 0x0000777128027816 */ /* 0x000fd200000000ff */
[----:B--2---:R0:W-:Y:S04]  /*14cc40*/  @P6 STG.E.U8 desc[UR40][R42.64], R2 ;  /* 0x000000022a006986 */ /* 0x0041e8000c101128 */
[----:B0-----:R-:W2:Y:S01]  /*14cc50*/  LDL.LU.64 R42, [R1+0x528] ;  /* 0x00052800012a7983 */ /* 0x001ea20000300a00 */
[----:B------:R-:W-:Y:S02]  /*14cc60*/  LOP3.LUT P6, RZ, R9, 0x200, RZ, 0xc0, !PT ;  /* 0x0000020009ff7812 */ /* 0x000fe400078cc0ff */
[----:B------:R-:W-:-:S11]  /*14cc70*/  PRMT R2, R40, 0x7772, RZ ;  /* 0x0000777228027816 */ /* 0x000fd600000000ff */
[----:B------:R0:W-:Y:S01]  /*14cc80*/  @P6 STG.E.U8 desc[UR40][R22.64], R2 ;  /* 0x0000000216006986 */ /* 0x0001e2000c101128 */
        /* <DEDUP_REMOVED lines=60> */
[----:B------:R-:W-:-:S04]  /*14d050*/  LOP3.LUT R9, R9, 0xfffffffe, RZ, 0xc0, !PT ;  /* 0xfffffffe09097812 */ /* 0x000fc800078ec0ff */
[----:B------:R-:W-:Y:S02]  /*14d060*/  @P6 LOP3.LUT R9, R9, 0x1, RZ, 0xfc, !PT ;  /* 0x0000000109096812 */ /* 0x000fe400078efcff */
        /* <DEDUP_REMOVED lines=11> */
[----:B---3--:R0:W-:Y:S01]  /*14d120*/  @P3 STG.E.U8 desc[UR40][R20.64], R2 ;  /* 0x0000000214003986 */ /* 0x0081e2000c101128 */
[----:B------:R-:W-:Y:S02]  /*14d130*/  LOP3.LUT R9, R9, 0xfffffff7, RZ, 0xc0, !PT ;  /* 0xfffffff709097812 */ /* 0x000fe400078ec0ff */
[----:B0-----:R-:W-:Y:S01]  /*14d140*/  PRMT R2, R13, 0x7770, RZ ;  /* 0x000077700d027816 */ /* 0x001fe200000000ff */
[----:B------:R-:W3:Y:S06]  /*14d150*/  LDL.LU R20, [R1+0x280] ;  /* 0x0002800001147983 */ /* 0x000eec0000300800 */
[----:B------:R-:W-:-:S02]  /*14d160*/  @P6 LOP3.LUT R9, R9, 0x8, RZ, 0xfc, !PT ;  /* 0x0000000809096812 */ /* 0x000fc400078efcff */
[----:B------:R-:W-:Y:S01]  /*14d170*/  LOP3.LUT P6, RZ, R60, 0x80, RZ, 0xc0, !PT ;  /* 0x000000803cff7812 */ /* 0x000fe200078cc0ff */
[----:B----4-:R0:W-:Y:S04]  /*14d180*/  @P2 STG.E.U8 desc[UR40][R4.64], R2 ;  /* 0x0000000204002986 */ /* 0x0101e8000c101128 */
[----:B------:R-:W4:Y:S04]  /*14d190*/  LDL.LU.64 R44, [R1+0x680] ;  /* 0x00068000012c7983 */ /* 0x000f280000300a00 */
        /* <DEDUP_REMOVED lines=9> */
[----:B------:R-:W-:Y:S02]  /*14d230*/  LOP3.LUT P6, RZ, R9, 0x8, RZ, 0xc0, !PT ;  /* 0x0000000809ff7812 */ /* 0x000fe400078cc0ff */
[----:B0-----:R-:W-:Y:S01]  /*14d240*/  PRMT R2, R13, 0x7773, RZ ;  /* 0x000077730d027816 */ /* 0x001fe200000000ff */
[----:B------:R-:W3:Y:S10]  /*14d250*/  LDL.LU.64 R14, [R1+0x728] ;  /* 0x00072800010e7983 */ /* 0x000ef40000300a00 */
[----:B------:R0:W-:Y:S01]  /*14d260*/  @P6 STG.E.U8 desc[UR40][R36.64], R2 ;  /* 0x0000000224006986 */ /* 0x0001e2000c101128 */
[----:B------:R-:W-:-:S03]  /*14d270*/  LOP3.LUT P6, RZ, R9, 0x4, RZ, 0xc0, !PT ;  /* 0x0000000409ff7812 */ /* 0x000fc600078cc0ff */
        /* <DEDUP_REMOVED lines=22> */
[----:B----4-:R3:W-:Y:S01]  /*14d3e0*/  @P6 STG.E.U8 desc[UR40][R44.64], R2 ;  /* 0x000000022c006986 */ /* 0x0107e2000c101128 */
        /* <DEDUP_REMOVED lines=32> */
[C---:B------:R-:W-:Y:S02]  /*14d5f0*/  LOP3.LUT P3, RZ, R60.reuse, 0x800000, RZ, 0xc0, !PT ;  /* 0x008000003cff7812 */ /* 0x040fe4000786c0ff */
[C---:B------:R-:W-:Y:S02]  /*14d600*/  LOP3.LUT P2, RZ, R60.reuse, 0x1000000, RZ, 0xc0, !PT ;  /* 0x010000003cff7812 */ /* 0x040fe4000784c0ff */
[----:B------:R-:W-:-:S03]  /*14d610*/  LOP3.LUT P5, RZ, R60, 0x2000000, RZ, 0xc0, !PT ;  /* 0x020000003cff7812 */ /* 0x000fc600078ac0ff */
[----:B---3--:R0:W-:Y:S04]  /*14d620*/  @P4 STG.E.U8 desc[UR40][R42.64], R2 ;  /* 0x000000022a004986 */ /* 0x0081e8000c101128 */
[----:B0-----:R-:W3:Y:S01]  /*14d630*/  LDL.LU.64 R42, [R1+0x880] ;  /* 0x00088000012a7983 */ /* 0x001ee20000300a00 */
[----:B--2---:R-:W-:-:S03]  /*14d640*/  LOP3.LUT P6, RZ, R57, 0x4, RZ, 0xc0, !PT ;  /* 0x0000000439ff7812 */ /* 0x004fc600078cc0ff */
[----:B------:R-:W2:Y:S10]  /*14d650*/  LDL.LU R39, [R1+0x288] ;  /* 0x0002880001277983 */ /* 0x000eb40000300800 */
        /* <DEDUP_REMOVED lines=23> */
[----:B------:R-:W2:Y:S04]  /*14d7d0*/  LDL.LU.64 R60, [R1+0x878] ;  /* 0x00087800013c7983 */ /* 0x000ea80000300a00 */
[----:B------:R-:W2:Y:S04]  /*14d7e0*/  LDL.LU.64 R8, [R1+0x8a8] ;  /* 0x0008a80001087983 */ /* 0x000ea80000300a00 */
[----:B------:R-:W2:Y:S01]  /*14d7f0*/  LDL.LU.64 R44, [R1+0x8d0] ;  /* 0x0008d000012c7983 */ /* 0x000ea20000300a00 */
[----:B------:R-:W-:-:S03]  /*14d800*/  PRMT R2, R21, 0x7772, RZ ;  /* 0x0000777215027816 */ /* 0x000fc600000000ff */
[----:B------:R-:W2:Y:S04]  /*14d810*/  LDL.LU.64 R52, [R1+0x900] ;  /* 0x0009000001347983 */ /* 0x000ea80000300a00 */
[----:B----4-:R0:W-:Y:S02]  /*14d820*/  @P3 STG.E.U8 desc[UR40][R4.64], R2 ;  /* 0x0000000204003986 */ /* 0x0101e4000c101128 */
[----:B0-----:R-:W-:-:S05]  /*14d830*/  PRMT R2, R21, 0x7773, RZ ;  /* 0x0000777315027816 */ /* 0x001fca00000000ff */
[----:B------:R0:W-:Y:S04]  /*14d840*/  @P2 STG.E.U8 desc[UR40][R36.64], R2 ;  /* 0x0000000224002986 */ /* 0x0001e8000c101128 */
[----:B0-----:R-:W4:Y:S04]  /*14d850*/  LDL.LU R36, [R1+0x29c] ;  /* 0x00029c0001247983 */ /* 0x001f280000300800 */
[----:B------:R-:W4:Y:S01]  /*14d860*/  LDL.LU.64 R58, [R1+0x8f8] ;  /* 0x0008f800013a7983 */ /* 0x000f220000300a00 */
[----:B------:R-:W-:-:S03]  /*14d870*/  PRMT R2, R40, 0x7770, RZ ;  /* 0x0000777028027816 */ /* 0x000fc600000000ff */
[----:B------:R-:W4:Y:S04]  /*14d880*/  LDL.LU.64 R6, [R1+0x928] ;  /* 0x0009280001067983 */ /* 0x000f280000300a00 */
[----:B------:R0:W-:Y:S04]  /*14d890*/  @P5 STG.E.U8 desc[UR40][R16.64], R2 ;  /* 0x0000000210005986 */ /* 0x0001e8000c101128 */
[----:B------:R-:W4:Y:S04]  /*14d8a0*/  LDL.LU R37, [R1+0x28c] ;  /* 0x00028c0001257983 */ /* 0x000f280000300800 */
[----:B------:R-:W4:Y:S01]  /*14d8b0*/  LDL.LU.64 R4, [R1+0x950] ;  /* 0x0009500001047983 */ /* 0x000f220000300a00 */
[----:B0-----:R-:W-:-:S03]  /*14d8c0*/  PRMT R2, R40, 0x7771, RZ ;  /* 0x0000777128027816 */ /* 0x001fc600000000ff */
[----:B------:R-:W4:Y:S04]  /*14d8d0*/  LDL.LU.64 R20, [R1+0x980] ;  /* 0x0009800001147983 */ /* 0x000f280000300a00 */
[----:B------:R0:W-:Y:S01]  /*14d8e0*/  @P6 STG.E.U8 desc[UR40][R14.64], R2 ;  /* 0x000000020e006986 */ /* 0x0001e2000c101128 */
[----:B------:R-:W-:-:S03]  /*14d8f0*/  LOP3.LUT P6, RZ, R10, 0x8000000, RZ, 0xc0, !PT ;  /* 0x080000000aff7812 */ /* 0x000fc600078cc0ff */
[----:B------:R-:W4:Y:S01]  /*14d900*/  LDL.LU.64 R16, [R1+0x978] ;  /* 0x0009780001107983 */ /* 0x000f220000300a00 */
[----:B0-----:R-:W-:-:S03]  /*14d910*/  PRMT R2, R40, 0x7772, RZ ;  /* 0x0000777228027816 */ /* 0x001fc600000000ff */
[----:B------:R-:W4:Y:S06]  /*14d920*/  LDL.LU.64 R14, [R1+0x9a8] ;  /* 0x0009a800010e7983 */ /* 0x000f2c0000300a00 */
[----:B------:R0:W-:Y:S01]  /*14d930*/  @P6 STG.E.U8 desc[UR40][R12.64], R2 ;  /* 0x000000020c006986 */ /* 0x0001e2000c101128 */
[----:B------:R-:W-:-:S03]  /*14d940*/  LOP3.LUT P6, RZ, R10, 0x4000000, RZ, 0xc0, !PT ;  /* 0x040000000aff7812 */ /* 0x000fc600078cc0ff */
[----:B0-----:R-:W4:Y:S01]  /*14d950*/  LDL.LU.64 R12, [R1+0x9d0] ;  /* 0x0009d000010c7983 */ /* 0x001f220000300a00 */
[----:B------:R-:W-:-:S09]  /*14d960*/  PRMT R2, R40, 0x7773, RZ ;  /* 0x0000777328027816 */ /* 0x000fd200000000ff */
[----:B---3--:R0:W-:Y:S04]  /*14d970*/  @P6 STG.E.U8 desc[UR40][R42.64], R2 ;  /* 0x000000022a006986 */ /* 0x0081e8000c101128 */
[----:B0-----:R-:W3:Y:S01]  /*14d980*/  LDL.LU.64 R42, [R1+0xa00] ;  /* 0x000a0000012a7983 */ /* 0x001ee20000300a00 */
[----:B------:R-:W-:Y:S02]  /*14d990*/  LOP3.LUT P6, RZ, R10, 0x2000000, RZ, 0xc0, !PT ;  /* 0x020000000aff7812 */ /* 0x000fe400078cc0ff */
[----:B--2---:R-:W-:Y:S02]  /*14d9a0*/  PRMT R2, R39, 0x7770, RZ ;  /* 0x0000777027027816 */ /* 0x004fe400000000ff */
[C---:B------:R-:W-:Y:S02]  /*14d9b0*/  LOP3.LUT P0, RZ, R57.reuse, 0x8, RZ, 0xc0, !PT ;  /* 0x0000000839ff7812 */ /* 0x040fe4000780c0ff */
[----:B------:R-:W-:-:S02]  /*14d9c0*/  LOP3.LUT P1, RZ, R57, 0x10, RZ, 0xc0, !PT ;  /* 0x0000001039ff7812 */ /* 0x000fc4000782c0ff */
[C---:B------:R-:W-:Y:S02]  /*14d9d0*/  LOP3.LUT P4, RZ, R57.reuse, 0x20, RZ, 0xc0, !PT ;  /* 0x0000002039ff7812 */ /* 0x040fe4000788c0ff */
[C---:B------:R-:W-:Y:S02]  /*14d9e0*/  LOP3.LUT P3, RZ, R57.reuse, 0x40, RZ, 0xc0, !PT ;  /* 0x0000004039ff7812 */ /* 0x040fe4000786c0ff */
[C---:B------:R-:W-:Y:S02]  /*14d9f0*/  LOP3.LUT P2, RZ, R57.reuse, 0x80, RZ, 0xc0, !PT ;  /* 0x0000008039ff7812 */ /* 0x040fe4000784c0ff */
[----:B------:R-:W-:Y:S01]  /*14da00*/  LOP3.LUT P5, RZ, R57, 0x100, RZ, 0xc0, !PT ;  /* 0x0000010039ff7812 */ /* 0x000fe200078ac0ff */
        /* <DEDUP_REMOVED lines=141> */
[C---:B------:R-:W-:Y:S01]  /*14e2e0*/  LOP3.LUT P4, RZ, R57.reuse, 0x10000000, RZ, 0xc0, !PT ;  /* 0x1000000039ff7812 */ /* 0x040fe2000788c0ff */
        /* <DEDUP_REMOVED lines=10> */
[----:B------:R-:W-:-:S11]  /*14e390*/  LOP3.LUT R10, R10, 0xffffffdf, RZ, 0xc0, !PT ;  /* 0xffffffdf0a0a7812 */ /* 0x000fd600078ec0ff */
[----:B------:R-:W-:Y:S02]  /*14e3a0*/  @P6 LOP3.LUT R10, R10, 0x20, RZ, 0xfc, !PT ;  /* 0x000000200a0a6812 */ /* 0x000fe400078efcff */
[----:B------:R-:W-:Y:S02]  /*14e3b0*/  LOP3.LUT P6, RZ, R0, 0x40, RZ, 0xc0, !PT ;  /* 0x0000004000ff7812 */ /* 0x000fe400078cc0ff */
[----:B------:R-:W-:-:S11]  /*14e3c0*/  LOP3.LUT R10, R10, 0xffffffbf, RZ, 0xc0, !PT ;  /* 0xffffffbf0a0a7812 */ /* 0x000fd600078ec0ff */
[----:B------:R-:W-:Y:S02]  /*14e3d0*/  @P6 LOP3.LUT R10, R10, 0x40, RZ, 0xfc, !PT ;  /* 0x000000400a0a6812 */ /* 0x000fe400078efcff */
[----:B------:R-:W-:Y:S02]  /*14e3e0*/  LOP3.LUT P6, RZ, R0, 0x20, RZ, 0xc0, !PT ;  /* 0x0000002000ff7812 */ /* 0x000fe400078cc0ff */
[----:B------:R-:W-:Y:S02]  /*14e3f0*/  LOP3.LUT R10, R10, 0xffffff7f, RZ, 0xc0, !PT ;  /* 0xffffff7f0a0a7812 */ /* 0x000fe400078ec0ff */
[----:B----4-:R-:W-:-:S09]  /*14e400*/  PRMT R2, R12, 0x7770, RZ ;  /* 0x000077700c027816 */ /* 0x010fd200000000ff */
[----:B------:R-:W-:Y:S02]  /*14e410*/  @P6 LOP3.LUT R10, R10, 0x80, RZ, 0xfc, !PT ;  /* 0x000000800a0a6812 */ /* 0x000fe400078efcff */
[----:B------:R-:W-:Y:S01]  /*14e420*/  LOP3.LUT P6, RZ, R0, 0x10, RZ, 0xc0, !PT ;  /* 0x0000001000ff7812 */ /* 0x000fe200078cc0ff */
[----:B------:R0:W-:Y:S01]  /*14e430*/  @P3 STG.E.U8 desc[UR40][R16.64], R2 ;  /* 0x0000000210003986 */ /* 0x0001e2000c101128 */
[----:B------:R-:W-:-:S03]  /*14e440*/  LOP3.LUT R10, R10, 0xfffffeff, RZ, 0xc0, !PT ;  /* 0xfffffeff0a0a7812 */ /* 0x000fc600078ec0ff */
[----:B0-----:R-:W4:Y:S08]  /*14e450*/  LDL.LU.64 R16, [R1+0xd80] ;  /* 0x000d800001107983 */ /* 0x001f300000300a00 */
        /* <DEDUP_REMOVED lines=10> */
[----:B------:R-:W4:Y:S01]  /*14e500*/  LDL.LU R13, [R1+0x250] ;  /* 0x00025000010d7983 */ /* 0x000f220000300800 */
[----:B------:R-:W-:Y:S02]  /*14e510*/  LOP3.LUT P5, RZ, R57, 0x80000000, RZ, 0xc0, !PT ;  /* 0x8000000039ff7812 */ /* 0x000fe400078ac0ff */
[----:B------:R-:W-:Y:S01]  /*14e520*/  PRMT R2, R12, 0x7771, RZ ;  /* 0x000077710c027816 */ /* 0x000fe200000000ff */
[----:B------:R-:W4:Y:S06]  /*14e530*/  LDL.LU.64 R52, [R1+0xe00] ;  /* 0x000e000001347983 */ /* 0x000f2c0000300a00 */
        /* <DEDUP_REMOVED lines=14> */
[----:B------:R-:W4:Y:S01]  /*14e620*/  LDL.LU R12, [R1+0x240] ;  /* 0x00024000010c7983 */ /* 0x000f220000300800 */
[----:B0-----:R-:W-:-:S03]  /*14e630*/  PRMT R2, R40, 0x7770, RZ ;  /* 0x0000777028027816 */ /* 0x001fc600000000ff */
[----:B------:R-:W4:Y:S06]  /*14e640*/  LDL.LU.64 R14, [R1+0xe80] ;  /* 0x000e8000010e7983 */ /* 0x000f2c0000300a00 */
        /* <DEDUP_REMOVED lines=10> */
[----:B0-----:R-:W-:Y:S01]  /*14e6f0*/  PRMT R2, R40, 0x7773, RZ ;  /* 0x0000777328027816 */ /* 0x001fe200000000ff */
[----:B------:R-:W3:Y:S10]  /*14e700*/  LDL.LU.64 R20, [R1+0x5808] ;  /* 0x0058080001147983 */ /* 0x000ef40000300a00 */
[----:B----4-:R0:W-:Y:S01]  /*14e710*/  @P6 STG.E.U8 desc[UR40][R16.64], R2 ;  /* 0x0000000210006986 */ /* 0x0101e2000c101128 */
[----:B------:R-:W-:-:S02]  /*14e720*/  LOP3.LUT P6, RZ, R10, 0x80, RZ, 0xc0, !PT ;  /* 0x000000800aff7812 */ /* 0x000fc400078cc0ff */
[----:B0-----:R-:W-:Y:S01]  /*14e730*/  PRMT R2, R39, 0x7770, RZ ;  /* 0x0000777027027816 */ /* 0x001fe200000000ff */
[----:B------:R-:W4:Y:S10]  /*14e740*/  LDL.LU.64 R16, [R1+0x5800] ;  /* 0x0058000001107983 */ /* 0x000f340000300a00 */
        /* <DEDUP_REMOVED lines=30> */
[----:B------:R-:W3:Y:S04]  /*14e930*/  LDL.LU.64 R58, [R1+0xef8] ;  /* 0x000ef800013a7983 */ /* 0x000ee80000300a00 */
[----:B------:R-:W3:Y:S04]  /*14e940*/  LDL.LU.64 R6, [R1+0xf28] ;  /* 0x000f280001067983 */ /* 0x000ee80000300a00 */
[----:B------:R-:W3:Y:S04]  /*14e950*/  LDL.LU.64 R4, [R1+0xf50] ;  /* 0x000f500001047983 */ /* 0x000ee80000300a00 */
[----:B------:R-:W4:Y:S01]  /*14e960*/  LDL.LU R13, [R1+0x254] ;  /* 0x00025400010d7983 */ /* 0x000f220000300800 */
[----:B------:R-:W-:-:S03]  /*14e970*/  LOP3.LUT P4, RZ, R0, 0x8000, RZ, 0xc0, !PT ;  /* 0x0000800000ff7812 */ /* 0x000fc6000788c0ff */
[----:B------:R-:W4:Y:S01]  /*14e980*/  LDL.LU.64 R36, [R1+0xf80] ;  /* 0x000f800001247983 */ /* 0x000f220000300a00 */
[----:B------:R-:W-:-:S03]  /*14e990*/  PRMT R2, R12, 0x7772, RZ ;  /* 0x000077720c027816 */ /* 0x000fc600000000ff */
[----:B------:R-:W4:Y:S01]  /*14e9a0*/  LDL.LU R40, [R1+0x244] ;  /* 0x0002440001287983 */ /* 0x000f220000300800 */
[----:B------:R-:W-:Y:S02]  /*14e9b0*/  LOP3.LUT P6, RZ, R54, 0x4000000, RZ, 0xc0, !PT ;  /* 0x0400000036ff7812 */ /* 0x000fe400078cc0ff */
[----:B------:R-:W-:-:S11]  /*14e9c0*/  LOP3.LUT R32, R32, 0xefffffff, RZ, 0xc0, !PT ;  /* 0xefffffff20207812 */ /* 0x000fd600078ec0ff */
[----:B------:R-:W-:Y:S02]  /*14e9d0*/  @P6 LOP3.LUT R32, R32, 0x10000000, RZ, 0xfc, !PT ;  /* 0x1000000020206812 */ /* 0x000fe400078efcff */
[----:B------:R-:W-:Y:S02]  /*14e9e0*/  LOP3.LUT P6, RZ, R56, 0x800, RZ, 0xc0, !PT ;  /* 0x0000080038ff7812 */ /* 0x000fe400078cc0ff */
        /* <DEDUP_REMOVED lines=11> */
[----:B0-----:R-:W2:Y:S01]  /*14eaa0*/  LDL.LU.64 R42, [R1+0xf78] ;  /* 0x000f7800012a7983 */ /* 0x001ea20000300a00 */
[----:B------:R-:W-:-:S05]  /*14eab0*/  PRMT R2, R12, 0x7773, RZ ;  /* 0x000077730c027816 */ /* 0x000fca00000000ff */
[----:B---3--:R0:W-:Y:S04]  /*14eac0*/  @P3 STG.E.U8 desc[UR40][R14.64], R2 ;  /* 0x000000020e003986 */ /* 0x0081e8000c101128 */
[----:B0-----:R-:W3:Y:S01]  /*14ead0*/  LDL.LU.64 R14, [R1+0xfa8] ;  /* 0x000fa800010e7983 */ /* 0x001ee20000300a00 */
[----:B------:R-:W-:-:S03]  /*14eae0*/  LOP3.LUT R10, R10, 0xfffffffe, RZ, 0xc0, !PT ;  /* 0xfffffffe0a0a7812 */ /* 0x000fc600078ec0ff */
[----:B------:R-:W3:Y:S01]  /*14eaf0*/  LDL.LU.64 R56, [R1+0xfb8] ;  /* 0x000fb80001387983 */ /* 0x000ee20000300a00 */
        /* <DEDUP_REMOVED lines=11> */
[----:B------:R-:W-:-:S09]  /*14ebb0*/  LOP3.LUT P2, RZ, R0, 0x20000, RZ, 0xc0, !PT ;  /* 0x0002000000ff7812 */ /* 0x000fd2000784c0ff */
[----:B------:R-:W-:Y:S02]  /*14ebc0*/  @P6 LOP3.LUT R10, R10, 0x4, RZ, 0xfc, !PT ;  /* 0x000000040a0a6812 */ /* 0x000fe400078efcff */
[C---:B------:R-:W-:Y:S02]  /*14ebd0*/  LOP3.LUT P6, RZ, R0.reuse, 0x100000, RZ, 0xc0, !PT ;  /* 0x0010000000ff7812 */ /* 0x040fe400078cc0ff */
[----:B------:R-:W-:Y:S02]  /*14ebe0*/  LOP3.LUT P5, RZ, R0, 0x40000, RZ, 0xc0, !PT ;  /* 0x0004000000ff7812 */ /* 0x000fe400078ac0ff */
[----:B------:R-:W-:Y:S02]  /*14ebf0*/  LOP3.LUT R10, R10, 0xfffffff7, RZ, 0xc0, !PT ;  /* 0xfffffff70a0a7812 */ /* 0x000fe400078ec0ff */
[----:B----4-:R-:W-:-:S05]  /*14ec00*/  PRMT R2, R13, 0x7770, RZ ;  /* 0x000077700d027816 */ /* 0x010fca00000000ff */
[----:B------:R0:W-:Y:S02]  /*14ec10*/  @P2 STG.E.U8 desc[UR40][R58.64], R2 ;  /* 0x000000023a002986 */ /* 0x0001e4000c101128 */
        /* <DEDUP_REMOVED lines=14> */
[----:B0-----:R-:W4:Y:S01]  /*14ed00*/  LDL.LU.64 R36, [R1+0x1018] ;  /* 0x0010180001247983 */ /* 0x001f220000300a00 */
[----:B------:R-:W-:-:S03]  /*14ed10*/  PRMT R2, R40, 0x7770, RZ ;  /* 0x0000777028027816 */ /* 0x000fc600000000ff */
[----:B------:R-:W4:Y:S04]  /*14ed20*/  LDL.LU R48, [R1+0x25c] ;  /* 0x00025c0001307983 */ /* 0x000f280000300800 */
        /* <DEDUP_REMOVED lines=35> */
[----:B0-----:R-:W-:Y:S02]  /*14ef60*/  PRMT R2, R49, 0x7773, RZ ;  /* 0x0000777331027816 */ /* 0x001fe400000000ff */
[----:B------:R-:W4:Y:S04]  /*14ef70*/  LDL.LU R49, [R1+0x57f4] ;  /* 0x0057f40001317983 */ /* 0x000f280000300800 */
        /* <DEDUP_REMOVED lines=8> */
[----:B------:R-:W3:Y:S04]  /*14f000*/  LDL.LU.64 R12, [R1+0x1048] ;  /* 0x00104800010c7983 */ /* 0x000ee80000300a00 */
[----:B------:R-:W3:Y:S01]  /*14f010*/  LDL.LU R40, [R1+0x24c] ;  /* 0x00024c0001287983 */ /* 0x000ee20000300800 */
[----:B------:R-:W-:-:S02]  /*14f020*/  LOP3.LUT P4, RZ, R54, 0x80000, RZ, 0xc0, !PT ;  /* 0x0008000036ff7812 */ /* 0x000fc4000788c0ff */
[----:B------:R-:W-:Y:S02]  /*14f030*/  PRMT R2, R48, 0x7771, RZ ;  /* 0x0000777130027816 */ /* 0x000fe400000000ff */
[----:B------:R-:W-:Y:S02]  /*14f040*/  LOP3.LUT R32, R32, 0xffefffff, RZ, 0xc0, !PT ;  /* 0xffefffff20207812 */ /* 0x000fe400078ec0ff */
[----:B------:R-:W-:Y:S02]  /*14f050*/  LOP3.LUT P5, RZ, R50, 0x10, RZ, 0xc0, !PT ;  /* 0x0000001032ff7812 */ /* 0x000fe400078ac0ff */
[C---:B------:R-:W-:Y:S02]  /*14f060*/  LOP3.LUT P3, RZ, R54.reuse, 0x40000, RZ, 0xc0, !PT ;  /* 0x0004000036ff7812 */ /* 0x040fe4000786c0ff */
[----:B------:R-:W-:Y:S02]  /*14f070*/  LOP3.LUT P2, RZ, R54, 0x20000, RZ, 0xc0, !PT ;  /* 0x0002000036ff7812 */ /* 0x000fe4000784c0ff */
[----:B----4-:R-:W-:-:S13]  /*14f080*/  LOP3.LUT P6, RZ, R49, 0x8000000, RZ, 0xc0, !PT ;  /* 0x0800000031ff7812 */ /* 0x010fda00078cc0ff */
[----:B------:R-:W-:Y:S02]  /*14f090*/  @P6 LOP3.LUT R32, R32, 0x100000, RZ, 0xfc, !PT ;  /* 0x0010000020206812 */ /* 0x000fe400078efcff */
[----:B------:R-:W-:Y:S02]  /*14f0a0*/  LOP3.LUT P6, RZ, R49, 0x10000000, RZ, 0xc0, !PT ;  /* 0x1000000031ff7812 */ /* 0x000fe400078cc0ff */
[----:B------:R-:W-:Y:S01]  /*14f0b0*/  LOP3.LUT R32, R32, 0xffdfffff, RZ, 0xc0, !PT ;  /* 0xffdfffff20207812 */ /* 0x000fe200078ec0ff */
[----:B--2---:R0:W-:Y:S04]  /*14f0c0*/  @P4 STG.E.U8 desc[UR40][R42.64], R2 ;  /* 0x000000022a004986 */ /* 0x0041e8000c101128 */
[----:B0-----:R-:W2:Y:S06]  /*14f0d0*/  LDL.LU.64 R42, [R1+0x1058] ;  /* 0x00105800012a7983 */ /* 0x001eac0000300a00 */
[----:B------:R-:W-:-:S02]  /*14f0e0*/  @P6 LOP3.LUT R32, R32, 0x200000, RZ, 0xfc, !PT ;  /* 0x0020000020206812 */ /* 0x000fc400078efcff */
[----:B------:R-:W-:Y:S01]  /*14f0f0*/  LOP3.LUT P6, RZ, R49, 0x20000000, RZ, 0xc0, !PT ;  /* 0x2000000031ff7812 */ /* 0x000fe200078cc0ff */
[----:B------:R-:W4:Y:S01]  /*14f100*/  LDL.LU R39, [R1+0x230] ;  /* 0x0002300001277983 */ /* 0x000f220000300800 */
        /* <DEDUP_REMOVED lines=18> */
[----:B------:R-:W4:Y:S04]  /*14f230*/  LDL.LU.64 R50, [R1+0x1050] ;  /* 0x0010500001327983 */ /* 0x000f280000300a00 */
[----:B------:R-:W4:Y:S04]  /*14f240*/  LDL.LU.64 R54, [R1+0x1060] ;  /* 0x0010600001367983 */ /* 0x000f280000300a00 */
[----:B------:R-:W4:Y:S01]  /*14f250*/  LDL.LU.64 R56, [R1+0x1068] ;  /* 0x0010680001387983 */ /* 0x000f220000300a00 */
[----:B------:R-:W-:-:S03]  /*14f260*/  PRMT R2, R48, 0x7772, RZ ;  /* 0x0000777230027816 */ /* 0x000fc600000000ff */
[----:B------:R-:W4:Y:S04]  /*14f270*/  LDL.LU.64 R60, [R1+0x1078] ;  /* 0x00107800013c7983 */ /* 0x000f280000300a00 */
[----:B---3--:R0:W-:Y:S02]  /*14f280*/  @P3 STG.E.U8 desc[UR40][R58.64], R2 ;  /* 0x000000023a003986 */ /* 0x0081e4000c101128 */
[----:B0-----:R-:W-:-:S05]  /*14f290*/  PRMT R2, R48, 0x7773, RZ ;  /* 0x0000777330027816 */ /* 0x001fca00000000ff */
[----:B------:R0:W-:Y:S04]  /*14f2a0*/  @P2 STG.E.U8 desc[UR40][R36.64], R2 ;  /* 0x0000000224002986 */ /* 0x0001e8000c101128 */
[----:B0-----:R-:W3:Y:S04]  /*14f2b0*/  LDL.LU R36, [R1+0x220] ;  /* 0x0002200001247983 */ /* 0x001ee80000300800 */
[----:B------:R-:W3:Y:S01]  /*14f2c0*/  LDL.LU.64 R8, [R1+0x1070] ;  /* 0x0010700001087983 */ /* 0x000ee20000300a00 */
[----:B------:R-:W-:-:S03]  /*14f2d0*/  PRMT R2, R40, 0x7770, RZ ;  /* 0x0000777028027816 */ /* 0x000fc600000000ff */
[----:B------:R-:W3:Y:S04]  /*14f2e0*/  LDL.LU.64 R44, [R1+0x1080] ;  /* 0x00108000012c7983 */ /* 0x000ee80000300a00 */
[----:B------:R0:W-:Y:S04]  /*14f2f0*/  @P5 STG.E.U8 desc[UR40][R6.64], R2 ;  /* 0x0000000206005986 */ /* 0x0001e8000c101128 */
[----:B------:R-:W3:Y:S04]  /*14f300*/  LDL.LU R37, [R1+0x234] ;  /* 0x0002340001257983 */ /* 0x000ee80000300800 */
[----:B------:R-:W3:Y:S01]  /*14f310*/  LDL.LU.64 R52, [R1+0x1088] ;  /* 0x0010880001347983 */ /* 0x000ee20000300a00 */
[----:B0-----:R-:W-:-:S03]  /*14f320*/  PRMT R2, R40, 0x7771, RZ ;  /* 0x0000777128027816 */ /* 0x001fc600000000ff */
[----:B------:R-:W3:Y:S04]  /*14f330*/  LDL.LU.64 R58, [R1+0x1098] ;  /* 0x00109800013a7983 */ /* 0x000ee80000300a00 */
[----:B------:R0:W-:Y:S01]  /*14f340*/  @P6 STG.E.U8 desc[UR40][R4.64], R2 ;  /* 0x0000000204006986 */ /* 0x0001e2000c101128 */
[----:B------:R-:W-:-:S03]  /*14f350*/  LOP3.LUT P6, RZ, R32, 0x8000000, RZ, 0xc0, !PT ;  /* 0x0800000020ff7812 */ /* 0x000fc600078cc0ff */
[----:B------:R-:W3:Y:S01]  /*14f360*/  LDL.LU.64 R6, [R1+0x1090] ;  /* 0x0010900001067983 */ /* 0x000ee20000300a00 */
        /* <DEDUP_REMOVED lines=9> */
[----:B----4-:R-:W-:Y:S02]  /*14f400*/  PRMT R2, R39, 0x7770, RZ ;  /* 0x0000777027027816 */ /* 0x010fe400000000ff */
[C---:B------:R-:W-:Y:S02]  /*14f410*/  LOP3.LUT P0, RZ, R49.reuse, 0x4000000, RZ, 0xc0, !PT ;  /* 0x0400000031ff7812 */ /* 0x040fe4000780c0ff */
[----:B------:R-:W-:-:S07]  /*14f420*/  LOP3.LUT P1, RZ, R49, 0x2000000, RZ, 0xc0, !PT ;  /* 0x0200000031ff7812 */ /* 0x000fce000782c0ff */
        /* <DEDUP_REMOVED lines=38> */
[----:B------:R-:W4:Y:S01]  /*14f690*/  LDL.LU R39, [R1+0x238] ;  /* 0x0002380001277983 */ /* 0x000f220000300800 */
        /* <DEDUP_REMOVED lines=18> */
[----:B------:R-:W-:-:S03]  /*14f7c0*/  PRMT R2, R47, 0x7771, RZ ;  /* 0x000077712f027816 */ /* 0x000fc600000000ff */
[----:B------:R-:W2:Y:S04]  /*14f7d0*/  LDL.LU R37, [R1+0x228] ;  /* 0x0002280001257983 */ /* 0x000ea80000300800 */
[----:B---3--:R0:W-:Y:S04]  /*14f7e0*/  @P3 STG.E.U8 desc[UR40][R12.64], R2 ;  /* 0x000000020c003986 */ /* 0x0081e8000c101128 */
[----:B0-----:R-:W3:Y:S01]  /*14f7f0*/  LDL.LU.64 R12, [R1+0x10f8] ;  /* 0x0010f800010c7983 */ /* 0x001ee20000300a00 */
[----:B------:R-:W-:-:S03]  /*14f800*/  LOP3.LUT R32, R32, 0xfffeffff, RZ, 0xc0, !PT ;  /* 0xfffeffff20207812 */ /* 0x000fc600078ec0ff */
[----:B------:R-:W3:Y:S01]  /*14f810*/  LDL.LU.64 R50, [R1+0x10f0] ;  /* 0x0010f00001327983 */ /* 0x000ee20000300a00 */
[----:B------:R-:W-:Y:S02]  /*14f820*/  @P6 LOP3.LUT R32, R32, 0x10000, RZ, 0xfc, !PT ;  /* 0x0001000020206812 */ /* 0x000fe400078efcff */
[C---:B------:R-:W-:Y:S01]  /*14f830*/  LOP3.LUT P6, RZ, R49.reuse, 0x2000, RZ, 0xc0, !PT ;  /* 0x0000200031ff7812 */ /* 0x040fe200078cc0ff */
[----:B------:R-:W3:Y:S01]  /*14f840*/  LDL.LU.64 R54, [R1+0x1100] ;  /* 0x0011000001367983 */ /* 0x000ee20000300a00 */
[----:B------:R-:W-:Y:S02]  /*14f850*/  LOP3.LUT P2, RZ, R49, 0x40000, RZ, 0xc0, !PT ;  /* 0x0004000031ff7812 */ /* 0x000fe4000784c0ff */
[----:B------:R-:W-:Y:S02]  /*14f860*/  LOP3.LUT R32, R32, 0xfffdffff, RZ, 0xc0, !PT ;  /* 0xfffdffff20207812 */ /* 0x000fe400078ec0ff */
[----:B------:R-:W-:-:S07]  /*14f870*/  PRMT R2, R47, 0x7772, RZ ;  /* 0x000077722f027816 */ /* 0x000fce00000000ff */
[----:B------:R-:W-:Y:S02]  /*14f880*/  @P6 LOP3.LUT R32, R32, 0x20000, RZ, 0xfc, !PT ;  /* 0x0002000020206812 */ /* 0x000fe400078efcff */
[----:B------:R-:W-:Y:S01]  /*14f890*/  LOP3.LUT P6, RZ, R49, 0x4000, RZ, 0xc0, !PT ;  /* 0x0000400031ff7812 */ /* 0x000fe200078cc0ff */
[----:B----4-:R0:W-:Y:S01]  /*14f8a0*/  @P2 STG.E.U8 desc[UR40][R52.64], R2 ;  /* 0x0000000234002986 */ /* 0x0101e2000c101128 */
[----:B------:R-:W-:Y:S02]  /*14f8b0*/  LOP3.LUT R32, R32, 0xfffbffff, RZ, 0xc0, !PT ;  /* 0xfffbffff20207812 */ /* 0x000fe400078ec0ff */
[----:B0-----:R-:W-:Y:S02]  /*14f8c0*/  PRMT R2, R47, 0x7773, RZ ;  /* 0x000077732f027816 */ /* 0x001fe400000000ff */
[----:B------:R-:W4:Y:S04]  /*14f8d0*/  LDL.LU R47, [R1+0x57f0] ;  /* 0x0057f000012f7983 */ /* 0x000f280000300800 */
[----:B------:R-:W4:Y:S03]  /*14f8e0*/  LDL.LU.64 R56, [R1+0x1108] ;  /* 0x0011080001387983 */ /* 0x000f260000300a00 */
[----:B------:R-:W-:-:S02]  /*14f8f0*/  @P6 LOP3.LUT R32, R32, 0x40000, RZ, 0xfc, !PT ;  /* 0x0004000020206812 */ /* 0x000fc400078efcff */
[C---:B------:R-:W-:Y:S01]  /*14f900*/  LOP3.LUT P6, RZ, R49.reuse, 0x8000, RZ, 0xc0, !PT ;  /* 0x0000800031ff7812 */ /* 0x040fe200078cc0ff */
[----:B------:R-:W4:Y:S01]  /*14f910*/  LDL.LU.64 R60, [R1+0x1118] ;  /* 0x00111800013c7983 */ /* 0x000f220000300a00 */
[C---:B------:R-:W-:Y:S02]  /*14f920*/  LOP3.LUT P5, RZ, R49.reuse, 0x20000, RZ, 0xc0, !PT ;  /* 0x0002000031ff7812 */ /* 0x040fe400078ac0ff */
[----:B------:R-:W-:Y:S01]  /*14f930*/  LOP3.LUT R32, R32, 0xfff7ffff, RZ, 0xc0, !PT ;  /* 0xfff7ffff20207812 */ /* 0x000fe200078ec0ff */
[----:B------:R-:W4:Y:S04]  /*14f940*/  LDL.LU.64 R8, [R1+0x1110] ;  /* 0x0011100001087983 */ /* 0x000f280000300a00 */
[----:B------:R-:W4:Y:S04]  /*14f950*/  LDL.LU.64 R44, [R1+0x1120] ;  /* 0x00112000012c7983 */ /* 0x000f280000300a00 */
[----:B------:R-:W-:Y:S01]  /*14f960*/  @P6 LOP3.LUT R32, R32, 0x80000, RZ, 0xfc, !PT ;  /* 0x0008000020206812 */ /* 0x000fe200078efcff */
[----:B------:R-:W4:Y:S01]  /*14f970*/  LDL.LU.64 R52, [R1+0x1128] ;  /* 0x0011280001347983 */ /* 0x000f220000300a00 */
[----:B------:R-:W-:-:S03]  /*14f980*/  LOP3.LUT P6, RZ, R49, 0x10000, RZ, 0xc0, !PT ;  /* 0x0001000031ff7812 */ /* 0x000fc600078cc0ff */
[----:B------:R0:W-:Y:S02]  /*14f990*/  @P5 STG.E.U8 desc[UR40][R58.64], R2 ;  /* 0x000000023a005986 */ /* 0x0001e4000c101128 */
[----:B0-----:R-:W-:Y:S02]  /*14f9a0*/  PRMT R2, R39, 0x7770, RZ ;  /* 0x0000777027027816 */ /* 0x001fe400000000ff */
[----:B------:R-:W4:Y:S06]  /*14f9b0*/  LDL.LU.64 R58, [R1+0x1138] ;  /* 0x00113800013a7983 */ /* 0x000f2c0000300a00 */
        /* <DEDUP_REMOVED lines=39> */
[----:B0-----:R-:W-:Y:S02]  /*14fc30*/  PRMT R2, R47, 0x7773, RZ ;  /* 0x000077732f027816 */ /* 0x001fe400000000ff */
[----:B------:R-:W-:Y:S01]  /*14fc40*/  LOP3.LUT P5, RZ, R49, 0x4, RZ, 0xc0, !PT ;  /* 0x0000000431ff7812 */ /* 0x000fe200078ac0ff */
[----:B------:R-:W4:Y:S04]  /*14fc50*/  LDL.LU R47, [R1+0x57e0] ;  /* 0x0057e000012f7983 */ /* 0x000f280000300800 */
        /* <DEDUP_REMOVED lines=11> */
[----:B------:R-:W3:Y:S04]  /*14fd10*/  LDL.LU R37, [R1+0x210] ;  /* 0x0002100001257983 */ /* 0x000ee80000300800 */
[----:B------:R-:W3:Y:S04]  /*14fd20*/  LDL.LU.64 R6, [R1+0x1178] ;  /* 0x0011780001067983 */ /* 0x000ee80000300a00 */
[----:B------:R-:W3:Y:S01]  /*14fd30*/  LDL.LU R40, [R1+0x200] ;  /* 0x0002000001287983 */ /* 0x000ee20000300800 */
[----:B------:R-:W-:-:S03]  /*14fd40*/  LOP3.LUT P4, RZ, R49, 0x2, RZ, 0xc0, !PT ;  /* 0x0000000231ff7812 */ /* 0x000fc6000788c0ff */
[----:B------:R-:W3:Y:S01]  /*14fd50*/  LDL.LU.64 R4, [R1+0x1170] ;  /* 0x0011700001047983 */ /* 0x000ee20000300a00 */
[----:B------:R-:W-:Y:S02]  /*14fd60*/  PRMT R2, R36, 0x7773, RZ ;  /* 0x0000777324027816 */ /* 0x000fe400000000ff */
[----:B------:R-:W-:Y:S02]  /*14fd70*/  LOP3.LUT R32, R32, 0xffffffef, RZ, 0xc0, !PT ;  /* 0xffffffef20207812 */ /* 0x000fe400078ec0ff */
[----:B------:R-:W-:Y:S02]  /*14fd80*/  LOP3.LUT P3, RZ, R49, 0x1, RZ, 0xc0, !PT ;  /* 0x0000000131ff7812 */ /* 0x000fe4000786c0ff */
[----:B----4-:R-:W-:-:S03]  /*14fd90*/  LOP3.LUT P6, RZ, R47, 0x200000, RZ, 0xc0, !PT ;  /* 0x002000002fff7812 */ /* 0x010fc600078cc0ff */
[----:B--2---:R0:W-:Y:S04]  /*14fda0*/  @P4 STG.E.U8 desc[UR40][R42.64], R2 ;  /* 0x000000022a004986 */ /* 0x0041e8000c101128 */
[----:B0-----:R-:W2:Y:S06]  /*14fdb0*/  LDL.LU.64 R42, [R1+0x1180] ;  /* 0x00118000012a7983 */ /* 0x001eac0000300a00 */
[----:B------:R-:W-:-:S02]  /*14fdc0*/  @P6 LOP3.LUT R32, R32, 0x10, RZ, 0xfc, !PT ;  /* 0x0000001020206812 */ /* 0x000fc400078efcff */
[----:B------:R-:W-:Y:S01]  /*14fdd0*/  LOP3.LUT P6, RZ, R47, 0x400000, RZ, 0xc0, !PT ;  /* 0x004000002fff7812 */ /* 0x000fe200078cc0ff */
[----:B------:R-:W4:Y:S01]  /*14fde0*/  LDL.LU.64 R48, [R1+0x1188] ;  /* 0x0011880001307983 */ /* 0x000f220000300a00 */
[----:B------:R-:W-:-:S03]  /*14fdf0*/  LOP3.LUT R32, R32, 0xffffffdf, RZ, 0xc0, !PT ;  /* 0xffffffdf20207812 */ /* 0x000fc600078ec0ff */
[----:B------:R-:W4:Y:S04]  /*14fe00*/  LDL.LU.64 R50, [R1+0x1198] ;  /* 0x0011980001327983 */ /* 0x000f280000300a00 */
[----:B------:R-:W4:Y:S04]  /*14fe10*/  LDL.LU R39, [R1+0x214] ;  /* 0x0002140001277983 */ /* 0x000f280000300800 */
[----:B------:R-:W-:Y:S01]  /*14fe20*/  @P6 LOP3.LUT R32, R32, 0x20, RZ, 0xfc, !PT ;  /* 0x0000002020206812 */ /* 0x000fe200078efcff */
[----:B------:R-:W4:Y:S01]  /*14fe30*/  LDL.LU.64 R54, [R1+0x1190] ;  /* 0x0011900001367983 */ /* 0x000f220000300a00 */
[----:B------:R-:W-:-:S02]  /*14fe40*/  LOP3.LUT P6, RZ, R47, 0x800000, RZ, 0xc0, !PT ;  /* 0x008000002fff7812 */ /* 0x000fc400078cc0ff */
[----:B------:R-:W-:Y:S01]  /*14fe50*/  LOP3.LUT R32, R32, 0xffffffbf, RZ, 0xc0, !PT ;  /* 0xffffffbf20207812 */ /* 0x000fe200078ec0ff */
[----:B------:R-:W4:Y:S01]  /*14fe60*/  LDL.LU.64 R56, [R1+0x11a0] ;  /* 0x0011a00001387983 */ /* 0x000f220000300a00 */
[----:B------:R-:W-:Y:S02]  /*14fe70*/  LOP3.LUT P2, RZ, R47, 0x80000000, RZ, 0xc0, !PT ;  /* 0x800000002fff7812 */ /* 0x000fe4000784c0ff */
[----:B---3--:R-:W-:Y:S01]  /*14fe80*/  PRMT R2, R37, 0x7770, RZ ;  /* 0x0000777025027816 */ /* 0x008fe200000000ff */
[----:B------:R-:W3:Y:S06]  /*14fe90*/  LDL.LU.64 R60, [R1+0x11a8] ;  /* 0x0011a800013c7983 */ /* 0x000eec0000300a00 */
[----:B------:R-:W-:Y:S01]  /*14fea0*/  @P6 LOP3.LUT R32, R32, 0x40, RZ, 0xfc, !PT ;  /* 0x0000004020206812 */ /* 0x000fe200078efcff */
[----:B------:R0:W-:Y:S01]  /*14feb0*/  @P3 STG.E.U8 desc[UR40][R44.64], R2 ;  /* 0x000000022c003986 */ /* 0x0001e2000c101128 */
[----:B------:R-:W-:-:S02]  /*14fec0*/  LOP3.LUT P6, RZ, R47, 0x1000000, RZ, 0xc0, !PT ;  /* 0x010000002fff7812 */ /* 0x000fc400078cc0ff */
[----:B------:R-:W-:Y:S01]  /*14fed0*/  LOP3.LUT R32, R32, 0xffffff7f, RZ, 0xc0, !PT ;  /* 0xffffff7f20207812 */ /* 0x000fe200078ec0ff */
[----:B------:R-:W3:Y:S01]  /*14fee0*/  LDL.LU.64 R8, [R1+0x11b8] ;  /* 0x0011b80001087983 */ /* 0x000ee20000300a00 */
[----:B------:R-:W-:-:S03]  /*14fef0*/  LOP3.LUT P5, RZ, R47, 0x40000000, RZ, 0xc0, !PT ;  /* 0x400000002fff7812 */ /* 0x000fc600078ac0ff */
[----:B------:R-:W3:Y:S01]  /*14ff00*/  LDL.LU R36, [R1+0x204] ;  /* 0x0002040001247983 */ /* 0x000ee20000300800 */
[----:B0-----:R-:W-:-:S03]  /*14ff10*/  PRMT R2, R37, 0x7771, RZ ;  /* 0x0000777125027816 */ /* 0x001fc600000000ff */
[----:B------:R-:W3:Y:S02]  /*14ff20*/  LDL.LU.64 R44, [R1+0x11b0] ;  /* 0x0011b000012c7983 */ /* 0x000ee40000300a00 */
        /* <DEDUP_REMOVED lines=12> */
[----:B------:R0:W-:Y:S10]  /*14fff0*/  @P2 STG.E.U8 desc[UR40][R52.64], R2 ;  /* 0x0000000234002986 */ /* 0x0001f4000c101128 */
[----:B------:R-:W-:-:S02]  /*150000*/  @P6 LOP3.LUT R32, R32, 0x800, RZ, 0xfc, !PT ;  /* 0x0000080020206812 */ /* 0x000fc400078efcff */
[----:B------:R-:W-:Y:S01]  /*150010*/  LOP3.LUT P6, RZ, R47, 0x20000000, RZ, 0xc0, !PT ;  /* 0x200000002fff7812 */ /* 0x000fe200078cc0ff */
[----:B0-----:R-:W3:Y:S01]  /*150020*/  LDL.LU.64 R52, [R1+0x11c0] ;  /* 0x0011c00001347983 */ /* 0x001ee20000300a00 */
[----:B------:R-:W-:-:S05]  /*150030*/  PRMT R2, R37, 0x7772, RZ ;  /* 0x0000777225027816 */ /* 0x000fca00000000ff */
[----:B------:R0:W-:Y:S02]  /*150040*/  @P5 STG.E.U8 desc[UR40][R58.64], R2 ;  /* 0x000000023a005986 */ /* 0x0001e4000c101128 */
[----:B0-----:R-:W-:Y:S02]  /*150050*/  PRMT R2, R37, 0x7773, RZ ;  /* 0x0000777325027816 */ /* 0x001fe400000000ff */
        /* <DEDUP_REMOVED lines=26> */
[----:B---3--:R0:W-:Y:S01]  /*150200*/  @P6 STG.E.U8 desc[UR40][R60.64], R2 ;  /* 0x000000023c006986 */ /* 0x0081e2000c101128 */
        /* <DEDUP_REMOVED lines=24> */
[----:B------:R-:W2:Y:S04]  /*150390*/  LDL.LU.64 R52, [R1+0x11f8] ;  /* 0x0011f80001347983 */ /* 0x000ea80000300a00 */
[----:B------:R-:W2:Y:S04]  /*1503a0*/  LDL.LU.64 R58, [R1+0x1208] ;  /* 0x00120800013a7983 */ /* 0x000ea80000300a00 */
[----:B------:R-:W2:Y:S04]  /*1503b0*/  LDL.LU.64 R6, [R1+0x1210] ;  /* 0x0012100001067983 */ /* 0x000ea80000300a00 */
[----:B------:R-:W2:Y:S01]  /*1503c0*/  LDL.LU R39, [R1+0x208] ;  /* 0x0002080001277983 */ /* 0x000ea20000300800 */
[----:B------:R-:W-:-:S03]  /*1503d0*/  LOP3.LUT P4, RZ, R47, 0x4000, RZ, 0xc0, !PT ;  /* 0x000040002fff7812 */ /* 0x000fc6000788c0ff */
[----:B------:R-:W2:Y:S01]  /*1503e0*/  LDL.LU.64 R4, [R1+0x1220] ;  /* 0x0012200001047983 */ /* 0x000ea20000300a00 */
[----:B------:R-:W-:-:S03]  /*1503f0*/  PRMT R2, R37, 0x7772, RZ ;  /* 0x0000777225027816 */ /* 0x000fc600000000ff */
[----:B------:R-:W2:Y:S01]  /*150400*/  LDL.LU R3, [R1+0x21c] ;  /* 0x00021c0001037983 */ /* 0x000ea20000300800 */
        /* <DEDUP_REMOVED lines=20> */
[----:B---3--:R0:W-:Y:S02]  /*150550*/  @P4 STG.E.U8 desc[UR40][R8.64], R2 ;  /* 0x0000000208004986 */ /* 0x0081e4000c101128 */
[----:B0-----:R-:W-:Y:S02]  /*150560*/  PRMT R2, R37, 0x7773, RZ ;  /* 0x0000777325027816 */ /* 0x001fe400000000ff */
[----:B------:R-:W3:Y:S06]  /*150570*/  LDL.LU.64 R36, [R1+0x1218] ;  /* 0x0012180001247983 */ /* 0x000eec0000300a00 */
[----:B------:R-:W-:-:S02]  /*150580*/  @P6 LOP3.LUT R32, R32, 0x4, RZ, 0xfc, !PT ;  /* 0x0000000420206812 */ /* 0x000fc400078efcff */
[C---:B------:R-:W-:Y:S02]  /*150590*/  LOP3.LUT P6, RZ, R47.reuse, 0x200, RZ, 0xc0, !PT ;  /* 0x000002002fff7812 */ /* 0x040fe400078cc0ff */
[----:B------:R-:W-:Y:S02]  /*1505a0*/  LOP3.LUT R32, R32, 0xfffffff7, RZ, 0xc0, !PT ;  /* 0xfffffff720207812 */ /* 0x000fe400078ec0ff */
[C---:B------:R-:W-:Y:S02]  /*1505b0*/  LOP3.LUT P3, RZ, R47.reuse, 0x2000, RZ, 0xc0, !PT ;  /* 0x000020002fff7812 */ /* 0x040fe4000786c0ff */
[C---:B------:R-:W-:Y:S02]  /*1505c0*/  LOP3.LUT P2, RZ, R47.reuse, 0x1000, RZ, 0xc0, !PT ;  /* 0x000010002fff7812 */ /* 0x040fe4000784c0ff */
[C---:B------:R-:W-:Y:S02]  /*1505d0*/  LOP3.LUT P5, RZ, R47.reuse, 0x800, RZ, 0xc0, !PT ;  /* 0x000008002fff7812 */ /* 0x040fe400078ac0ff */
[----:B------:R-:W-:-:S02]  /*1505e0*/  LOP3.LUT P0, RZ, R47, 0x2, RZ, 0xc0, !PT ;  /* 0x000000022fff7812 */ /* 0x000fc4000780c0ff */
[C---:B------:R-:W-:Y:S02]  /*1505f0*/  LOP3.LUT P1, RZ, R47.reuse, 0x1, RZ, 0xc0, !PT ;  /* 0x000000012fff7812 */ /* 0x040fe4000782c0ff */
[----:B------:R-:W-:Y:S02]  /*150600*/  @P6 LOP3.LUT R32, R32, 0x8, RZ, 0xfc, !PT ;  /* 0x0000000820206812 */ /* 0x000fe400078efcff */
[----:B------:R-:W-:Y:S02]  /*150610*/  LOP3.LUT P6, RZ, R47, 0x400, RZ, 0xc0, !PT ;  /* 0x000004002fff7812 */ /* 0x000fe400078cc0ff */
[----:B------:R-:W3:Y:S04]  /*150620*/  LDL.LU.64 R46, [R1+0x1228] ;  /* 0x00122800012e7983 */ /* 0x000ee80000300a00 */
[----:B------:R-:W3:Y:S04]  /*150630*/  LDL.LU.64 R50, [R1+0x1230] ;  /* 0x0012300001327983 */ /* 0x000ee80000300a00 */
[----:B------:R-:W3:Y:S04]  /*150640*/  LDL.LU.64 R54, [R1+0x1240] ;  /* 0x0012400001367983 */ /* 0x000ee80000300a00 */
[----:B------:R-:W3:Y:S04]  /*150650*/  LDL.LU R48, [R1+0x20c] ;  /* 0x00020c0001307983 */ /* 0x000ee80000300800 */
[----:B------:R-:W3:Y:S04]  /*150660*/  LDL.LU.64 R56, [R1+0x1238] ;  /* 0x0012380001387983 */ /* 0x000ee80000300a00 */
[----:B------:R-:W3:Y:S04]  /*150670*/  LDL.LU.64 R60, [R1+0x1250] ;  /* 0x00125000013c7983 */ /* 0x000ee80000300a00 */
[----:B----4-:R2:W-:Y:S04]  /*150680*/  @P3 STG.E.U8 desc[UR40][R44.64], R2 ;  /* 0x000000022c003986 */ /* 0x0105e8000c101128 */
[----:B------:R-:W4:Y:S04]  /*150690*/  LDL.LU R40, [R1+0x1f0] ;  /* 0x0001f00001287983 */ /* 0x000f280000300800 */
[----:B------:R-:W4:Y:S01]  /*1506a0*/  LDL.LU.64 R8, [R1+0x1258] ;  /* 0x0012580001087983 */ /* 0x000f220000300a00 */
[----:B--2---:R-:W-:-:S03]  /*1506b0*/  PRMT R2, R39, 0x7770, RZ ;  /* 0x0000777027027816 */ /* 0x004fc600000000ff */
[----:B------:R-:W2:Y:S04]  /*1506c0*/  LDL.LU.64 R44, [R1+0x1268] ;  /* 0x00126800012c7983 */ /* 0x000ea80000300a00 */
[----:B------:R0:W-:Y:S02]  /*1506d0*/  @P2 STG.E.U8 desc[UR40][R52.64], R2 ;  /* 0x0000000234002986 */ /* 0x0001e4000c101128 */
[C---:B0-----:R-:W-:Y:S02]  /*1506e0*/  PRMT R2, R39.reuse, 0x7771, RZ ;  /* 0x0000777127027816 */ /* 0x041fe400000000ff */
[----:B------:R-:W2:Y:S04]  /*1506f0*/  LDL.LU.64 R52, [R1+0x1260] ;  /* 0x0012600001347983 */ /* 0x000ea80000300a00 */
[----:B------:R0:W-:Y:S02]  /*150700*/  @P5 STG.E.U8 desc[UR40][R58.64], R2 ;  /* 0x000000023a005986 */ /* 0x0001e4000c101128 */
[----:B0-----:R-:W-:-:S02]  /*150710*/  PRMT R2, R39, 0x7772, RZ ;  /* 0x0000777227027816 */ /* 0x001fc400000000ff */
[----:B------:R-:W2:Y:S04]  /*150720*/  LDL.LU.64 R58, [R1+0x1270] ;  /* 0x00127000013a7983 */ /* 0x000ea80000300a00 */
[----:B------:R0:W-:Y:S01]  /*150730*/  @P6 STG.E.U8 desc[UR40][R6.64], R2 ;  /* 0x0000000206006986 */ /* 0x0001e2000c101128 */
[C---:B------:R-:W-:Y:S02]  /*150740*/  LOP3.LUT P6, RZ, R32.reuse, 0x8, RZ, 0xc0, !PT ;  /* 0x0000000820ff7812 */ /* 0x040fe400078cc0ff */
[----:B0-----:R-:W-:Y:S01]  /*150750*/  PRMT R2, R39, 0x7773, RZ ;  /* 0x0000777327027816 */ /* 0x001fe200000000ff */
[----:B------:R-:W2:Y:S10]  /*150760*/  LDL.LU.64 R6, [R1+0x1278] ;  /* 0x0012780001067983 */ /* 0x000eb40000300a00 */
[----:B------:R0:W-:Y:S01]  /*150770*/  @P6 STG.E.U8 desc[UR40][R4.64], R2 ;  /* 0x0000000204006986 */ /* 0x0001e2000c101128 */
[----:B------:R-:W-:-:S03]  /*150780*/  LOP3.LUT P6, RZ, R32, 0x4, RZ, 0xc0, !PT ;  /* 0x0000000420ff7812 */ /* 0x000fc600078cc0ff */
[----:B0-----:R-:W2:Y:S01]  /*150790*/  LDL.LU.64 R4, [R1+0x1288] ;  /* 0x0012880001047983 */ /* 0x001ea20000300a00 */
[----:B------:R-:W-:-:S03]  /*1507a0*/  PRMT R2, R3, 0x7770, RZ ;  /* 0x0000777003027816 */ /* 0x000fc600000000ff */
[----:B------:R-:W2:Y:S06]  /*1507b0*/  LDL.LU R39, [R1+0x1e0] ;  /* 0x0001e00001277983 */ /* 0x000eac0000300800 */
[----:B---3--:R0:W-:Y:S04]  /*1507c0*/  @P6 STG.E.U8 desc[UR40][R36.64], R2 ;  /* 0x0000000224006986 */ /* 0x0081e8000c101128 */
[----:B0-----:R-:W3:Y:S01]  /*1507d0*/  LDL.LU.64 R36, [R1+0x1280] ;  /* 0x0012800001247983 */ /* 0x001ee20000300a00 */
[----:B------:R-:W-:-:S02]  /*1507e0*/  LOP3.LUT P6, RZ, R32, 0x2, RZ, 0xc0, !PT ;  /* 0x0000000220ff7812 */ /* 0x000fc400078cc0ff */
        /* <DEDUP_REMOVED lines=18> */
[----:B0-----:R-:W-:-:S05]  /*150910*/  PRMT R2, R48, 0x7773, RZ ;  /* 0x0000777330027816 */ /* 0x001fca00000000ff */
[----:B--2---:R0:W-:Y:S01]  /*150920*/  @P0 STG.E.U8 desc[UR40][R44.64], R2 ;  /* 0x000000022c000986 */ /* 0x0041e2000c101128 */
        /* <DEDUP_REMOVED lines=16> */
[----:B------:R-:W3:Y:S04]  /*150a30*/  LDL.LU.64 R58, [R1+0x12a8] ;  /* 0x0012a800013a7983 */ /* 0x000ee80000300a00 */
        /* <DEDUP_REMOVED lines=20> */
[----:B------:R-:W2:Y:S04]  /*150b80*/  LDL.LU R40, [R1+0x1e4] ;  /* 0x0001e40001287983 */ /* 0x000ea80000300800 */
[----:B------:R-:W2:Y:S01]  /*150b90*/  LDL.LU.64 R48, [R1+0x12c8] ;  /* 0x0012c80001307983 */ /* 0x000ea20000300a00 */
[----:B------:R-:W-:-:S03]  /*150ba0*/  LOP3.LUT R35, R35, 0xfeffffff, RZ, 0xc0, !PT ;  /* 0xfeffffff23237812 */ /* 0x000fc600078ec0ff */
[----:B------:R-:W2:Y:S01]  /*150bb0*/  LDL.LU.64 R50, [R1+0x12d8] ;  /* 0x0012d80001327983 */ /* 0x000ea20000300a00 */
[----:B------:R-:W-:Y:S02]  /*150bc0*/  @P6 LOP3.LUT R35, R35, 0x1000000, RZ, 0xfc, !PT ;  /* 0x0100000023236812 */ /* 0x000fe400078efcff */
[----:B------:R-:W-:Y:S01]  /*150bd0*/  LOP3.LUT P6, RZ, R43, 0x100000, RZ, 0xc0, !PT ;  /* 0x001000002bff7812 */ /* 0x000fe200078cc0ff */
[----:B------:R-:W2:Y:S01]  /*150be0*/  LDL.LU.64 R54, [R1+0x12e0] ;  /* 0x0012e00001367983 */ /* 0x000ea20000300a00 */
[----:B------:R-:W-:Y:S02]  /*150bf0*/  LOP3.LUT R35, R35, 0xfdffffff, RZ, 0xc0, !PT ;  /* 0xfdffffff23237812 */ /* 0x000fe400078ec0ff */
[----:B------:R-:W-:Y:S01]  /*150c00*/  LOP3.LUT P3, RZ, R43, 0x4000000, RZ, 0xc0, !PT ;  /* 0x040000002bff7812 */ /* 0x000fe2000786c0ff */
[----:B------:R-:W2:Y:S08]  /*150c10*/  LDL.LU.64 R56, [R1+0x12f0] ;  /* 0x0012f00001387983 */ /* 0x000eb00000300a00 */
[----:B------:R-:W-:-:S02]  /*150c20*/  @P6 LOP3.LUT R35, R35, 0x2000000, RZ, 0xfc, !PT ;  /* 0x0200000023236812 */ /* 0x000fc400078efcff */
[----:B------:R-:W-:Y:S02]  /*150c30*/  LOP3.LUT P6, RZ, R43, 0x200000, RZ, 0xc0, !PT ;  /* 0x002000002bff7812 */ /* 0x000fe400078cc0ff */
[----:B------:R-:W-:Y:S02]  /*150c40*/  PRMT R2, R39, 0x7772, RZ ;  /* 0x0000777227027816 */ /* 0x000fe400000000ff */
[----:B------:R-:W-:-:S03]  /*150c50*/  LOP3.LUT R35, R35, 0xfbffffff, RZ, 0xc0, !PT ;  /* 0xfbffffff23237812 */ /* 0x000fc600078ec0ff */
[----:B---3--:R0:W-:Y:S01]  /*150c60*/  @P3 STG.E.U8 desc[UR40][R44.64], R2 ;  /* 0x000000022c003986 */ /* 0x0081e2000c101128 */
[----:B------:R-:W-:-:S05]  /*150c70*/  LOP3.LUT P2, RZ, R43, 0x2000000, RZ, 0xc0, !PT ;  /* 0x020000002bff7812 */ /* 0x000fca000784c0ff */
[----:B------:R-:W-:Y:S02]  /*150c80*/  @P6 LOP3.LUT R35, R35, 0x4000000, RZ, 0xfc, !PT ;  /* 0x0400000023236812 */ /* 0x000fe400078efcff */
[----:B------:R-:W-:Y:S02]  /*150c90*/  LOP3.LUT P6, RZ, R43, 0x400000, RZ, 0xc0, !PT ;  /* 0x004000002bff7812 */ /* 0x000fe400078cc0ff */
[----:B0-----:R-:W-:Y:S02]  /*150ca0*/  PRMT R2, R39, 0x7773, RZ ;  /* 0x0000777327027816 */ /* 0x001fe400000000ff */
[----:B------:R-:W3:Y:S01]  /*150cb0*/  LDL.LU R39, [R1+0x1f8] ;  /* 0x0001f80001277983 */ /* 0x000ee20000300800 */
[----:B------:R-:W-:-:S03]  /*150cc0*/  LOP3.LUT P5, RZ, R43, 0x1000000, RZ, 0xc0, !PT ;  /* 0x010000002bff7812 */ /* 0x000fc600078ac0ff */
[----:B------:R-:W3:Y:S01]  /*150cd0*/  LDL.LU.64 R60, [R1+0x12e8] ;  /* 0x0012e800013c7983 */ /* 0x000ee20000300a00 */
[----:B------:R-:W-:-:S03]  /*150ce0*/  LOP3.LUT R35, R35, 0xf7ffffff, RZ, 0xc0, !PT ;  /* 0xf7ffffff23237812 */ /* 0x000fc600078ec0ff */
[----:B----4-:R0:W-:Y:S01]  /*150cf0*/  @P2 STG.E.U8 desc[UR40][R52.64], R2 ;  /* 0x0000000234002986 */ /* 0x0101e2000c101128 */
[----:B------:R-:W-:Y:S02]  /*150d00*/  @P6 LOP3.LUT R35, R35, 0x8000000, RZ, 0xfc, !PT ;  /* 0x0800000023236812 */ /* 0x000fe400078efcff */
[----:B------:R-:W-:Y:S01]  /*150d10*/  LOP3.LUT P6, RZ, R43, 0x800000, RZ, 0xc0, !PT ;  /* 0x008000002bff7812 */ /* 0x000fe200078cc0ff */
[----:B------:R-:W4:Y:S04]  /*150d20*/  LDL.LU.64 R8, [R1+0x12f8] ;  /* 0x0012f80001087983 */ /* 0x000f280000300a00 */
[----:B------:R-:W3:Y:S01]  /*150d30*/  LDL.LU.64 R44, [R1+0x1308] ;  /* 0x00130800012c7983 */ /* 0x000ee20000300a00 */
[----:B0-----:R-:W-:-:S03]  /*150d40*/  PRMT R2, R3, 0x7770, RZ ;  /* 0x0000777003027816 */ /* 0x001fc600000000ff */
[----:B------:R-:W3:Y:S04]  /*150d50*/  LDL.LU.64 R52, [R1+0x1318] ;  /* 0x0013180001347983 */ /* 0x000ee80000300a00 */
        /* <DEDUP_REMOVED lines=47> */
[----:B0-----:R-:W-:Y:S02]  /*151050*/  PRMT R2, R42, 0x7773, RZ ;  /* 0x000077732a027816 */ /* 0x001fe400000000ff */
[----:B------:R-:W3:Y:S04]  /*151060*/  LDL.LU R42, [R1+0x57c8] ;  /* 0x0057c800012a7983 */ /* 0x000ee80000300800 */
[----:B------:R-:W4:Y:S04]  /*151070*/  LDL.LU.64 R4, [R1+0x1330] ;  /* 0x0013300001047983 */ /* 0x000f280000300a00 */
[----:B--2---:R0:W-:Y:S04]  /*151080*/  @P5 STG.E.U8 desc[UR40][R36.64], R2 ;  /* 0x0000000224005986 */ /* 0x0041e8000c101128 */
[----:B0-----:R-:W2:Y:S04]  /*151090*/  LDL.LU.64 R36, [R1+0x1340] ;  /* 0x0013400001247983 */ /* 0x001ea80000300a00 */
[----:B------:R-:W2:Y:S04]  /*1510a0*/  LDL.LU.64 R44, [R1+0x1350] ;  /* 0x00135000012c7983 */ /* 0x000ea80000300a00 */
[----:B------:R-:W2:Y:S04]  /*1510b0*/  LDL.LU R39, [R1+0x1fc] ;  /* 0x0001fc0001277983 */ /* 0x000ea80000300800 */
[----:B------:R-:W3:Y:S04]  /*1510c0*/  LDL.LU.64 R52, [R1+0x1360] ;  /* 0x0013600001347983 */ /* 0x000ee80000300a00 */
[----:B------:R-:W3:Y:S04]  /*1510d0*/  LDL.LU.64 R58, [R1+0x1358] ;  /* 0x00135800013a7983 */ /* 0x000ee80000300a00 */
[----:B------:R-:W3:Y:S04]  /*1510e0*/  LDL.LU.64 R6, [R1+0x1368] ;  /* 0x0013680001067983 */ /* 0x000ee80000300a00 */
[----:B------:R-:W3:Y:S01]  /*1510f0*/  LDL.LU R3, [R1+0x1ec] ;  /* 0x0001ec0001037983 */ /* 0x000ee20000300800 */
[----:B------:R-:W-:-:S02]  /*151100*/  LOP3.LUT P4, RZ, R43, 0x100, RZ, 0xc0, !PT ;  /* 0x000001002bff7812 */ /* 0x000fc4000788c0ff */
[----:B------:R-:W-:Y:S02]  /*151110*/  LOP3.LUT R35, R35, 0xffffefff, RZ, 0xc0, !PT ;  /* 0xffffefff23237812 */ /* 0x000fe400078ec0ff */
[C---:B------:R-:W-:Y:S02]  /*151120*/  LOP3.LUT P3, RZ, R43.reuse, 0x80, RZ, 0xc0, !PT ;  /* 0x000000802bff7812 */ /* 0x040fe4000786c0ff */
[C---:B------:R-:W-:Y:S02]  /*151130*/  LOP3.LUT P2, RZ, R43.reuse, 0x40, RZ, 0xc0, !PT ;  /* 0x000000402bff7812 */ /* 0x040fe4000784c0ff */
[----:B------:R-:W-:Y:S02]  /*151140*/  LOP3.LUT P5, RZ, R43, 0x20, RZ, 0xc0, !PT ;  /* 0x000000202bff7812 */ /* 0x000fe400078ac0ff */
[----:B--2---:R-:W-:-:S05]  /*151150*/  PRMT R2, R39, 0x7770, RZ ;  /* 0x0000777027027816 */ /* 0x004fca00000000ff */
[----:B----4-:R0:W-:Y:S04]  /*151160*/  @P4 STG.E.U8 desc[UR40][R4.64], R2 ;  /* 0x0000000204004986 */ /* 0x0101e8000c101128 */
[----:B0-----:R-:W2:Y:S01]  /*151170*/  LDL.LU.64 R4, [R1+0x1370] ;  /* 0x0013700001047983 */ /* 0x001ea20000300a00 */
[----:B---3--:R-:W-:-:S13]  /*151180*/  LOP3.LUT P6, RZ, R42, 0x10000000, RZ, 0xc0, !PT ;  /* 0x100000002aff7812 */ /* 0x008fda00078cc0ff */
        /* <DEDUP_REMOVED lines=10> */
[----:B------:R-:W-:-:S03]  /*151230*/  LOP3.LUT R35, R35, 0xffff7fff, RZ, 0xc0, !PT ;  /* 0xffff7fff23237812 */ /* 0x000fc600078ec0ff */
[----:B0-----:R-:W3:Y:S08]  /*151240*/  LDL.LU.64 R36, [R1+0x1380] ;  /* 0x0013800001247983 */ /* 0x001ef00000300a00 */
[----:B------:R-:W-:Y:S02]  /*151250*/  @P6 LOP3.LUT R35, R35, 0x8000, RZ, 0xfc, !PT ;  /* 0x0000800023236812 */ /* 0x000fe400078efcff */
[----:B------:R-:W-:Y:S01]  /*151260*/  LOP3.LUT P6, RZ, R43, 0x1, RZ, 0xc0, !PT ;  /* 0x000000012bff7812 */ /* 0x000fe200078cc0ff */
[----:B------:R-:W4:Y:S04]  /*151270*/  LDL.LU.64 R46, [R1+0x1378] ;  /* 0x00137800012e7983 */ /* 0x000f280000300a00 */
[----:B------:R-:W4:Y:S01]  /*151280*/  LDL.LU R48, [R1+0x1d0] ;  /* 0x0001d00001307983 */ /* 0x000f220000300800 */
[----:B------:R-:W-:-:S03]  /*151290*/  LOP3.LUT R35, R35, 0xfffeffff, RZ, 0xc0, !PT ;  /* 0xfffeffff23237812 */ /* 0x000fc600078ec0ff */
[----:B------:R-:W4:Y:S04]  /*1512a0*/  LDL.LU.64 R50, [R1+0x1388] ;  /* 0x0013880001327983 */ /* 0x000f280000300a00 */
[----:B------:R-:W-:Y:S01]  /*1512b0*/  @P6 LOP3.LUT R35, R35, 0x10000, RZ, 0xfc, !PT ;  /* 0x0001000023236812 */ /* 0x000fe200078efcff */
[----:B------:R-:W4:Y:S01]  /*1512c0*/  LDL.LU.64 R54, [R1+0x1390] ;  /* 0x0013900001367983 */ /* 0x000f220000300a00 */
[----:B------:R-:W-:Y:S02]  /*1512d0*/  LOP3.LUT P6, RZ, R43, 0x2, RZ, 0xc0, !PT ;  /* 0x000000022bff7812 */ /* 0x000fe400078cc0ff */
[----:B------:R-:W-:Y:S01]  /*1512e0*/  LOP3.LUT R35, R35, 0xfffdffff, RZ, 0xc0, !PT ;  /* 0xfffdffff23237812 */ /* 0x000fe200078ec0ff */
[----:B------:R-:W4:Y:S01]  /*1512f0*/  LDL.LU.64 R56, [R1+0x13a0] ;  /* 0x0013a00001387983 */ /* 0x000f220000300a00 */
[----:B------:R-:W-:-:S03]  /*151300*/  PRMT R2, R39, 0x7772, RZ ;  /* 0x0000777227027816 */ /* 0x000fc600000000ff */
[----:B------:R-:W4:Y:S06]  /*151310*/  LDL.LU R40, [R1+0x1c0] ;  /* 0x0001c00001287983 */ /* 0x000f2c0000300800 */
[----:B------:R-:W-:Y:S01]  /*151320*/  @P6 LOP3.LUT R35, R35, 0x20000, RZ, 0xfc, !PT ;  /* 0x0002000023236812 */ /* 0x000fe200078efcff */
[----:B------:R0:W-:Y:S01]  /*151330*/  @P2 STG.E.U8 desc[UR40][R44.64], R2 ;  /* 0x000000022c002986 */ /* 0x0001e2000c101128 */
[----:B------:R-:W-:Y:S02]  /*151340*/  LOP3.LUT P6, RZ, R43, 0x4, RZ, 0xc0, !PT ;  /* 0x000000042bff7812 */ /* 0x000fe400078cc0ff */
[----:B------:R-:W-:Y:S01]  /*151350*/  LOP3.LUT R35, R35, 0xfffbffff, RZ, 0xc0, !PT ;  /* 0xfffbffff23237812 */ /* 0x000fe200078ec0ff */
[----:B------:R-:W4:Y:S04]  /*151360*/  LDL.LU.64 R60, [R1+0x1398] ;  /* 0x00139800013c7983 */ /* 0x000f280000300a00 */
[----:B------:R-:W4:Y:S01]  /*151370*/  LDL.LU.64 R8, [R1+0x13b0] ;  /* 0x0013b00001087983 */ /* 0x000f220000300a00 */
[----:B0-----:R-:W-:-:S03]  /*151380*/  PRMT R2, R39, 0x7773, RZ ;  /* 0x0000777327027816 */ /* 0x001fc600000000ff */
[----:B------:R-:W4:Y:S02]  /*151390*/  LDL.LU.64 R44, [R1+0x13c0] ;  /* 0x0013c000012c7983 */ /* 0x000f240000300a00 */
[----:B------:R-:W-:Y:S02]  /*1513a0*/  @P6 LOP3.LUT R35, R35, 0x40000, RZ, 0xfc, !PT ;  /* 0x0004000023236812 */ /* 0x000fe400078efcff */
[----:B------:R-:W-:Y:S02]  /*1513b0*/  LOP3.LUT P6, RZ, R43, 0x8, RZ, 0xc0, !PT ;  /* 0x000000082bff7812 */ /* 0x000fe400078cc0ff */
[----:B------:R-:W-:Y:S01]  /*1513c0*/  LOP3.LUT R35, R35, 0xfff7ffff, RZ, 0xc0, !PT ;  /* 0xfff7ffff23237812 */ /* 0x000fe200078ec0ff */
[----:B------:R0:W-:Y:S10]  /*1513d0*/  @P5 STG.E.U8 desc[UR40][R52.64], R2 ;  /* 0x0000000234005986 */ /* 0x0001f4000c101128 */
[----:B------:R-:W-:-:S02]  /*1513e0*/  @P6 LOP3.LUT R35, R35, 0x80000, RZ, 0xfc, !PT ;  /* 0x0008000023236812 */ /* 0x000fc400078efcff */
[----:B------:R-:W-:Y:S01]  /*1513f0*/  LOP3.LUT P6, RZ, R43, 0x10, RZ, 0xc0, !PT ;  /* 0x000000102bff7812 */ /* 0x000fe200078cc0ff */
[----:B0-----:R-:W4:Y:S01]  /*151400*/  LDL.LU.64 R52, [R1+0x13d0] ;  /* 0x0013d00001347983 */ /* 0x001f220000300a00 */
[----:B------:R-:W-:-:S03]  /*151410*/  PRMT R2, R3, 0x7770, RZ ;  /* 0x0000777003027816 */ /* 0x000fc600000000ff */
[----:B------:R-:W4:Y:S08]  /*151420*/  LDL.LU R39, [R1+0x1d4] ;  /* 0x0001d40001277983 */ /* 0x000f300000300800 */
        /* <DEDUP_REMOVED lines=14> */
[----:B----4-:R-:W-:Y:S01]  /*151510*/  PRMT R2, R48, 0x7770, RZ ;  /* 0x0000777030027816 */ /* 0x010fe200000000ff */
        /* <DEDUP_REMOVED lines=36> */
[----:B------:R-:W3:Y:S04]  /*151760*/  LDL.LU.64 R58, [R1+0x1438] ;  /* 0x00143800013a7983 */ /* 0x000ee80000300a00 */
[----:B------:R-:W3:Y:S04]  /*151770*/  LDL.LU.64 R6, [R1+0x1430] ;  /* 0x0014300001067983 */ /* 0x000ee80000300a00 */
[----:B------:R-:W3:Y:S01]  /*151780*/  LDL.LU R3, [R1+0x1d8] ;  /* 0x0001d80001037983 */ /* 0x000ee20000300800 */
[----:B------:R-:W-:-:S02]  /*151790*/  LOP3.LUT P4, RZ, R42, 0x200000, RZ, 0xc0, !PT ;  /* 0x002000002aff7812 */ /* 0x000fc4000788c0ff */
[----:B------:R-:W-:Y:S02]  /*1517a0*/  PRMT R2, R39, 0x7773, RZ ;  /* 0x0000777327027816 */ /* 0x000fe400000000ff */
[C---:B------:R-:W-:Y:S02]  /*1517b0*/  LOP3.LUT P3, RZ, R42.reuse, 0x100000, RZ, 0xc0, !PT ;  /* 0x001000002aff7812 */ /* 0x040fe4000786c0ff */
[C---:B------:R-:W-:Y:S02]  /*1517c0*/  LOP3.LUT P2, RZ, R42.reuse, 0x80000, RZ, 0xc0, !PT ;  /* 0x000800002aff7812 */ /* 0x040fe4000784c0ff */
[C---:B------:R-:W-:Y:S02]  /*1517d0*/  LOP3.LUT P5, RZ, R42.reuse, 0x40000, RZ, 0xc0, !PT ;  /* 0x000400002aff7812 */ /* 0x040fe400078ac0ff */
        /* <DEDUP_REMOVED lines=16> */
[----:B------:R-:W2:Y:S04]  /*1518e0*/  LDL.LU.64 R46, [R1+0x1450] ;  /* 0x00145000012e7983 */ /* 0x000ea80000300a00 */
[----:B------:R-:W2:Y:S04]  /*1518f0*/  LDL.LU.64 R48, [R1+0x1460] ;  /* 0x0014600001307983 */ /* 0x000ea80000300a00 */
[----:B------:R-:W2:Y:S04]  /*151900*/  LDL.LU R39, [R1+0x1c8] ;  /* 0x0001c80001277983 */ /* 0x000ea80000300800 */
[----:B------:R-:W2:Y:S04]  /*151910*/  LDL.LU.64 R50, [R1+0x1458] ;  /* 0x0014580001327983 */ /* 0x000ea80000300a00 */
[----:B------:R-:W2:Y:S01]  /*151920*/  LDL.LU.64 R54, [R1+0x1480] ;  /* 0x0014800001367983 */ /* 0x000ea20000300a00 */
[----:B------:R-:W-:-:S03]  /*151930*/  PRMT R2, R41, 0x7770, RZ ;  /* 0x0000777029027816 */ /* 0x000fc600000000ff */
[----:B------:R-:W2:Y:S04]  /*151940*/  LDL.LU.64 R56, [R1+0x1488] ;  /* 0x0014880001387983 */ /* 0x000ea80000300a00 */
[----:B----4-:R0:W-:Y:S02]  /*151950*/  @P3 STG.E.U8 desc[UR40][R8.64], R2 ;  /* 0x0000000208003986 */ /* 0x0101e4000c101128 */
[----:B0-----:R-:W-:-:S05]  /*151960*/  PRMT R2, R41, 0x7771, RZ ;  /* 0x0000777129027816 */ /* 0x001fca00000000ff */
[----:B---3--:R0:W-:Y:S02]  /*151970*/  @P2 STG.E.U8 desc[UR40][R44.64], R2 ;  /* 0x000000022c002986 */ /* 0x0081e4000c101128 */
[----:B0-----:R-:W-:-:S05]  /*151980*/  PRMT R2, R41, 0x7772, RZ ;  /* 0x0000777229027816 */ /* 0x001fca00000000ff */
[----:B------:R0:W-:Y:S02]  /*151990*/  @P5 STG.E.U8 desc[UR40][R52.64], R2 ;  /* 0x0000000234005986 */ /* 0x0001e4000c101128 */
[----:B0-----:R-:W-:Y:S02]  /*1519a0*/  PRMT R2, R41, 0x7773, RZ ;  /* 0x0000777329027816 */ /* 0x001fe400000000ff */
[----:B------:R-:W3:Y:S04]  /*1519b0*/  LDL.LU R41, [R1+0x57bc] ;  /* 0x0057bc0001297983 */ /* 0x000ee80000300800 */
[----:B------:R-:W4:Y:S04]  /*1519c0*/  LDL.LU.64 R60, [R1+0x1498] ;  /* 0x00149800013c7983 */ /* 0x000f280000300a00 */
[----:B------:R-:W3:Y:S04]  /*1519d0*/  LDL.LU.64 R8, [R1+0x1490] ;  /* 0x0014900001087983 */ /* 0x000ee80000300a00 */
[----:B------:R-:W3:Y:S04]  /*1519e0*/  LDL.LU.64 R44, [R1+0x14a8] ;  /* 0x0014a800012c7983 */ /* 0x000ee80000300a00 */
[----:B------:R-:W3:Y:S01]  /*1519f0*/  LDL.LU.64 R52, [R1+0x14b0] ;  /* 0x0014b00001347983 */ /* 0x000ee20000300a00 */
[----:B------:R-:W-:-:S02]  /*151a00*/  @P6 LOP3.LUT R35, R35, 0x100, RZ, 0xfc, !PT ;  /* 0x0000010023236812 */ /* 0x000fc400078efcff */
[----:B------:R-:W-:Y:S01]  /*151a10*/  LOP3.LUT P6, RZ, R42, 0x4000, RZ, 0xc0, !PT ;  /* 0x000040002aff7812 */ /* 0x000fe200078cc0ff */
[----:B------:R-:W3:Y:S01]  /*151a20*/  LDL.LU R40, [R1+0x1cc] ;  /* 0x0001cc0001287983 */ /* 0x000ee20000300800 */
        /* <DEDUP_REMOVED lines=9> */
[----:B------:R0:W-:Y:S01]  /*151ac0*/  @P6 STG.E.U8 desc[UR40][R58.64], R2 ;  /* 0x000000023a006986 */ /* 0x0001e2000c101128 */
[----:B------:R-:W-:Y:S02]  /*151ad0*/  LOP3.LUT P6, RZ, R35, 0x800, RZ, 0xc0, !PT ;  /* 0x0000080023ff7812 */ /* 0x000fe400078cc0ff */
[----:B0-----:R-:W-:Y:S01]  /*151ae0*/  PRMT R2, R3, 0x7770, RZ ;  /* 0x0000777003027816 */ /* 0x001fe200000000ff */
[----:B------:R-:W3:Y:S10]  /*151af0*/  LDL.LU.64 R58, [R1+0x14c0] ;  /* 0x0014c000013a7983 */ /* 0x000ef40000300a00 */
[----:B------:R0:W-:Y:S04]  /*151b00*/  @P6 STG.E.U8 desc[UR40][R6.64], R2 ;  /* 0x0000000206006986 */ /* 0x0001e8000c101128 */
[----:B0-----:R-:W3:Y:S01]  /*151b10*/  LDL.LU.64 R6, [R1+0x14b8] ;  /* 0x0014b80001067983 */ /* 0x001ee20000300a00 */
[----:B------:R-:W-:-:S02]  /*151b20*/  LOP3.LUT P6, RZ, R35, 0x400, RZ, 0xc0, !PT ;  /* 0x0000040023ff7812 */ /* 0x000fc400078cc0ff */
[----:B------:R-:W-:-:S11]  /*151b30*/  PRMT R2, R3, 0x7771, RZ ;  /* 0x0000777103027816 */ /* 0x000fd600000000ff */
        /* <DEDUP_REMOVED lines=23> */
[----:B---3--:R-:W-:-:S05]  /*151cb0*/  PRMT R2, R41, 0x7770, RZ ;  /* 0x0000777029027816 */ /* 0x008fca00000000ff */
[----:B------:R0:W-:Y:S02]  /*151cc0*/  @P0 STG.E.U8 desc[UR40][R8.64], R2 ;  /* 0x0000000208000986 */ /* 0x0001e4000c101128 */
[----:B0-----:R-:W-:-:S05]  /*151cd0*/  PRMT R2, R41, 0x7771, RZ ;  /* 0x0000777129027816 */ /* 0x001fca00000000ff */
[----:B------:R0:W-:Y:S02]  /*151ce0*/  @P1 STG.E.U8 desc[UR40][R44.64], R2 ;  /* 0x000000022c001986 */ /* 0x0001e4000c101128 */
[----:B0-----:R-:W-:-:S05]  /*151cf0*/  PRMT R2, R41, 0x7772, RZ ;  /* 0x0000777229027816 */ /* 0x001fca00000000ff */
[----:B------:R0:W-:Y:S02]  /*151d00*/  @P4 STG.E.U8 desc[UR40][R52.64], R2 ;  /* 0x0000000234004986 */ /* 0x0001e4000c101128 */
[----:B0-----:R-:W-:Y:S02]  /*151d10*/  PRMT R2, R41, 0x7773, RZ ;  /* 0x0000777329027816 */ /* 0x001fe400000000ff */
[----:B------:R-:W3:Y:S01]  /*151d20*/  LDL.LU R41, [R1+0x57b8] ;  /* 0x0057b80001297983 */ /* 0x000ee20000300800 */
[C---:B------:R-:W-:Y:S02]  /*151d30*/  LOP3.LUT P3, RZ, R42.reuse, 0x20, RZ, 0xc0, !PT ;  /* 0x000000202aff7812 */ /* 0x040fe4000786c0ff */
[----:B------:R-:W-:Y:S01]  /*151d40*/  LOP3.LUT P2, RZ, R42, 0x10, RZ, 0xc0, !PT ;  /* 0x000000102aff7812 */ /* 0x000fe2000784c0ff */
[----:B------:R-:W4:Y:S04]  /*151d50*/  LDL.LU.64 R8, [R1+0x14e0] ;  /* 0x0014e00001087983 */ /* 0x000f280000300a00 */
[----:B------:R-:W4:Y:S04]  /*151d60*/  LDL.LU.64 R44, [R1+0x14f0] ;  /* 0x0014f000012c7983 */ /* 0x000f280000300a00 */
[----:B------:R-:W4:Y:S04]  /*151d70*/  LDL.LU.64 R52, [R1+0x14e8] ;  /* 0x0014e80001347983 */ /* 0x000f280000300a00 */
[----:B------:R0:W-:Y:S02]  /*151d80*/  @P3 STG.E.U8 desc[UR40][R58.64], R2 ;  /* 0x000000023a003986 */ /* 0x0001e4000c101128 */
[----:B0-----:R-:W-:-:S02]  /*151d90*/  PRMT R2, R40, 0x7770, RZ ;  /* 0x0000777028027816 */ /* 0x001fc400000000ff */
[----:B------:R-:W4:Y:S04]  /*151da0*/  LDL.LU.64 R58, [R1+0x1508] ;  /* 0x00150800013a7983 */ /* 0x000f280000300a00 */
[----:B------:R0:W-:Y:S04]  /*151db0*/  @P2 STG.E.U8 desc[UR40][R6.64], R2 ;  /* 0x0000000206002986 */ /* 0x0001e8000c101128 */
[----:B0-----:R-:W4:Y:S04]  /*151dc0*/  LDL.LU.64 R6, [R1+0x1518] ;  /* 0x0015180001067983 */ /* 0x001f280000300a00 */
[----:B------:R-:W4:Y:S01]  /*151dd0*/  LDL.LU R39, [R1+0x1b0] ;  /* 0x0001b00001277983 */ /* 0x000f220000300800 */
[----:B------:R-:W-:-:S02]  /*151de0*/  LOP3.LUT P5, RZ, R42, 0x8, RZ, 0xc0, !PT ;  /* 0x000000082aff7812 */ /* 0x000fc400078ac0ff */
[----:B------:R-:W-:-:S11]  /*151df0*/  PRMT R2, R40, 0x7771, RZ ;  /* 0x0000777128027816 */ /* 0x000fd600000000ff */
[----:B--2---:R0:W-:Y:S04]  /*151e00*/  @P5 STG.E.U8 desc[UR40][R4.64], R2 ;  /* 0x0000000204005986 */ /* 0x0041e8000c101128 */
[----:B0-----:R-:W2:Y:S01]  /*151e10*/  LDL.LU.64 R4, [R1+0x1528] ;  /* 0x0015280001047983 */ /* 0x001ea20000300a00 */
[----:B------:R-:W-:-:S03]  /*151e20*/  LOP3.LUT R38, R38, 0xefffffff, RZ, 0xc0, !PT ;  /* 0xefffffff26267812 */ /* 0x000fc600078ec0ff */
[----:B------:R-:W2:Y:S01]  /*151e30*/  LDL.LU R3, [R1+0x1a0] ;  /* 0x0001a00001037983 */ /* 0x000ea20000300800 */
[C---:B------:R-:W-:Y:S02]  /*151e40*/  LOP3.LUT P4, RZ, R42.reuse, 0x4, RZ, 0xc0, !PT ;  /* 0x000000042aff7812 */ /* 0x040fe4000788c0ff */
[C---:B------:R-:W-:Y:S02]  /*151e50*/  LOP3.LUT P3, RZ, R42.reuse, 0x2, RZ, 0xc0, !PT ;  /* 0x000000022aff7812 */ /* 0x040fe4000786c0ff */
[----:B------:R-:W-:Y:S02]  /*151e60*/  LOP3.LUT P2, RZ, R42, 0x1, RZ, 0xc0, !PT ;  /* 0x000000012aff7812 */ /* 0x000fe4000784c0ff */
[----:B------:R-:W2:Y:S04]  /*151e70*/  LDL.LU.64 R42, [R1+0x1520] ;  /* 0x00152000012a7983 */ /* 0x000ea80000300a00 */
[----:B------:R-:W2:Y:S04]  /*151e80*/  LDL.LU.64 R46, [R1+0x1530] ;  /* 0x00153000012e7983 */ /* 0x000ea80000300a00 */
[----:B------:R-:W2:Y:S01]  /*151e90*/  LDL.LU.64 R50, [R1+0x1550] ;  /* 0x0015500001327983 */ /* 0x000ea20000300a00 */
[----:B------:R-:W-:-:S03]  /*151ea0*/  LOP3.LUT R35, R35, 0xfffffffe, RZ, 0xc0, !PT ;  /* 0xfffffffe23237812 */ /* 0x000fc600078ec0ff */
[----:B------:R-:W2:Y:S04]  /*151eb0*/  LDL.LU R48, [R1+0x1b4] ;  /* 0x0001b40001307983 */ /* 0x000ea80000300800 */
[----:B------:R-:W2:Y:S04]  /*151ec0*/  LDL.LU.64 R54, [R1+0x1560] ;  /* 0x0015600001367983 */ /* 0x000ea80000300a00 */
[----:B------:R-:W2:Y:S01]  /*151ed0*/  LDL.LU.64 R56, [R1+0x1558] ;  /* 0x0015580001387983 */ /* 0x000ea20000300a00 */
[----:B------:R-:W-:-:S03]  /*151ee0*/  PRMT R2, R40, 0x7772, RZ ;  /* 0x0000777228027816 */ /* 0x000fc600000000ff */
[----:B------:R-:W2:Y:S01]  /*151ef0*/  LDL.LU.64 R60, [R1+0x1570] ;  /* 0x00157000013c7983 */ /* 0x000ea20000300a00 */
[----:B---3--:R-:W-:-:S13]  /*151f00*/  LOP3.LUT P6, RZ, R41, 0x400000, RZ, 0xc0, !PT ;  /* 0x0040000029ff7812 */ /* 0x008fda00078cc0ff */
        /* <DEDUP_REMOVED lines=16> */
[----:B------:R-:W-:Y:S01]  /*152010*/  LOP3.LUT R35, R35, 0xfffffffb, RZ, 0xc0, !PT ;  /* 0xfffffffb23237812 */ /* 0x000fe200078ec0ff */
[----:B----4-:R0:W-:Y:S01]  /*152020*/  @P4 STG.E.U8 desc[UR40][R8.64], R2 ;  /* 0x0000000208004986 */ /* 0x0101e2000c101128 */
[----:B------:R-:W-:-:S09]  /*152030*/  LOP3.LUT P5, RZ, R41, 0x80000000, RZ, 0xc0, !PT ;  /* 0x8000000029ff7812 */ /* 0x000fd200078ac0ff */
[----:B------:R-:W-:Y:S02]  /*152040*/  @P6 LOP3.LUT R35, R35, 0x4, RZ, 0xfc, !PT ;  /* 0x0000000423236812 */ /* 0x000fe400078efcff */
[----:B------:R-:W-:Y:S01]  /*152050*/  LOP3.LUT P6, RZ, R41, 0x20000000, RZ, 0xc0, !PT ;  /* 0x2000000029ff7812 */ /* 0x000fe200078cc0ff */
[----:B0-----:R-:W3:Y:S01]  /*152060*/  LDL.LU.64 R8, [R1+0x1580] ;  /* 0x0015800001087983 */ /* 0x001ee20000300a00 */
[----:B------:R-:W-:Y:S02]  /*152070*/  PRMT R2, R40, 0x7773, RZ ;  /* 0x0000777328027816 */ /* 0x000fe400000000ff */
[----:B------:R-:W-:Y:S01]  /*152080*/  LOP3.LUT R35, R35, 0xfffffff7, RZ, 0xc0, !PT ;  /* 0xfffffff723237812 */ /* 0x000fe200078ec0ff */
[----:B------:R-:W4:Y:S04]  /*152090*/  LDL.LU R40, [R1+0x1a4] ;  /* 0x0001a40001287983 */ /* 0x000f280000300800 */
[----:B------:R0:W-:Y:S04]  /*1520a0*/  @P3 STG.E.U8 desc[UR40][R44.64], R2 ;  /* 0x000000022c003986 */ /* 0x0001e8000c101128 */
[----:B------:R-:W-:-:S02]  /*1520b0*/  @P6 LOP3.LUT R35, R35, 0x8, RZ, 0xfc, !PT ;  /* 0x0000000823236812 */ /* 0x000fc400078efcff */
[----:B------:R-:W-:Y:S02]  /*1520c0*/  LOP3.LUT P6, RZ, R41, 0x40000000, RZ, 0xc0, !PT ;  /* 0x4000000029ff7812 */ /* 0x000fe400078cc0ff */
[C---:B0-----:R-:W-:Y:S01]  /*1520d0*/  PRMT R2, R39.reuse, 0x7770, RZ ;  /* 0x0000777027027816 */ /* 0x041fe200000000ff */
[----:B------:R-:W4:Y:S04]  /*1520e0*/  LDL.LU.64 R44, [R1+0x1590] ;  /* 0x00159000012c7983 */ /* 0x000f280000300a00 */
[----:B------:R0:W-:Y:S02]  /*1520f0*/  @P2 STG.E.U8 desc[UR40][R52.64], R2 ;  /* 0x0000000234002986 */ /* 0x0001e4000c101128 */
[C---:B0-----:R-:W-:Y:S02]  /*152100*/  PRMT R2, R39.reuse, 0x7771, RZ ;  /* 0x0000777127027816 */ /* 0x041fe400000000ff */
[----:B------:R-:W4:Y:S04]  /*152110*/  LDL.LU.64 R52, [R1+0x1588] ;  /* 0x0015880001347983 */ /* 0x000f280000300a00 */
[----:B------:R0:W-:Y:S02]  /*152120*/  @P5 STG.E.U8 desc[UR40][R58.64], R2 ;  /* 0x000000023a005986 */ /* 0x0001e4000c101128 */
[----:B0-----:R-:W-:-:S02]  /*152130*/  PRMT R2, R39, 0x7772, RZ ;  /* 0x0000777227027816 */ /* 0x001fc400000000ff */
[----:B------:R-:W4:Y:S04]  /*152140*/  LDL.LU.64 R58, [R1+0x1598] ;  /* 0x00159800013a7983 */ /* 0x000f280000300a00 */
[----:B------:R0:W-:Y:S01]  /*152150*/  @P6 STG.E.U8 desc[UR40][R6.64], R2 ;  /* 0x0000000206006986 */ /* 0x0001e2000c101128 */
[----:B------:R-:W-:Y:S02]  /*152160*/  LOP3.LUT P6, RZ, R35, 0x8, RZ, 0xc0, !PT ;  /* 0x0000000823ff7812 */ /* 0x000fe400078cc0ff */
[----:B0-----:R-:W-:Y:S01]  /*152170*/  PRMT R2, R39, 0x7773, RZ ;  /* 0x0000777327027816 */ /* 0x001fe200000000ff */
[----:B------:R-:W4:Y:S10]  /*152180*/  LDL.LU.64 R6, [R1+0x15c0] ;  /* 0x0015c00001067983 */ /* 0x000f340000300a00 */
[----:B--2---:R0:W-:Y:S04]  /*152190*/  @P6 STG.E.U8 desc[UR40][R4.64], R2 ;  /* 0x0000000204006986 */ /* 0x0041e8000c101128 */
[----:B0-----:R-:W2:Y:S04]  /*1521a0*/  LDL.LU.64 R4, [R1+0x15d0] ;  /* 0x0015d00001047983 */ /* 0x001ea80000300a00 */
[----:B------:R-:W2:Y:S01]  /*1521b0*/  LDL.LU R39, [R1+0x1b8] ;  /* 0x0001b80001277983 */ /* 0x000ea20000300800 */
        /* <DEDUP_REMOVED lines=21> */
[----:B0-----:R-:W-:Y:S02]  /*152310*/  PRMT R2, R48, 0x7772, RZ ;  /* 0x0000777230027816 */ /* 0x001fe400000000ff */
[C---:B------:R-:W-:Y:S02]  /*152320*/  LOP3.LUT P4, RZ, R41.reuse, 0x80000, RZ, 0xc0, !PT ;  /* 0x0008000029ff7812 */ /* 0x040fe4000788c0ff */
[----:B------:R-:W-:-:S02]  /*152330*/  LOP3.LUT P3, RZ, R41, 0x40000, RZ, 0xc0, !PT ;  /* 0x0004000029ff7812 */ /* 0x000fc4000786c0ff */
[C---:B------:R-:W-:Y:S02]  /*152340*/  LOP3.LUT P2, RZ, R41.reuse, 0x20000, RZ, 0xc0, !PT ;  /* 0x0002000029ff7812 */ /* 0x040fe4000784c0ff */
[----:B------:R-:W-:Y:S01]  /*152350*/  LOP3.LUT P5, RZ, R41, 0x10000, RZ, 0xc0, !PT ;  /* 0x0001000029ff7812 */ /* 0x000fe200078ac0ff */
[----:B---3--:R0:W-:Y:S02]  /*152360*/  @P6 STG.E.U8 desc[UR40][R8.64], R2 ;  /* 0x0000000208006986 */ /* 0x0081e4000c101128 */
[----:B0-----:R-:W-:-:S05]  /*152370*/  PRMT R2, R48, 0x7773, RZ ;  /* 0x0000777330027816 */ /* 0x001fca00000000ff */
[----:B----4-:R0:W-:Y:S02]  /*152380*/  @P0 STG.E.U8 desc[UR40][R44.64], R2 ;  /* 0x000000022c000986 */ /* 0x0101e4000c101128 */
        /* <DEDUP_REMOVED lines=50> */
[----:B------:R-:W-:Y:S01]  /*1526b0*/  LOP3.LUT R38, R38, 0xfbffffff, RZ, 0xc0, !PT ;  /* 0xfbffffff26267812 */ /* 0x000fe200078ec0ff */
[----:B------:R-:W3:Y:S01]  /*1526c0*/  LDL.LU.64 R60, [R1+0x1680] ;  /* 0x00168000013c7983 */ /* 0x000ee20000300a00 */
[----:B------:R-:W-:-:S09]  /*1526d0*/  PRMT R2, R39, 0x7772, RZ ;  /* 0x0000777227027816 */ /* 0x000fd200000000ff */
[----:B------:R-:W-:Y:S02]  /*1526e0*/  @P6 LOP3.LUT R38, R38, 0x4000000, RZ, 0xfc, !PT ;  /* 0x0400000026266812 */ /* 0x000fe400078efcff */
[C---:B------:R-:W-:Y:S01]  /*1526f0*/  LOP3.LUT P6, RZ, R41.reuse, 0x400, RZ, 0xc0, !PT ;  /* 0x0000040029ff7812 */ /* 0x040fe200078cc0ff */
[----:B----4-:R0:W-:Y:S01]  /*152700*/  @P3 STG.E.U8 desc[UR40][R8.64], R2 ;  /* 0x0000000208003986 */ /* 0x0101e2000c101128 */
[----:B------:R-:W-:Y:S02]  /*152710*/  LOP3.LUT P5, RZ, R41, 0x1000, RZ, 0xc0, !PT ;  /* 0x0000100029ff7812 */ /* 0x000fe400078ac0ff */
[----:B------:R-:W-:Y:S02]  /*152720*/  LOP3.LUT R38, R38, 0xf7ffffff, RZ, 0xc0, !PT ;  /* 0xf7ffffff26267812 */ /* 0x000fe400078ec0ff */
[----:B0-----:R-:W-:-:S07]  /*152730*/  PRMT R2, R39, 0x7773, RZ ;  /* 0x0000777327027816 */ /* 0x001fce00000000ff */
[----:B------:R-:W-:Y:S01]  /*152740*/  @P6 LOP3.LUT R38, R38, 0x8000000, RZ, 0xfc, !PT ;  /* 0x0800000026266812 */ /* 0x000fe200078efcff */
[----:B------:R-:W4:Y:S01]  /*152750*/  LDL.LU R39, [R1+0xf0] ;  /* 0x0000f00001277983 */ /* 0x000f220000300800 */
[----:B------:R-:W-:-:S03]  /*152760*/  LOP3.LUT P6, RZ, R41, 0x800, RZ, 0xc0, !PT ;  /* 0x0000080029ff7812 */ /* 0x000fc600078cc0ff */
[----:B--2---:R0:W-:Y:S04]  /*152770*/  @P2 STG.E.U8 desc[UR40][R44.64], R2 ;  /* 0x000000022c002986 */ /* 0x0041e8000c101128 */
[----:B------:R-:W2:Y:S01]  /*152780*/  LDL.LU.64 R8, [R1+0x1688] ;  /* 0x0016880001087983 */ /* 0x000ea20000300a00 */
[----:B0-----:R-:W-:-:S03]  /*152790*/  PRMT R2, R3, 0x7770, RZ ;  /* 0x0000777003027816 */ /* 0x001fc600000000ff */
[----:B------:R-:W2:Y:S04]  /*1527a0*/  LDL.LU.64 R44, [R1+0x1698] ;  /* 0x00169800012c7983 */ /* 0x000ea80000300a00 */
[----:B------:R0:W-:Y:S02]  /*1527b0*/  @P5 STG.E.U8 desc[UR40][R52.64], R2 ;  /* 0x0000000234005986 */ /* 0x0001e4000c101128 */
[----:B0-----:R-:W-:Y:S02]  /*1527c0*/  PRMT R2, R3, 0x7771, RZ ;  /* 0x0000777103027816 */ /* 0x001fe400000000ff */
[----:B------:R-:W2:Y:S04]  /*1527d0*/  LDL.LU.64 R52, [R1+0x1690] ;  /* 0x0016900001347983 */ /* 0x000ea80000300a00 */
[----:B------:R0:W-:Y:S01]  /*1527e0*/  @P6 STG.E.U8 desc[UR40][R58.64], R2 ;  /* 0x000000023a006986 */ /* 0x0001e2000c101128 */
[----:B------:R-:W-:-:S02]  /*1527f0*/  LOP3.LUT P6, RZ, R38, 0x8000000, RZ, 0xc0, !PT ;  /* 0x0800000026ff7812 */ /* 0x000fc400078cc0ff */
[----:B0-----:R-:W-:Y:S01]  /*152800*/  PRMT R2, R3, 0x7772, RZ ;  /* 0x0000777203027816 */ /* 0x001fe200000000ff */
[----:B------:R-:W2:Y:S10]  /*152810*/  LDL.LU.64 R58, [R1+0x16c0] ;  /* 0x0016c000013a7983 */ /* 0x000eb40000300a00 */
        /* <DEDUP_REMOVED lines=28> */
[----:B--2---:R0:W-:Y:S01]  /*1529e0*/  @P0 STG.E.U8 desc[UR40][R8.64], R2 ;  /* 0x0000000208000986 */ /* 0x0041e2000c101128 */
[----:B------:R-:W-:Y:S02]  /*1529f0*/  LOP3.LUT P3, RZ, R37, 0x80000000, RZ, 0xc0, !PT ;  /* 0x8000000025ff7812 */ /* 0x000fe4000786c0ff */
[----:B0-----:R-:W-:-:S05]  /*152a00*/  PRMT R2, R40, 0x7773, RZ ;  /* 0x0000777328027816 */ /* 0x001fca00000000ff */
[----:B------:R4:W-:Y:S01]  /*152a10*/  @P1 STG.E.U8 desc[UR40][R44.64], R2 ;  /* 0x000000022c001986 */ /* 0x0009e2000c101128 */
[----:B------:R-:W-:Y:S02]  /*152a20*/  LOP3.LUT P2, RZ, R37, 0x40000000, RZ, 0xc0, !PT ;  /* 0x4000000025ff7812 */ /* 0x000fe4000784c0ff */
[----:B----4-:R-:W-:-:S05]  /*152a30*/  PRMT R2, R39, 0x7770, RZ ;  /* 0x0000777027027816 */ /* 0x010fca00000000ff */
        /* <DEDUP_REMOVED lines=36> */
[C---:B------:R-:W-:Y:S02]  /*152c80*/  LOP3.LUT P3, RZ, R37.reuse, 0x8000000, RZ, 0xc0, !PT ;  /* 0x0800000025ff7812 */ /* 0x040fe4000786c0ff */
[----:B------:R-:W-:Y:S01]  /*152c90*/  @P6 LOP3.LUT R38, R38, 0x10000, RZ, 0xfc, !PT ;  /* 0x0001000026266812 */ /* 0x000fe200078efcff */
[----:B------:R-:W2:Y:S01]  /*152ca0*/  LDL.LU.64 R50, [R1+0x1768] ;  /* 0x0017680001327983 */ /* 0x000ea20000300a00 */
[C---:B------:R-:W-:Y:S02]  /*152cb0*/  LOP3.LUT P6, RZ, R37.reuse, 0x200000, RZ, 0xc0, !PT ;  /* 0x0020000025ff7812 */ /* 0x040fe400078cc0ff */
[----:B------:R-:W-:Y:S02]  /*152cc0*/  LOP3.LUT P2, RZ, R37, 0x4000000, RZ, 0xc0, !PT ;  /* 0x0400000025ff7812 */ /* 0x000fe4000784c0ff */
[----:B------:R-:W-:Y:S02]  /*152cd0*/  PRMT R2, R36, 0x7771, RZ ;  /* 0x0000777124027816 */ /* 0x000fe400000000ff */
[----:B------:R-:W-:-:S03]  /*152ce0*/  LOP3.LUT R38, R38, 0xfffdffff, RZ, 0xc0, !PT ;  /* 0xfffdffff26267812 */ /* 0x000fc600078ec0ff */
[----:B---3--:R0:W-:Y:S04]  /*152cf0*/  @P3 STG.E.U8 desc[UR40][R8.64], R2 ;  /* 0x0000000208003986 */ /* 0x0081e8000c101128 */
[----:B------:R-:W-:Y:S02]  /*152d00*/  @P6 LOP3.LUT R38, R38, 0x20000, RZ, 0xfc, !PT ;  /* 0x0002000026266812 */ /* 0x000fe400078efcff */
[----:B------:R-:W-:Y:S02]  /*152d10*/  LOP3.LUT P6, RZ, R37, 0x400000, RZ, 0xc0, !PT ;  /* 0x0040000025ff7812 */ /* 0x000fe400078cc0ff */
[----:B0-----:R-:W-:-:S05]  /*152d20*/  PRMT R2, R36, 0x7772, RZ ;  /* 0x0000777224027816 */ /* 0x001fca00000000ff */
[----:B----4-:R0:W-:Y:S01]  /*152d30*/  @P2 STG.E.U8 desc[UR40][R44.64], R2 ;  /* 0x000000022c002986 */ /* 0x0101e2000c101128 */
[----:B------:R-:W-:Y:S02]  /*152d40*/  LOP3.LUT R38, R38, 0xfffbffff, RZ, 0xc0, !PT ;  /* 0xfffbffff26267812 */ /* 0x000fe400078ec0ff */
[----:B0-----:R-:W-:Y:S02]  /*152d50*/  PRMT R2, R36, 0x7773, RZ ;  /* 0x0000777324027816 */ /* 0x001fe400000000ff */
[----:B------:R-:W3:Y:S04]  /*152d60*/  LDL.LU R36, [R1+0x57ac] ;  /* 0x0057ac0001247983 */ /* 0x000ee80000300800 */
[----:B------:R-:W4:Y:S01]  /*152d70*/  LDL.LU.64 R54, [R1+0x1778] ;  /* 0x0017780001367983 */ /* 0x000f220000300a00 */
[----:B------:R-:W-:-:S02]  /*152d80*/  @P6 LOP3.LUT R38, R38, 0x40000, RZ, 0xfc, !PT ;  /* 0x0004000026266812 */ /* 0x000fc400078efcff */
[C---:B------:R-:W-:Y:S01]  /*152d90*/  LOP3.LUT P6, RZ, R37.reuse, 0x800000, RZ, 0xc0, !PT ;  /* 0x0080000025ff7812 */ /* 0x040fe200078cc0ff */
[----:B------:R-:W3:Y:S01]  /*152da0*/  LDL.LU.64 R56, [R1+0x1788] ;  /* 0x0017880001387983 */ /* 0x000ee20000300a00 */
[C---:B------:R-:W-:Y:S02]  /*152db0*/  LOP3.LUT P5, RZ, R37.reuse, 0x2000000, RZ, 0xc0, !PT ;  /* 0x0200000025ff7812 */ /* 0x040fe400078ac0ff */
[----:B------:R-:W-:Y:S01]  /*152dc0*/  LOP3.LUT R38, R38, 0xfff7ffff, RZ, 0xc0, !PT ;  /* 0xfff7ffff26267812 */ /* 0x000fe200078ec0ff */
[----:B------:R-:W3:Y:S04]  /*152dd0*/  LDL.LU.64 R60, [R1+0x1780] ;  /* 0x00178000013c7983 */ /* 0x000ee80000300a00 */
        /* <DEDUP_REMOVED lines=61> */
[----:B------:R-:W4:Y:S04]  /*1531b0*/  LDL.LU.64 R58, [R1+0x1808] ;  /* 0x00180800013a7983 */ /* 0x000f280000300a00 */
[----:B------:R-:W4:Y:S01]  /*1531c0*/  LDL.LU R48, [R1+0x5c] ;  /* 0x00005c0001307983 */ /* 0x000f220000300800 */
[----:B------:R-:W-:-:S03]  /*1531d0*/  LOP3.LUT P1, RZ, R37, 0x200, RZ, 0xc0, !PT ;  /* 0x0000020025ff7812 */ /* 0x000fc6000782c0ff */
[----:B------:R-:W4:Y:S01]  /*1531e0*/  LDL.LU.64 R6, [R1+0x1830] ;  /* 0x0018300001067983 */ /* 0x000f220000300a00 */
[----:B------:R-:W-:Y:S02]  /*1531f0*/  PRMT R2, R40, 0x7773, RZ ;  /* 0x0000777328027816 */ /* 0x000fe400000000ff */
[----:B------:R-:W-:Y:S02]  /*153200*/  LOP3.LUT R38, R38, 0xffffffdf, RZ, 0xc0, !PT ;  /* 0xffffffdf26267812 */ /* 0x000fe400078ec0ff */
[C---:B------:R-:W-:Y:S02]  /*153210*/  LOP3.LUT P2, RZ, R37.reuse, 0x100, RZ, 0xc0, !PT ;  /* 0x0000010025ff7812 */ /* 0x040fe4000784c0ff */
[C---:B------:R-:W-:Y:S02]  /*153220*/  LOP3.LUT P4, RZ, R37.reuse, 0x80, RZ, 0xc0, !PT ;  /* 0x0000008025ff7812 */ /* 0x040fe4000788c0ff */
[C---:B------:R-:W-:Y:S02]  /*153230*/  LOP3.LUT P3, RZ, R37.reuse, 0x40, RZ, 0xc0, !PT ;  /* 0x0000004025ff7812 */ /* 0x040fe4000786c0ff */
[----:B------:R-:W-:-:S02]  /*153240*/  LOP3.LUT P5, RZ, R37, 0x20, RZ, 0xc0, !PT ;  /* 0x0000002025ff7812 */ /* 0x000fc400078ac0ff */
[----:B---3--:R-:W-:Y:S01]  /*153250*/  LOP3.LUT P6, RZ, R36, 0x20000000, RZ, 0xc0, !PT ;  /* 0x2000000024ff7812 */ /* 0x008fe200078cc0ff */
[----:B--2---:R0:W-:Y:S04]  /*153260*/  @P1 STG.E.U8 desc[UR40][R4.64], R2 ;  /* 0x0000000204001986 */ /* 0x0041e8000c101128 */
[----:B0-----:R-:W2:Y:S08]  /*153270*/  LDL.LU.64 R4, [R1+0x1838] ;  /* 0x0018380001047983 */ /* 0x001eb00000300a00 */
[----:B------:R-:W-:-:S02]  /*153280*/  @P6 LOP3.LUT R38, R38, 0x20, RZ, 0xfc, !PT ;  /* 0x0000002026266812 */ /* 0x000fc400078efcff */
[----:B------:R-:W-:Y:S01]  /*153290*/  LOP3.LUT P6, RZ, R36, 0x40000000, RZ, 0xc0, !PT ;  /* 0x4000000024ff7812 */ /* 0x000fe200078cc0ff */
[----:B------:R-:W3:Y:S01]  /*1532a0*/  LDL.LU R40, [R1] ;  /* 0x0000000001287983 */ /* 0x000ee20000300800 */
[----:B------:R-:W-:Y:S02]  /*1532b0*/  LOP3.LUT R38, R38, 0xffffffbf, RZ, 0xc0, !PT ;  /* 0xffffffbf26267812 */ /* 0x000fe400078ec0ff */
[----:B----4-:R-:W-:Y:S01]  /*1532c0*/  PRMT R2, R39, 0x7770, RZ ;  /* 0x0000777027027816 */ /* 0x010fe200000000ff */
[----:B------:R-:W4:Y:S08]  /*1532d0*/  LDL.LU.64 R50, [R1+0x1840] ;  /* 0x0018400001327983 */ /* 0x000f300000300a00 */
[----:B------:R-:W-:Y:S01]  /*1532e0*/  @P6 LOP3.LUT R38, R38, 0x40, RZ, 0xfc, !PT ;  /* 0x0000004026266812 */ /* 0x000fe200078efcff */
[----:B------:R0:W-:Y:S01]  /*1532f0*/  @P2 STG.E.U8 desc[UR40][R60.64], R2 ;  /* 0x000000023c002986 */ /* 0x0001e2000c101128 */
[----:B------:R-:W-:-:S02]  /*153300*/  LOP3.LUT P6, RZ, R36, 0x80000000, RZ, 0xc0, !PT ;  /* 0x8000000024ff7812 */ /* 0x000fc400078cc0ff */
[----:B------:R-:W-:Y:S01]  /*153310*/  LOP3.LUT R38, R38, 0xffffff7f, RZ, 0xc0, !PT ;  /* 0xffffff7f26267812 */ /* 0x000fe200078ec0ff */
[----:B------:R-:W3:Y:S04]  /*153320*/  LDL.LU.64 R54, [R1+0x1850] ;  /* 0x0018500001367983 */ /* 0x000ee80000300a00 */
[----:B------:R-:W3:Y:S01]  /*153330*/  LDL.LU.64 R56, [R1+0x1860] ;  /* 0x0018600001387983 */ /* 0x000ee20000300a00 */
        /* <DEDUP_REMOVED lines=29> */
[----:B------:R0:W-:Y:S01]  /*153510*/  @P6 STG.E.U8 desc[UR40][R6.64], R2 ;  /* 0x0000000206006986 */ /* 0x0001e2000c101128 */
[----:B------:R-:W-:-:S03]  /*153520*/  LOP3.LUT P6, RZ, R38, 0x400, RZ, 0xc0, !PT ;  /* 0x0000040026ff7812 */ /* 0x000fc600078cc0ff */
[----:B------:R-:W4:Y:S01]  /*153530*/  LDL.LU R39, [R1+0x4] ;  /* 0x0000040001277983 */ /* 0x000f220000300800 */
[----:B0-----:R-:W-:-:S03]  /*153540*/  PRMT R2, R48, 0x7772, RZ ;  /* 0x0000777230027816 */ /* 0x001fc600000000ff */
[----:B------:R-:W4:Y:S06]  /*153550*/  LDL.LU.64 R6, [R1+0x18a8] ;  /* 0x0018a80001067983 */ /* 0x000f2c0000300a00 */
[----:B--2---:R0:W-:Y:S01]  /*153560*/  @P6 STG.E.U8 desc[UR40][R4.64], R2 ;  /* 0x0000000204006986 */ /* 0x0041e2000c101128 */
[----:B------:R-:W-:Y:S02]  /*153570*/  LOP3.LUT P6, RZ, R38, 0x200, RZ, 0xc0, !PT ;  /* 0x0000020026ff7812 */ /* 0x000fe400078cc0ff */
[----:B0-----:R-:W-:Y:S01]  /*153580*/  PRMT R2, R48, 0x7773, RZ ;  /* 0x0000777330027816 */ /* 0x001fe200000000ff */
[----:B------:R-:W2:Y:S10]  /*153590*/  LDL.LU.64 R4, [R1+0x18c0] ;  /* 0x0018c00001047983 */ /* 0x000eb40000300a00 */
[----:B------:R0:W-:Y:S04]  /*1535a0*/  @P6 STG.E.U8 desc[UR40][R12.64], R2 ;  /* 0x000000020c006986 */ /* 0x0001e8000c101128 */
[----:B0-----:R-:W2:Y:S01]  /*1535b0*/  LDL.LU.64 R12, [R1+0x57a0] ;  /* 0x0057a000010c7983 */ /* 0x001ea20000300a00 */
[----:B------:R-:W-:-:S02]  /*1535c0*/  LOP3.LUT P6, RZ, R38, 0x100, RZ, 0xc0, !PT ;  /* 0x0000010026ff7812 */ /* 0x000fc400078cc0ff */
[----:B---3--:R-:W-:-:S11]  /*1535d0*/  PRMT R2, R40, 0x7770, RZ ;  /* 0x0000777028027816 */ /* 0x008fd600000000ff */
        /* <DEDUP_REMOVED lines=12> */
[C---:B------:R-:W-:Y:S02]  /*1536a0*/  LOP3.LUT P2, RZ, R36.reuse, 0x4000000, RZ, 0xc0, !PT ;  /* 0x0400000024ff7812 */ /* 0x040fe4000784c0ff */
[C---:B------:R-:W-:Y:S02]  /*1536b0*/  LOP3.LUT P4, RZ, R36.reuse, 0x2000000, RZ, 0xc0, !PT ;  /* 0x0200000024ff7812 */ /* 0x040fe4000788c0ff */
[C---:B------:R-:W-:Y:S02]  /*1536c0*/  LOP3.LUT P3, RZ, R36.reuse, 0x1000000, RZ, 0xc0, !PT ;  /* 0x0100000024ff7812 */ /* 0x040fe4000786c0ff */
[----:B------:R-:W-:Y:S01]  /*1536d0*/  LOP3.LUT P5, RZ, R36, 0x800000, RZ, 0xc0, !PT ;  /* 0x0080000024ff7812 */ /* 0x000fe200078ac0ff */
[----:B0-----:R-:W3:Y:S01]  /*1536e0*/  LDL.LU.64 R60, [R1+0x18c8] ;  /* 0x0018c800013c7983 */ /* 0x001ee20000300a00 */
[----:B--2---:R-:W-:-:S05]  /*1536f0*/  PRMT R2, R12, 0x7770, RZ ;  /* 0x000077700c027816 */ /* 0x004fca00000000ff */
[----:B------:R0:W-:Y:S02]  /*153700*/  @P0 STG.E.U8 desc[UR40][R8.64], R2 ;  /* 0x0000000208000986 */ /* 0x0001e4000c101128 */
[----:B0-----:R-:W-:-:S05]  /*153710*/  PRMT R2, R12, 0x7771, RZ ;  /* 0x000077710c027816 */ /* 0x001fca00000000ff */
[----:B------:R0:W-:Y:S02]  /*153720*/  @P1 STG.E.U8 desc[UR40][R44.64], R2 ;  /* 0x000000022c001986 */ /* 0x0001e4000c101128 */
[C---:B0-----:R-:W-:Y:S02]  /*153730*/  PRMT R2, R12.reuse, 0x7772, RZ ;  /* 0x000077720c027816 */ /* 0x041fe400000000ff */
[----:B------:R-:W-:-:S03]  /*153740*/  PRMT R12, R12, 0x7773, RZ ;  /* 0x000077730c0c7816 */ /* 0x000fc600000000ff */
[----:B------:R0:W-:Y:S04]  /*153750*/  @P2 STG.E.U8 desc[UR40][R52.64], R2 ;  /* 0x0000000234002986 */ /* 0x0001e8000c101128 */
[----:B------:R-:W-:Y:S01]  /*153760*/  @P4 STG.E.U8 desc[UR40][R58.64], R12 ;  /* 0x0000000c3a004986 */ /* 0x000fe2000c101128 */
[----:B0-----:R-:W-:-:S05]  /*153770*/  PRMT R2, R39, 0x7770, RZ ;  /* 0x0000777027027816 */ /* 0x001fca00000000ff */
[----:B------:R0:W-:Y:S02]  /*153780*/  @P3 STG.E.U8 desc[UR40][R6.64], R2 ;  /* 0x0000000206003986 */ /* 0x0001e4000c101128 */
[----:B0-----:R-:W-:-:S05]  /*153790*/  PRMT R2, R39, 0x7771, RZ ;  /* 0x0000777127027816 */ /* 0x001fca00000000ff */
[----:B------:R0:W-:Y:S04]  /*1537a0*/  @P5 STG.E.U8 desc[UR40][R4.64], R2 ;  /* 0x0000000204005986 */ /* 0x0001e8000c101128 */
[----:B0-----:R-:W2:Y:S04]  /*1537b0*/  LDL.LU.64 R4, [R1+0x18d8] ;  /* 0x0018d80001047983 */ /* 0x001ea80000300a00 */
[----:B------:R-:W4:Y:S04]  /*1537c0*/  LDL.LU.64 R8, [R1+0x18d0] ;  /* 0x0018d00001087983 */ /* 0x000f280000300a00 */
[----:B------:R-:W4:Y:S04]  /*1537d0*/  LDL.LU.64 R44, [R1+0x18e0] ;  /* 0x0018e000012c7983 */ /* 0x000f280000300a00 */
[----:B------:R-:W4:Y:S04]  /*1537e0*/  LDL.LU.64 R52, [R1+0x1900] ;  /* 0x0019000001347983 */ /* 0x000f280000300a00 */
[----:B------:R-:W4:Y:S04]  /*1537f0*/  LDL.LU.64 R58, [R1+0x1910] ;  /* 0x00191000013a7983 */ /* 0x000f280000300a00 */
[----:B------:R-:W4:Y:S01]  /*153800*/  LDL.LU.64 R6, [R1+0x1908] ;  /* 0x0019080001067983 */ /* 0x000f220000300a00 */
[----:B------:R-:W-:-:S02]  /*153810*/  LOP3.LUT P2, RZ, R36, 0x400000, RZ, 0xc0, !PT ;  /* 0x0040000024ff7812 */ /* 0x000fc4000784c0ff */
[----:B------:R-:W-:Y:S01]  /*153820*/  LOP3.LUT P4, RZ, R36, 0x200000, RZ, 0xc0, !PT ;  /* 0x0020000024ff7812 */ /* 0x000fe2000788c0ff */
[----:B------:R-:W4:Y:S01]  /*153830*/  LDL.LU.64 R50, [R1+0x1928] ;  /* 0x0019280001327983 */ /* 0x000f220000300a00 */
[----:B------:R-:W-:-:S09]  /*153840*/  PRMT R2, R39, 0x7772, RZ ;  /* 0x0000777227027816 */ /* 0x000fd200000000ff */
[----:B---3--:R0:W-:Y:S02]  /*153850*/  @P2 STG.E.U8 desc[UR40][R60.64], R2 ;  /* 0x000000023c002986 */ /* 0x0081e4000c101128 */
[----:B0-----:R-:W-:Y:S02]  /*153860*/  PRMT R2, R39, 0x7773, RZ ;  /* 0x0000777327027816 */ /* 0x001fe400000000ff */
[C---:B------:R-:W-:Y:S02]  /*153870*/  LOP3.LUT P6, RZ, R36.reuse, 0x400, RZ, 0xc0, !PT ;  /* 0x0000040024ff7812 */ /* 0x040fe400078cc0ff */
[----:B------:R-:W-:Y:S02]  /*153880*/  LOP3.LUT P0, RZ, R36, 0x10000, RZ, 0xc0, !PT ;  /* 0x0001000024ff7812 */ /* 0x000fe4000780c0ff */
[----:B------:R-:W-:Y:S02]  /*153890*/  LOP3.LUT R0, R0, 0x7fffffff, RZ, 0xc0, !PT ;  /* 0x7fffffff00007812 */ /* 0x000fe400078ec0ff */
[----:B------:R-:W-:-:S07]  /*1538a0*/  LOP3.LUT R38, R38, 0xffffffef, RZ, 0xc0, !PT ;  /* 0xffffffef26267812 */ /* 0x000fce00078ec0ff */
[----:B------:R-:W-:Y:S02]  /*1538b0*/  @P6 LOP3.LUT R0, R0, 0x80000000, RZ, 0xfc, !PT ;  /* 0x8000000000006812 */ /* 0x000fe400078efcff */
[----:B------:R-:W-:Y:S02]  /*1538c0*/  LOP3.LUT P6, RZ, R36, 0x800, RZ, 0xc0, !PT ;  /* 0x0000080024ff7812 */ /* 0x000fe400078cc0ff */
[----:B------:R-:W-:-:S04]  /*1538d0*/  @P0 LOP3.LUT R38, R38, 0x10, RZ, 0xfc, !PT ;  /* 0x0000001026260812 */ /* 0x000fc800078efcff */
[----:B------:R-:W-:-:S07]  /*1538e0*/  LOP3.LUT R38, R38, 0xfffffffe, RZ, 0xc0, !PT ;  /* 0xfffffffe26267812 */ /* 0x000fce00078ec0ff */
[----:B------:R-:W-:Y:S02]  /*1538f0*/  @P6 LOP3.LUT R38, R38, 0x1, RZ, 0xfc, !PT ;  /* 0x0000000126266812 */ /* 0x000fe400078efcff */
[----:B------:R-:W-:Y:S02]  /*153900*/  LOP3.LUT P6, RZ, R36, 0x1000, RZ, 0xc0, !PT ;  /* 0x0000100024ff7812 */ /* 0x000fe400078cc0ff */
[----:B------:R-:W-:Y:S02]  /*153910*/  LOP3.LUT R38, R38, 0xfffffffd, RZ, 0xc0, !PT ;  /* 0xfffffffd26267812 */ /* 0x000fe400078ec0ff */
[----:B------:R-:W-:-:S09]  /*153920*/  LOP3.LUT P1, RZ, R36, 0x100000, RZ, 0xc0, !PT ;  /* 0x0010000024ff7812 */ /* 0x000fd2000782c0ff */
[----:B------:R-:W-:Y:S02]  /*153930*/  @P6 LOP3.LUT R38, R38, 0x2, RZ, 0xfc, !PT ;  /* 0x0000000226266812 */ /* 0x000fe400078efcff */
[C---:B------:R-:W-:Y:S02]  /*153940*/  LOP3.LUT P6, RZ, R36.reuse, 0x2000, RZ, 0xc0, !PT ;  /* 0x0000200024ff7812 */ /* 0x040fe400078cc0ff */
[----:B------:R-:W-:Y:S02]  /*153950*/  LOP3.LUT P3, RZ, R36, 0x80000, RZ, 0xc0, !PT ;  /* 0x0008000024ff7812 */ /* 0x000fe4000786c0ff */
[----:B------:R-:W-:Y:S01]  /*153960*/  LOP3.LUT R38, R38, 0xfffffffb, RZ, 0xc0, !PT ;  /* 0xfffffffb26267812 */ /* 0x000fe200078ec0ff */
[----:B--2---:R0:W-:Y:S04]  /*153970*/  @P4 STG.E.U8 desc[UR40][R4.64], R2 ;  /* 0x0000000204004986 */ /* 0x0041e8000c101128 */
[----:B0-----:R-:W2:Y:S01]  /*153980*/  LDL.LU.64 R4, [R1+0x1938] ;  /* 0x0019380001047983 */ /* 0x001ea20000300a00 */
[----:B------:R-:W-:-:S03]  /*153990*/  PRMT R2, R13, 0x7770, RZ ;  /* 0x000077700d027816 */ /* 0x000fc600000000ff */
[----:B------:R-:W-:Y:S02]  /*1539a0*/  @P6 LOP3.LUT R38, R38, 0x4, RZ, 0xfc, !PT ;  /* 0x0000000426266812 */ /* 0x000fe400078efcff */
[C---:B------:R-:W-:Y:S02]  /*1539b0*/  LOP3.LUT P6, RZ, R36.reuse, 0x4000, RZ, 0xc0, !PT ;  /* 0x0000400024ff7812 */ /* 0x040fe400078cc0ff */
[C---:B------:R-:W-:Y:S02]  /*1539c0*/  LOP3.LUT P5, RZ, R36.reuse, 0x40000, RZ, 0xc0, !PT ;  /* 0x0004000024ff7812 */ /* 0x040fe400078ac0ff */
[----:B------:R-:W-:Y:S01]  /*1539d0*/  LOP3.LUT P0, RZ, R36, 0x20000, RZ, 0xc0, !PT ;  /* 0x0002000024ff7812 */ /* 0x000fe2000780c0ff */
[----:B----4-:R0:W-:Y:S01]  /*1539e0*/  @P1 STG.E.U8 desc[UR40][R8.64], R2 ;  /* 0x0000000208001986 */ /* 0x0101e2000c101128 */
[----:B------:R-:W-:-:S03]  /*1539f0*/  LOP3.LUT R38, R38, 0xfffffff7, RZ, 0xc0, !PT ;  /* 0xfffffff726267812 */ /* 0x000fc600078ec0ff */
[----:B------:R-:W3:Y:S04]  /*153a00*/  LDL.LU.64 R54, [R1+0x1930] ;  /* 0x0019300001367983 */ /* 0x000ee80000300a00 */
[----:B------:R-:W4:Y:S04]  /*153a10*/  LDL.LU.64 R56, [R1+0x1940] ;  /* 0x0019400001387983 */ /* 0x000f280000300a00 */
[----:B------:R-:W3:Y:S01]  /*153a20*/  LDL.LU.64 R60, [R1+0x1960] ;  /* 0x00196000013c7983 */ /* 0x000ee20000300a00 */
[----:B0-----:R-:W-:Y:S02]  /*153a30*/  PRMT R2, R13, 0x7771, RZ ;  /* 0x000077710d027816 */ /* 0x001fe400000000ff */
[----:B------:R-:W-:Y:S01]  /*153a40*/  @P6 LOP3.LUT R38, R38, 0x8, RZ, 0xfc, !PT ;  /* 0x0000000826266812 */ /* 0x000fe200078efcff */
[----:B------:R-:W3:Y:S04]  /*153a50*/  LDL.LU.64 R8, [R1+0x1970] ;  /* 0x0019700001087983 */ /* 0x000ee80000300a00 */
[----:B------:R0:W-:Y:S01]  /*153a60*/  @P3 STG.E.U8 desc[UR40][R44.64], R2 ;  /* 0x000000022c003986 */ /* 0x0001e2000c101128 */
[----:B------:R-:W-:-:S03]  /*153a70*/  LOP3.LUT P6, RZ, R36, 0x8000, RZ, 0xc0, !PT ;  /* 0x0000800024ff7812 */ /* 0x000fc600078cc0ff */
[----:B------:R-:W3:Y:S01]  /*153a80*/  LDL.LU R39, [R1+0xc] ;  /* 0x00000c0001277983 */ /* 0x000ee20000300800 */
[C---:B0-----:R-:W-:Y:S02]  /*153a90*/  PRMT R2, R13.reuse, 0x7772, RZ ;  /* 0x000077720d027816 */ /* 0x041fe400000000ff */
[----:B------:R-:W-:Y:S01]  /*153aa0*/  PRMT R13, R13, 0x7773, RZ ;  /* 0x000077730d0d7816 */ /* 0x000fe200000000ff */
[----:B------:R-:W3:Y:S04]  /*153ab0*/  LDL.LU.64 R44, [R1+0x1968] ;  /* 0x00196800012c7983 */ /* 0x000ee80000300a00 */
[----:B------:R0:W-:Y:S04]  /*153ac0*/  @P5 STG.E.U8 desc[UR40][R52.64], R2 ;  /* 0x0000000234005986 */ /* 0x0001e8000c101128 */
[----:B------:R1:W-:Y:S01]  /*153ad0*/  @P0 STG.E.U8 desc[UR40][R58.64], R13 ;  /* 0x0000000d3a000986 */ /* 0x0003e2000c101128 */
[----:B------:R-:W-:-:S02]  /*153ae0*/  LOP3.LUT P0, RZ, R38, 0x10, RZ, 0xc0, !PT ;  /* 0x0000001026ff7812 */ /* 0x000fc4000780c0ff */
[C---:B0-----:R-:W-:Y:S01]  /*153af0*/  PRMT R2, R34.reuse, 0x7770, RZ ;  /* 0x0000777022027816 */ /* 0x041fe200000000ff */
[----:B------:R-:W3:Y:S04]  /*153b00*/  LDL.LU.64 R52, [R1+0x1980] ;  /* 0x0019800001347983 */ /* 0x000ee80000300a00 */
[----:B-1----:R-:W3:Y:S06]  /*153b10*/  LDL.LU.64 R58, [R1+0x1990] ;  /* 0x00199000013a7983 */ /* 0x002eec0000300a00 */
[----:B------:R0:W-:Y:S02]  /*153b20*/  @P0 STG.E.U8 desc[UR40][R6.64], R2 ;  /* 0x0000000206000986 */ /* 0x0001e4000c101128 */
[----:B0-----:R-:W-:-:S05]  /*153b30*/  PRMT R2, R34, 0x7771, RZ ;  /* 0x0000777122027816 */ /* 0x001fca00000000ff */
[----:B------:R0:W-:Y:S04]  /*153b40*/  @P6 STG.E.U8 desc[UR40][R14.64], R2 ;  /* 0x000000020e006986 */ /* 0x0001e8000c101128 */
[----:B0-----:R-:W3:Y:S01]  /*153b50*/  LDL.LU.64 R14, [R1+0x5798] ;  /* 0x00579800010e7983 */ /* 0x001ee20000300a00 */
[----:B------:R-:W-:Y:S02]  /*153b60*/  LOP3.LUT P6, RZ, R38, 0x8, RZ, 0xc0, !PT ;  /* 0x0000000826ff7812 */ /* 0x000fe400078cc0ff */
[----:B------:R-:W-:Y:S01]  /*153b70*/  PRMT R2, R34, 0x7772, RZ ;  /* 0x0000777222027816 */ /* 0x000fe200000000ff */
[----:B------:R-:W4:Y:S10]  /*153b80*/  LDL.LU.64 R6, [R1+0x1998] ;  /* 0x0019980001067983 */ /* 0x000f340000300a00 */
[----:B------:R0:W-:Y:S01]  /*153b90*/  @P6 STG.E.U8 desc[UR40][R50.64], R2 ;  /* 0x0000000232006986 */ /* 0x0001e2000c101128 */
[----:B------:R-:W-:-:S02]  /*153ba0*/  LOP3.LUT P6, RZ, R38, 0x4, RZ, 0xc0, !PT ;  /* 0x0000000426ff7812 */ /* 0x000fc400078cc0ff */
[----:B0-----:R-:W-:Y:S02]  /*153bb0*/  PRMT R2, R34, 0x7773, RZ ;  /* 0x0000777322027816 */ /* 0x001fe400000000ff */
[----:B------:R-:W4:Y:S09]  /*153bc0*/  LDL.LU R34, [R1+0x5790] ;  /* 0x0057900001227983 */ /* 0x000f320000300800 */
[----:B--2---:R0:W-:Y:S04]  /*153bd0*/  @P6 STG.E.U8 desc[UR40][R4.64], R2 ;  /* 0x0000000204006986 */ /* 0x0041e8000c101128 */
[----:B0-----:R-:W2:Y:S01]  /*153be0*/  LDL.LU.64 R4, [R1+0x1978] ;  /* 0x0019780001047983 */ /* 0x001ea20000300a00 */
        /* <DEDUP_REMOVED lines=11> */
[----:B----4-:R0:W-:Y:S01]  /*153ca0*/  @P6 STG.E.U8 desc[UR40][R56.64], R2 ;  /* 0x0000000238006986 */ /* 0x0101e2000c101128 */
[----:B------:R-:W-:Y:S02]  /*153cb0*/  LOP3.LUT P6, RZ, R0, 0x80000000, RZ, 0xc0, !PT ;  /* 0x8000000000ff7812 */ /* 0x000fe400078cc0ff */
[C---:B0-----:R-:W-:Y:S02]  /*153cc0*/  PRMT R2, R14.reuse, 0x7772, RZ ;  /* 0x000077720e027816 */ /* 0x041fe400000000ff */
[----:B------:R-:W-:Y:S02]  /*153cd0*/  PRMT R14, R14, 0x7773, RZ ;  /* 0x000077730e0e7816 */ /* 0x000fe400000000ff */
[----:B------:R-:W-:Y:S01]  /*153ce0*/  PRMT R3, R15, 0x7770, RZ ;  /* 0x000077700f037816 */ /* 0x000fe200000000ff */
[----:B------:R-:W3:Y:S06]  /*153cf0*/  LDL.LU.64 R56, [R1+0x1bb0] ;  /* 0x001bb00001387983 */ /* 0x000eec0000300a00 */
[----:B------:R0:W-:Y:S04]  /*153d00*/  @P6 STG.E.U8 desc[UR40][R60.64], R2 ;  /* 0x000000023c006986 */ /* 0x0001e8000c101128 */
[----:B------:R-:W-:Y:S01]  /*153d10*/  @P2 STG.E.U8 desc[UR40][R8.64], R14 ;  /* 0x0000000e08002986 */ /* 0x000fe2000c101128 */
[----:B0-----:R-:W-:-:S03]  /*153d20*/  PRMT R2, R39, 0x7770, RZ ;  /* 0x0000777027027816 */ /* 0x001fc600000000ff */
[----:B------:R-:W4:Y:S04]  /*153d30*/  LDL.LU.64 R60, [R1+0x1ba8] ;  /* 0x001ba800013c7983 */ /* 0x000f280000300a00 */
[----:B------:R0:W-:Y:S01]  /*153d40*/  @P4 STG.E.U8 desc[UR40][R44.64], R2 ;  /* 0x000000022c004986 */ /* 0x0001e2000c101128 */
[----:B------:R-:W-:Y:S02]  /*153d50*/  LOP3.LUT P6, RZ, R36, 0x8, RZ, 0xc0, !PT ;  /* 0x0000000824ff7812 */ /* 0x000fe400078cc0ff */
[----:B0-----:R-:W-:Y:S02]  /*153d60*/  PRMT R2, R39, 0x7771, RZ ;  /* 0x0000777127027816 */ /* 0x001fe400000000ff */
[----:B------:R-:W-:Y:S01]  /*153d70*/  PRMT R8, R15, 0x7771, RZ ;  /* 0x000077710f087816 */ /* 0x000fe200000000ff */
[----:B------:R-:W4:Y:S04]  /*153d80*/  LDL.LU.64 R44, [R1+0x1ba0] ;  /* 0x001ba000012c7983 */ /* 0x000f280000300a00 */
[----:B------:R0:W-:Y:S02]  /*153d90*/  @P1 STG.E.U8 desc[UR40][R52.64], R2 ;  /* 0x0000000234001986 */ /* 0x0001e4000c101128 */
[----:B0-----:R-:W-:-:S02]  /*153da0*/  PRMT R2, R39, 0x7772, RZ ;  /* 0x0000777227027816 */ /* 0x001fc400000000ff */
[----:B------:R-:W4:Y:S04]  /*153db0*/  LDL.LU.64 R52, [R1+0x1bf0] ;  /* 0x001bf00001347983 */ /* 0x000f280000300a00 */
[----:B------:R0:W-:Y:S02]  /*153dc0*/  @P3 STG.E.U8 desc[UR40][R58.64], R2 ;  /* 0x000000023a003986 */ /* 0x0001e4000c101128 */
[----:B0-----:R-:W-:Y:S02]  /*153dd0*/  PRMT R2, R39, 0x7773, RZ ;  /* 0x0000777327027816 */ /* 0x001fe400000000ff */
[----:B------:R-:W4:Y:S04]  /*153de0*/  LDL.LU.64 R58, [R1+0x1be8] ;  /* 0x001be800013a7983 */ /* 0x000f280000300a00 */
[----:B------:R-:W-:Y:S04]  /*153df0*/  @P5 STG.E.U8 desc[UR40][R6.64], R2 ;  /* 0x0000000206005986 */ /* 0x000fe8000c101128 */
[----:B--2---:R-:W-:Y:S04]  /*153e00*/  @P0 STG.E.U8 desc[UR40][R4.64], R3 ;  /* 0x0000000304000986 */ /* 0x004fe8000c101128 */
[----:B------:R0:W-:Y:S04]  /*153e10*/  @P6 STG.E.U8 desc[UR40][R16.64], R8 ;  /* 0x0000000810006986 */ /* 0x0001e8000c101128 */
[----:B0-----:R-:W2:Y:S01]  /*153e20*/  LDL.LU.64 R16, [R1+0x5788] ;  /* 0x0057880001107983 */ /* 0x001ea20000300a00 */
[----:B------:R-:W-:-:S02]  /*153e30*/  LOP3.LUT P2, RZ, R36, 0x4, RZ, 0xc0, !PT ;  /* 0x0000000424ff7812 */ /* 0x000fc4000784c0ff */
[C---:B------:R-:W-:Y:S02]  /*153e40*/  LOP3.LUT P4, RZ, R36.reuse, 0x2, RZ, 0xc0, !PT ;  /* 0x0000000224ff7812 */ /* 0x040fe4000788c0ff */
[----:B------:R-:W-:Y:S02]  /*153e50*/  LOP3.LUT P1, RZ, R36, 0x1, RZ, 0xc0, !PT ;  /* 0x0000000124ff7812 */ /* 0x000fe4000782c0ff */
[C---:B------:R-:W-:Y:S02]  /*153e60*/  PRMT R8, R15.reuse, 0x7772, RZ ;  /* 0x000077720f087816 */ /* 0x040fe400000000ff */
[C---:B------:R-:W-:Y:S02]  /*153e70*/  LOP3.LUT P3, RZ, R34.reuse, 0x80000000, RZ, 0xc0, !PT ;  /* 0x8000000022ff7812 */ /* 0x040fe4000786c0ff */
[----:B------:R-:W-:Y:S01]  /*153e80*/  PRMT R15, R15, 0x7773, RZ ;  /* 0x000077730f0f7816 */ /* 0x000fe200000000ff */
[----:B------:R-:W2:Y:S04]  /*153e90*/  LDL.LU.64 R40, [R1+0x1be0] ;  /* 0x001be00001287983 */ /* 0x000ea80000300a00 */
[----:B------:R-:W2:Y:S04]  /*153ea0*/  LDL.LU.64 R42, [R1+0x1c00] ;  /* 0x001c0000012a7983 */ /* 0x000ea80000300a00 */
[----:B------:R-:W2:Y:S04]  /*153eb0*/  LDL.LU.64 R46, [R1+0x1c30] ;  /* 0x001c3000012e7983 */ /* 0x000ea80000300a00 */
[----:B------:R-:W2:Y:S04]  /*153ec0*/  LDL.LU.64 R48, [R1+0x1c28] ;  /* 0x001c280001307983 */ /* 0x000ea80000300a00 */
[----:B------:R-:W2:Y:S04]  /*153ed0*/  LDL.LU.64 R50, [R1+0x1c20] ;  /* 0x001c200001327983 */ /* 0x000ea80000300a00 */
[----:B------:R-:W2:Y:S01]  /*153ee0*/  LDL.LU.64 R54, [R1+0x1c40] ;  /* 0x001c400001367983 */ /* 0x000ea20000300a00 */
[----:B------:R-:W-:-:S03]  /*153ef0*/  LOP3.LUT P5, RZ, R34, 0x20000000, RZ, 0xc0, !PT ;  /* 0x2000000022ff7812 */ /* 0x000fc600078ac0ff */
[----:B---3--:R2:W-:Y:S04]  /*153f00*/  @P2 STG.E.U8 desc[UR40][R56.64], R8 ;  /* 0x0000000838002986 */ /* 0x0085e8000c101128 */
[----:B----4-:R-:W-:Y:S01]  /*153f10*/  @P4 STG.E.U8 desc[UR40][R60.64], R15 ;  /* 0x0000000f3c004986 */ /* 0x010fe2000c101128 */
[----:B------:R-:W-:Y:S02]  /*153f20*/  P2R R2, PR, RZ, 0x20 ;  /* 0x00000020ff027803 */ /* 0x000fe40000000000 */
[----:B------:R-:W-:Y:S02]  /*153f30*/  LOP3.LUT P5, RZ, R34, 0x40000000, RZ, 0xc0, !PT ;  /* 0x4000000022ff7812 */ /* 0x000fe400078ac0ff */
[----:B--2---:R-:W-:-:S05]  /*153f40*/  PRMT R8, R16, 0x7770, RZ ;  /* 0x0000777010087816 */ /* 0x004fca00000000ff */
[----:B------:R0:W-:Y:S02]  /*153f50*/  @P1 STG.E.U8 desc[UR40][R44.64], R8 ;  /* 0x000000082c001986 */ /* 0x0001e4000c101128 */
[----:B0-----:R-:W-:-:S05]  /*153f60*/  PRMT R8, R16, 0x7771, RZ ;  /* 0x0000777110087816 */ /* 0x001fca00000000ff */
[----:B------:R0:W-:Y:S04]  /*153f70*/  @P3 STG.E.U8 desc[UR40][R20.64], R8 ;  /* 0x0000000814003986 */ /* 0x0001e8000c101128 */
[----:B0-----:R-:W2:Y:S01]  /*153f80*/  LDL.LU.64 R20, [R1+0x5780] ;  /* 0x0057800001147983 */ /* 0x001ea20000300a00 */
[----:B------:R-:W-:-:S03]  /*153f90*/  PRMT R8, R16, 0x7772, RZ ;  /* 0x0000777210087816 */ /* 0x000fc600000000ff */
[----:B------:R-:W3:Y:S04]  /*153fa0*/  LDL.LU.64 R56, [R1+0x1c70] ;  /* 0x001c700001387983 */ /* 0x000ee80000300a00 */
[----:B------:R-:W4:Y:S04]  /*153fb0*/  LDL.LU.64 R60, [R1+0x1c68] ;  /* 0x001c6800013c7983 */ /* 0x000f280000300a00 */
[----:B------:R-:W3:Y:S04]  /*153fc0*/  LDL.LU.64 R44, [R1+0x1c60] ;  /* 0x001c6000012c7983 */ /* 0x000ee80000300a00 */
[----:B------:R0:W-:Y:S01]  /*153fd0*/  @P5 STG.E.U8 desc[UR40][R52.64], R8 ;  /* 0x0000000834005986 */ /* 0x0001e2000c101128 */
[----:B------:R-:W-:-:S02]  /*153fe0*/  ISETP.NE.AND P5, PT, R2, RZ, PT ;  /* 0x000000ff0200720c */ /* 0x000fc40003fa5270 */
[----:B------:R-:W-:Y:S01]  /*153ff0*/  PRMT R16, R16, 0x7773, RZ ;  /* 0x0000777310107816 */ /* 0x000fe200000000ff */
[----:B0-----:R-:W3:Y:S10]  /*154000*/  LDL.LU.64 R52, [R1+0x1c98] ;  /* 0x001c980001347983 */ /* 0x001ef40000300a00 */
[----:B------:R0:W-:Y:S04]  /*154010*/  @P5 STG.E.U8 desc[UR40][R58.64], R16 ;  /* 0x000000103a005986 */ /* 0x0001e8000c101128 */
[----:B0-----:R-:W3:Y:S01]  /*154020*/  LDL.LU.64 R58, [R1+0x1ca8] ;  /* 0x001ca800013a7983 */ /* 0x001ee20000300a00 */
[----:B------:R-:W-:-:S04]  /*154030*/  LOP3.LUT P0, RZ, R34, 0x800000, RZ, 0xc0, !PT ;  /* 0x0080000022ff7812 */ /* 0x000fc8000780c0ff */
[----:B------:R-:W-:Y:S02]  /*154040*/  P2R R3, PR, RZ, 0x1 ;  /* 0x00000001ff037803 */ /* 0x000fe40000000000 */
        /* <DEDUP_REMOVED lines=8> */
[C---:B------:R-:W-:Y:S02]  /*1540d0*/  LOP3.LUT P0, RZ, R34.reuse, 0x10000000, RZ, 0xc0, !PT ;  /* 0x1000000022ff7812 */ /* 0x040fe4000780c0ff */
[C---:B------:R-:W-:Y:S02]  /*1540e0*/  LOP3.LUT P6, RZ, R34.reuse, 0x400000, RZ, 0xc0, !PT ;  /* 0x0040000022ff7812 */ /* 0x040fe400078cc0ff */
[C---:B------:R-:W-:Y:S02]  /*1540f0*/  LOP3.LUT P2, RZ, R34.reuse, 0x200000, RZ, 0xc0, !PT ;  /* 0x0020000022ff7812 */ /* 0x040fe4000784c0ff */
[C---:B------:R-:W-:Y:S02]  /*154100*/  LOP3.LUT P4, RZ, R34.reuse, 0x100000, RZ, 0xc0, !PT ;  /* 0x0010000022ff7812 */ /* 0x040fe4000788c0ff */
[----:B------:R-:W-:-:S02]  /*154110*/  LOP3.LUT P1, RZ, R34, 0x80000, RZ, 0xc0, !PT ;  /* 0x0008000022ff7812 */ /* 0x000fc4000782c0ff */
[C---:B------:R-:W-:Y:S02]  /*154120*/  LOP3.LUT P3, RZ, R34.reuse, 0x40000, RZ, 0xc0, !PT ;  /* 0x0004000022ff7812 */ /* 0x040fe4000786c0ff */
[----:B------:R-:W-:Y:S02]  /*154130*/  LOP3.LUT P5, RZ, R34, 0x20000, RZ, 0xc0, !PT ;  /* 0x0002000022ff7812 */ /* 0x000fe400078ac0ff */
[----:B--2---:R-:W-:-:S05]  /*154140*/  PRMT R2, R20, 0x7770, RZ ;  /* 0x0000777014027816 */ /* 0x004fca00000000ff */
[----:B------:R0:W-:Y:S01]  /*154150*/  @P0 STG.E.U8 desc[UR40][R40.64], R2 ;  /* 0x0000000228000986 */ /* 0x0001e2000c101128 */
[----:B------:R-:W-:Y:S02]  /*154160*/  ISETP.NE.AND P0, PT, R7, RZ, PT ;  /* 0x000000ff0700720c */ /* 0x000fe40003f05270 */
[----:B0-----:R-:W-:-:S11]  /*154170*/  PRMT R2, R20, 0x7771, RZ ;  /* 0x0000777114027816 */ /* 0x001fd600000000ff */
[----:B------:R0:W-:Y:S01]  /*154180*/  @P0 STG.E.U8 desc[UR40][R42.64], R2 ;  /* 0x000000022a000986 */ /* 0x0001e2000c101128 */
[----:B------:R-:W-:Y:S02]  /*154190*/  ISETP.NE.AND P0, PT, R6, RZ, PT ;  /* 0x000000ff0600720c */ /* 0x000fe40003f05270 */
[----:B0-----:R-:W-:-:S11]  /*1541a0*/  PRMT R2, R20, 0x7772, RZ ;  /* 0x0000777214027816 */ /* 0x001fd600000000ff */
[----:B------:R0:W-:Y:S01]  /*1541b0*/  @P0 STG.E.U8 desc[UR40][R46.64], R2 ;  /* 0x000000022e000986 */ /* 0x0001e2000c101128 */
[----:B------:R-:W-:Y:S02]  /*1541c0*/  ISETP.NE.AND P0, PT, R5, RZ, PT ;  /* 0x000000ff0500720c */ /* 0x000fe40003f05270 */
[----:B------:R-:W-:-:S11]  /*1541d0*/  PRMT R20, R20, 0x7773, RZ ;  /* 0x0000777314147816 */ /* 0x000fd600000000ff */
[----:B------:R-:W-:Y:S01]  /*1541e0*/  @P0 STG.E.U8 desc[UR40][R48.64], R20 ;  /* 0x0000001430000986 */ /* 0x000fe2000c101128 */
[----:B------:R-:W-:Y:S02]  /*1541f0*/  ISETP.NE.AND P0, PT, R4, RZ, PT ;  /* 0x000000ff0400720c */ /* 0x000fe40003f05270 */
[----:B0-----:R-:W-:-:S11]  /*154200*/  PRMT R2, R17, 0x7770, RZ ;  /* 0x0000777011027816 */ /* 0x001fd600000000ff */
[----:B------:R0:W-:Y:S01]  /*154210*/  @P0 STG.E.U8 desc[UR40][R50.64], R2 ;  /* 0x0000000232000986 */ /* 0x0001e2000c101128 */
[----:B------:R-:W-:Y:S02]  /*154220*/  ISETP.NE.AND P0, PT, R3, RZ, PT ;  /* 0x000000ff0300720c */ /* 0x000fe40003f05270 */
[----:B0-----:R-:W-:-:S11]  /*154230*/  PRMT R2, R17, 0x7771, RZ ;  /* 0x0000777111027816 */ /* 0x001fd600000000ff */
[----:B------:R0:W-:Y:S02]  /*154240*/  @P0 STG.E.U8 desc[UR40][R54.64], R2 ;  /* 0x0000000236000986 */ /* 0x0001e4000c101128 */
[C---:B0-----:R-:W-:Y:S02]  /*154250*/  PRMT R2, R17.reuse, 0x7772, RZ ;  /* 0x0000777211027816 */ /* 0x041fe400000000ff */
[----:B------:R-:W-:Y:S01]  /*154260*/  PRMT R17, R17, 0x7773, RZ ;  /* 0x0000777311117816 */ /* 0x000fe200000000ff */
[----:B------:R-:W2:Y:S04]  /*154270*/  LDL.LU.64 R54, [R1+0x1d98] ;  /* 0x001d980001367983 */ /* 0x000ea80000300a00 */
[----:B---3--:R0:W-:Y:S04]  /*154280*/  @P6 STG.E.U8 desc[UR40][R56.64], R2 ;  /* 0x0000000238006986 */ /* 0x0081e8000c101128 */
[----:B----4-:R-:W-:Y:S01]  /*154290*/  @P2 STG.E.U8 desc[UR40][R60.64], R17 ;  /* 0x000000113c002986 */ /* 0x010fe2000c101128 */
[----:B0-----:R-:W-:-:S03]  /*1542a0*/  PRMT R2, R21, 0x7770, RZ ;  /* 0x0000777015027816 */ /* 0x001fc600000000ff */
[----:B------:R-:W3:Y:S04]  /*1542b0*/  LDL.LU.64 R56, [R1+0x1df0] ;  /* 0x001df00001387983 */ /* 0x000ee80000300a00 */
[----:B------:R0:W-:Y:S02]  /*1542c0*/  @P4 STG.E.U8 desc[UR40][R44.64], R2 ;  /* 0x000000022c004986 */ /* 0x0001e4000c101128 */
[----:B0-----:R-:W-:-:S05]  /*1542d0*/  PRMT R2, R21, 0x7771, RZ ;  /* 0x0000777115027816 */ /* 0x001fca00000000ff */
[----:B------:R0:W-:Y:S02]  /*1542e0*/  @P1 STG.E.U8 desc[UR40][R52.64], R2 ;  /* 0x0000000234001986 */ /* 0x0001e4000c101128 */
[C---:B0-----:R-:W-:Y:S02]  /*1542f0*/  PRMT R2, R21.reuse, 0x7772, RZ ;  /* 0x0000777215027816 */ /* 0x041fe400000000ff */
[----:B------:R-:W-:-:S03]  /*154300*/  PRMT R21, R21, 0x7773, RZ ;  /* 0x0000777315157816 */ /* 0x000fc600000000ff */
[----:B------:R-:W-:Y:S04]  /*154310*/  @P3 STG.E.U8 desc[UR40][R58.64], R2 ;  /* 0x000000023a003986 */ /* 0x000fe8000c101128 */
[----:B------:R0:W-:Y:S04]  /*154320*/  @P5 STG.E.U8 desc[UR40][R18.64], R21 ;  /* 0x0000001512005986 */ /* 0x0001e8000c101128 */
[----:B0-----:R-:W4:Y:S01]  /*154330*/  LDL.LU.64 R18, [R1+0x5778] ;  /* 0x0057780001127983 */ /* 0x001f220000300a00 */
[C---:B------:R-:W-:Y:S02]  /*154340*/  LOP3.LUT P0, RZ, R34.reuse, 0x10000, RZ, 0xc0, !PT ;  /* 0x0001000022ff7812 */ /* 0x040fe4000780c0ff */
[----:B------:R-:W-:Y:S01]  /*154350*/  LOP3.LUT P2, RZ, R34, 0x8000, RZ, 0xc0, !PT ;  /* 0x0000800022ff7812 */ /* 0x000fe2000784c0ff */
[----:B------:R-:W2:Y:S04]  /*154360*/  LDL.LU.64 R60, [R1+0x1de8] ;  /* 0x001de800013c7983 */ /* 0x000ea80000300a00 */
[----:B------:R-:W3:Y:S04]  /*154370*/  LDL.LU.64 R44, [R1+0x1de0] ;  /* 0x001de000012c7983 */ /* 0x000ee80000300a00 */
[----:B------:R-:W3:Y:S04]  /*154380*/  LDL.LU.64 R52, [R1+0x1e00] ;  /* 0x001e000001347983 */ /* 0x000ee80000300a00 */
[----:B------:R-:W3:Y:S04]  /*154390*/  LDL.LU.64 R58, [R1+0x1e30] ;  /* 0x001e3000013a7983 */ /* 0x000ee80000300a00 */
[----:B------:R-:W3:Y:S04]  /*1543a0*/  LDL.LU.64 R42, [R1+0x1e28] ;  /* 0x001e2800012a7983 */ /* 0x000ee80000300a00 */
[----:B------:R-:W3:Y:S01]  /*1543b0*/  LDL.LU.64 R46, [R1+0x1e20] ;  /* 0x001e2000012e7983 */ /* 0x000ee20000300a00 */
[----:B----4-:R-:W-:-:S02]  /*1543c0*/  PRMT R8, R18, 0x7770, RZ ;  /* 0x0000777012087816 */ /* 0x010fc400000000ff */
[----:B------:R-:W-:-:S03]  /*1543d0*/  PRMT R9, R18, 0x7771, RZ ;  /* 0x0000777112097816 */ /* 0x000fc600000000ff */
[----:B--2---:R-:W-:Y:S04]  /*1543e0*/  @P0 STG.E.U8 desc[UR40][R54.64], R8 ;  /* 0x0000000836000986 */ /* 0x004fe8000c101128 */
[----:B------:R0:W-:Y:S04]  /*1543f0*/  @P2 STG.E.U8 desc[UR40][R22.64], R9 ;  /* 0x0000000916002986 */ /* 0x0001e8000c101128 */
[----:B0-----:R-:W2:Y:S04]  /*154400*/  LDL.LU.64 R22, [R1+0x5770] ;  /* 0x0057700001167983 */ /* 0x001ea80000300a00 */
[----:B------:R-:W4:Y:S04]  /*154410*/  LDL.LU.64 R48, [R1+0x1e40] ;  /* 0x001e400001307983 */ /* 0x000f280000300a00 */
[----:B------:R-:W4:Y:S01]  /*154420*/  LDL.LU.64 R50, [R1+0x1e70] ;  /* 0x001e700001327983 */ /* 0x000f220000300a00 */
[----:B------:R-:W-:-:S02]  /*154430*/  LOP3.LUT P4, RZ, R34, 0x4000, RZ, 0xc0, !PT ;  /* 0x0000400022ff7812 */ /* 0x000fc4000788c0ff */
[C---:B------:R-:W-:Y:S02]  /*154440*/  LOP3.LUT P3, RZ, R34.reuse, 0x800, RZ, 0xc0, !PT ;  /* 0x0000080022ff7812 */ /* 0x040fe4000786c0ff */
[C---:B------:R-:W-:Y:S02]  /*154450*/  LOP3.LUT P5, RZ, R34.reuse, 0x20, RZ, 0xc0, !PT ;  /* 0x0000002022ff7812 */ /* 0x040fe400078ac0ff */
[----:B------:R-:W-:Y:S02]  /*154460*/  LOP3.LUT P1, RZ, R34, 0x2000, RZ, 0xc0, !PT ;  /* 0x0000200022ff7812 */ /* 0x000fe4000782c0ff */
[----:B------:R-:W-:Y:S02]  /*154470*/  PRMT R9, R18, 0x7772, RZ ;  /* 0x0000777212097816 */ /* 0x000fe400000000ff */
[----:B------:R-:W-:Y:S02]  /*154480*/  P2R R2, PR, RZ, 0x8 ;  /* 0x00000008ff027803 */ /* 0x000fe40000000000 */
[----:B------:R-:W-:-:S02]  /*154490*/  P2R R3, PR, RZ, 0x20 ;  /* 0x00000020ff037803 */ /* 0x000fc40000000000 */
[C---:B------:R-:W-:Y:S02]  /*1544a0*/  LOP3.LUT P3, RZ, R34.reuse, 0x1000, RZ, 0xc0, !PT ;  /* 0x0000100022ff7812 */ /* 0x040fe4000786c0ff */
[----:B------:R-:W-:Y:S02]  /*1544b0*/  LOP3.LUT P5, RZ, R34, 0x40, RZ, 0xc0, !PT ;  /* 0x0000004022ff7812 */ /* 0x000fe400078ac0ff */
[----:B------:R-:W-:Y:S01]  /*1544c0*/  PRMT R18, R18, 0x7773, RZ ;  /* 0x0000777312127816 */ /* 0x000fe200000000ff */
[----:B------:R-:W4:Y:S01]  /*1544d0*/  LDL.LU.64 R54, [R1+0x1e60] ;  /* 0x001e600001367983 */ /* 0x000f220000300a00 */
[----:B------:R-:W-:Y:S02]  /*1544e0*/  P2R R4, PR, RZ, 0x20 ;  /* 0x00000020ff047803 */ /* 0x000fe40000000000 */
[----:B------:R-:W-:Y:S01]  /*1544f0*/  LOP3.LUT P5, RZ, R34, 0x80, RZ, 0xc0, !PT ;  /* 0x0000008022ff7812 */ /* 0x000fe200078ac0ff */
[----:B---3--:R0:W-:Y:S03]  /*154500*/  @P4 STG.E.U8 desc[UR40][R56.64], R9 ;  /* 0x0000000938004986 */ /* 0x0081e6000c101128 */
[----:B------:R-:W-:-:S02]  /*154510*/  P2R R5, PR, RZ, 0x20 ;  /* 0x00000020ff057803 */ /* 0x000fc40000000000 */
[C---:B------:R-:W-:Y:S01]  /*154520*/  LOP3.LUT P5, RZ, R34.reuse, 0x100, RZ, 0xc0, !PT ;  /* 0x0000010022ff7812 */ /* 0x040fe200078ac0ff */
[----:B------:R-:W-:Y:S03]  /*154530*/  @P1 STG.E.U8 desc[UR40][R60.64], R18 ;  /* 0x000000123c001986 */ /* 0x000fe6000c101128 */
[----:B------:R-:W-:Y:S02]  /*154540*/  P2R R6, PR, RZ, 0x20 ;  /* 0x00000020ff067803 */ /* 0x000fe40000000000 */
[----:B------:R-:W-:Y:S01]  /*154550*/  LOP3.LUT P5, RZ, R34, 0x200, RZ, 0xc0, !PT ;  /* 0x0000020022ff7812 */ /* 0x000fe200078ac0ff */
[----:B0-----:R-:W3:Y:S03]  /*154560*/  LDL.LU.64 R56, [R1+0x1e80] ;  /* 0x001e800001387983 */ /* 0x001ee60000300a00 */
[----:B------:R-:W-:-:S02]  /*154570*/  P2R R7, PR, RZ, 0x20 ;  /* 0x00000020ff077803 */ /* 0x000fc40000000000 */
[----:B------:R-:W-:Y:S02]  /*154580*/  LOP3.LUT P5, RZ, R34, 0x400, RZ, 0xc0, !PT ;  /* 0x0000040022ff7812 */ /* 0x000fe400078ac0ff */
[----:B--2---:R-:W-:-:S05]  /*154590*/  PRMT R9, R22, 0x7770, RZ ;  /* 0x0000777016097816 */ /* 0x004fca00000000ff */
[----:B------:R0:W-:Y:S01]  /*1545a0*/  @P3 STG.E.U8 desc[UR40][R44.64], R9 ;  /* 0x000000092c003986 */ /* 0x0001e2000c101128 */
[----:B------:R-:W-:Y:S02]  /*1545b0*/  ISETP.NE.AND P3, PT, R2, RZ, PT ;  /* 0x000000ff0200720c */ /* 0x000fe40003f65270 */
[C---:B------:R-:W-:Y:S01]  /*1545c0*/  PRMT R2, R22.reuse, 0x7771, RZ ;  /* 0x0000777116027816 */ /* 0x040fe200000000ff */
[----:B0-----:R-:W2:Y:S10]  /*1545d0*/  LDL.LU.64 R44, [R1+0x1eb0] ;  /* 0x001eb000012c7983 */ /* 0x001eb40000300a00 */
[----:B------:R0:W-:Y:S04]  /*1545e0*/  @P3 STG.E.U8 desc[UR40][R52.64], R2 ;  /* 0x0000000234003986 */ /* 0x0001e8000c101128 */
[----:B------:R-:W2:Y:S01]  /*1545f0*/  LDL.LU.64 R60, [R1+0x1ea8] ;  /* 0x001ea800013c7983 */ /* 0x000ea20000300a00 */
[----:B0-----:R-:W-:-:S03]  /*154600*/  PRMT R2, R22, 0x7772, RZ ;  /* 0x0000777216027816 */ /* 0x001fc600000000ff */
[----:B------:R-:W2:Y:S04]  /*154610*/  LDL.LU.64 R52, [R1+0x1ea0] ;  /* 0x001ea00001347983 */ /* 0x000ea80000300a00 */
[----:B------:R0:W-:Y:S01]  /*154620*/  @P5 STG.E.U8 desc[UR40][R58.64], R2 ;  /* 0x000000023a005986 */ /* 0x0001e2000c101128 */
[----:B------:R-:W-:Y:S02]  /*154630*/  ISETP.NE.AND P5, PT, R7, RZ, PT ;  /* 0x000000ff0700720c */ /* 0x000fe40003fa5270 */
[----:B------:R-:W-:Y:S02]  /*154640*/  PRMT R22, R22, 0x7773, RZ ;  /* 0x0000777316167816 */ /* 0x000fe400000000ff */
[----:B0-----:R-:W-:Y:S01]  /*154650*/  PRMT R2, R19, 0x7770, RZ ;  /* 0x0000777013027816 */ /* 0x001fe200000000ff */
[----:B------:R-:W2:Y:S08]  /*154660*/  LDL.LU.64 R58, [R1+0x1ec0] ;  /* 0x001ec000013a7983 */ /* 0x000eb00000300a00 */
[----:B------:R-:W-:Y:S01]  /*154670*/  @P5 STG.E.U8 desc[UR40][R42.64], R22 ;  /* 0x000000162a005986 */ /* 0x000fe2000c101128 */
[----:B------:R-:W-:-:S13]  /*154680*/  ISETP.NE.AND P5, PT, R6, RZ, PT ;  /* 0x000000ff0600720c */ /* 0x000fda0003fa5270 */
[----:B------:R0:W-:Y:S01]  /*154690*/  @P5 STG.E.U8 desc[UR40][R46.64], R2 ;  /* 0x000000022e005986 */ /* 0x0001e2000c101128 */
[----:B------:R-:W-:Y:S02]  /*1546a0*/  ISETP.NE.AND P5, PT, R5, RZ, PT ;  /* 0x000000ff0500720c */ /* 0x000fe40003fa5270 */
[----:B0-----:R-:W-:-:S11]  /*1546b0*/  PRMT R2, R19, 0x7771, RZ ;  /* 0x0000777113027816 */ /* 0x001fd600000000ff */
[----:B----4-:R0:W-:Y:S01]  /*1546c0*/  @P5 STG.E.U8 desc[UR40][R48.64], R2 ;  /* 0x0000000230005986 */ /* 0x0101e2000c101128 */
[----:B------:R-:W-:Y:S02]  /*1546d0*/  ISETP.NE.AND P5, PT, R4, RZ, PT ;  /* 0x000000ff0400720c */ /* 0x000fe40003fa5270 */
[----:B0-----:R-:W-:-:S11]  /*1546e0*/  PRMT R2, R19, 0x7772, RZ ;  /* 0x0000777213027816 */ /* 0x001fd600000000ff */
[----:B------:R-:W-:Y:S01]  /*1546f0*/  @P5 STG.E.U8 desc[UR40][R50.64], R2 ;  /* 0x0000000232005986 */ /* 0x000fe2000c101128 */
[----:B------:R-:W-:Y:S02]  /*154700*/  ISETP.NE.AND P5, PT, R3, RZ, PT ;  /* 0x000000ff0300720c */ /* 0x000fe40003fa5270 */
[----:B------:R-:W-:-:S11]  /*154710*/  PRMT R19, R19, 0x7773, RZ ;  /* 0x0000777313137816 */ /* 0x000fd600000000ff */
[----:B------:R0:W-:Y:S04]  /*154720*/  @P5 STG.E.U8 desc[UR40][R24.64], R19 ;  /* 0x0000001318005986 */ /* 0x0001e8000c101128 */
[----:B0-----:R-:W4:Y:S01]  /*154730*/  LDL.LU.64 R24, [R1+0x5768] ;  /* 0x0057680001187983 */ /* 0x001f220000300a00 */
[----:B------:R-:W-:-:S04]  /*154740*/  LOP3.LUT P6, RZ, R34, 0x8, RZ, 0xc0, !PT ;  /* 0x0000000822ff7812 */ /* 0x000fc800078cc0ff */
[----:B------:R-:W-:Y:S02]  /*154750*/  P2R R8, PR, RZ, 0x40 ;  /* 0x00000040ff087803 */ /* 0x000fe40000000000 */
[C---:B------:R-:W-:Y:S02]  /*154760*/  LOP3.LUT P6, RZ, R34.reuse, 0x10, RZ, 0xc0, !PT ;  /* 0x0000001022ff7812 */ /* 0x040fe400078cc0ff */
[----:B------:R-:W-:Y:S02]  /*154770*/  PRMT R2, R23, 0x7770, RZ ;  /* 0x0000777017027816 */ /* 0x000fe400000000ff */
[----:B------:R-:W-:-:S09]  /*154780*/  LOP3.LUT P2, RZ, R34, 0x4, RZ, 0xc0, !PT ;  /* 0x0000000422ff7812 */ /* 0x000fd2000784c0ff */
[----:B------:R0:W-:Y:S01]  /*154790*/  @P6 STG.E.U8 desc[UR40][R54.64], R2 ;  /* 0x0000000236006986 */ /* 0x0001e2000c101128 */
[----:B------:R-:W-:Y:S02]  /*1547a0*/  ISETP.NE.AND P6, PT, R8, RZ, PT ;  /* 0x000000ff0800720c */ /* 0x000fe40003fc5270 */
[C---:B------:R-:W-:Y:S02]  /*1547b0*/  LOP3.LUT P0, RZ, R34.reuse, 0x2, RZ, 0xc0, !PT ;  /* 0x0000000222ff7812 */ /* 0x040fe4000780c0ff */
[----:B------:R-:W-:Y:S02]  /*1547c0*/  LOP3.LUT P4, RZ, R34, 0x1, RZ, 0xc0, !PT ;  /* 0x0000000122ff7812 */ /* 0x000fe4000788c0ff */
[----:B0-----:R-:W-:-:S07]  /*1547d0*/  PRMT R2, R23, 0x7771, RZ ;  /* 0x0000777117027816 */ /* 0x001fce00000000ff */
[----:B---3--:R0:W-:Y:S01]  /*1547e0*/  @P6 STG.E.U8 desc[UR40][R56.64], R2 ;  /* 0x0000000238006986 */ /* 0x0081e2000c101128 */
[C---:B------:R-:W-:Y:S02]  /*1547f0*/  LOP3.LUT P1, RZ, R33.reuse, 0x80000000, RZ, 0xc0, !PT ;  /* 0x8000000021ff7812 */ /* 0x040fe4000782c0ff */
[----:B------:R-:W-:Y:S02]  /*154800*/  LOP3.LUT P3, RZ, R33, 0x40000000, RZ, 0xc0, !PT ;  /* 0x4000000021ff7812 */ /* 0x000fe4000786c0ff */
[C---:B0-----:R-:W-:Y:S02]  /*154810*/  PRMT R2, R23.reuse, 0x7772, RZ ;  /* 0x0000777217027816 */ /* 0x041fe400000000ff */
[----:B------:R-:W-:-:S03]  /*154820*/  PRMT R23, R23, 0x7773, RZ ;  /* 0x0000777317177816 */ /* 0x000fc600000000ff */
[----:B--2---:R0:W-:Y:S04]  /*154830*/  @P2 STG.E.U8 desc[UR40][R44.64], R2 ;  /* 0x000000022c002986 */ /* 0x0041e8000c101128 */
[----:B------:R-:W-:Y:S04]  /*154840*/  @P0 STG.E.U8 desc[UR40][R60.64], R23 ;  /* 0x000000173c000986 */ /* 0x000fe8000c101128 */
[----:B0-----:R-:W2:Y:S01]  /*154850*/  LDL.LU.64 R44, [R1+0x1f60] ;  /* 0x001f6000012c7983 */ /* 0x001ea20000300a00 */
[----:B----4-:R-:W-:-:S05]  /*154860*/  PRMT R2, R24, 0x7770, RZ ;  /* 0x0000777018027816 */ /* 0x010fca00000000ff */
[----:B------:R0:W-:Y:S02]  /*154870*/  @P4 STG.E.U8 desc[UR40][R52.64], R2 ;  /* 0x0000000234004986 */ /* 0x0001e4000c101128 */
[C---:B0-----:R-:W-:Y:S02]  /*154880*/  PRMT R2, R24.reuse, 0x7771, RZ ;  /* 0x0000777118027816 */ /* 0x041fe400000000ff */
[----:B------:R-:W3:Y:S04]  /*154890*/  LDL.LU.64 R52, [R1+0x1f88] ;  /* 0x001f880001347983 */ /* 0x000ee80000300a00 */
[----:B------:R0:W-:Y:S02]  /*1548a0*/  @P1 STG.E.U8 desc[UR40][R58.64], R2 ;  /* 0x000000023a001986 */ /* 0x0001e4000c101128 */
[----:B0-----:R-:W-:-:S05]  /*1548b0*/  PRMT R2, R24, 0x7772, RZ ;  /* 0x0000777218027816 */ /* 0x001fca00000000ff */
[----:B------:R0:W-:Y:S04]  /*1548c0*/  @P3 STG.E.U8 desc[UR40][R28.64], R2 ;  /* 0x000000021c003986 */ /* 0x0001e8000c101128 */
[----:B0-----:R-:W4:Y:S04]  /*1548d0*/  LDL.LU.64 R28, [R1+0x5760] ;  /* 0x00576000011c7983 */ /* 0x001f280000300a00 */
[----:B------:R-:W3:Y:S04]  /*1548e0*/  LDL.LU.64 R48, [R1+0x1f98] ;  /* 0x001f980001307983 */ /* 0x000ee80000300a00 */
[----:B------:R-:W3:Y:S04]  /*1548f0*/  LDL.LU.64 R58, [R1+0x1fc8] ;  /* 0x001fc800013a7983 */ /* 0x000ee80000300a00 */
[----:B------:R-:W3:Y:S04]  /*154900*/  LDL.LU.64 R60, [R1+0x1fc0] ;  /* 0x001fc000013c7983 */ /* 0x000ee80000300a00 */
[----:B------:R-:W3:Y:S04]  /*154910*/  LDL.LU.64 R50, [R1+0x1fb8] ;  /* 0x001fb80001327983 */ /* 0x000ee80000300a00 */
[----:B------:R-:W3:Y:S01]  /*154920*/  LDL.LU.64 R54, [R1+0x1fd8] ;  /* 0x001fd80001367983 */ /* 0x000ee20000300a00 */
[----:B------:R-:W-:-:S03]  /*154930*/  LOP3.LUT P5, RZ, R33, 0x20000000, RZ, 0xc0, !PT ;  /* 0x2000000021ff7812 */ /* 0x000fc600078ac0ff */
[----:B------:R-:W3:Y:S01]  /*154940*/  LDL.LU.64 R56, [R1+0x2008] ;  /* 0x0020080001387983 */ /* 0x000ee20000300a00 */
[----:B------:R-:W-:Y:S02]  /*154950*/  PRMT R24, R24, 0x7773, RZ ;  /* 0x0000777318187816 */ /* 0x000fe400000000ff */
[----:B------:R-:W-:-:S07]  /*154960*/  LOP3.LUT P2, RZ, R33, 0x10000000, RZ, 0xc0, !PT ;  /* 0x1000000021ff7812 */ /* 0x000fce000784c0ff */
[----:B--2---:R0:W-:Y:S04]  /*154970*/  @P5 STG.E.U8 desc[UR40][R44.64], R24 ;  /* 0x000000182c005986 */ /* 0x0041e8000c101128 */
[----:B0-----:R-:W2:Y:S01]  /*154980*/  LDL.LU.64 R44, [R1+0x2000] ;  /* 0x00200000012c7983 */ /* 0x001ea20000300a00 */
[----:B----4-:R-:W-:-:S05]  /*154990*/  PRMT R10, R28, 0x7770, RZ ;  /* 0x000077701c0a7816 */ /* 0x010fca00000000ff */
[----:B---3--:R0:W-:Y:S04]  /*1549a0*/  @P2 STG.E.U8 desc[UR40][R52.64], R10 ;  /* 0x0000000a34002986 */ /* 0x0081e8000c101128 */
[----:B0-----:R-:W3:Y:S01]  /*1549b0*/  LDL.LU.64 R52, [R1+0x1ff8] ;  /* 0x001ff80001347983 */ /* 0x001ee20000300a00 */
[C---:B------:R-:W-:Y:S02]  /*1549c0*/  LOP3.LUT P0, RZ, R33.reuse, 0x80000, RZ, 0xc0, !PT ;  /* 0x0008000021ff7812 */ /* 0x040fe4000780c0ff */
[C---:B------:R-:W-:Y:S02]  /*1549d0*/  LOP3.LUT P4, RZ, R33.reuse, 0x8000000, RZ, 0xc0, !PT ;  /* 0x0800000021ff7812 */ /* 0x040fe4000788c0ff */
[----:B------:R-:W-:Y:S02]  /*1549e0*/  LOP3.LUT P1, RZ, R33, 0x2000000, RZ, 0xc0, !PT ;  /* 0x0200000021ff7812 */ /* 0x000fe4000782c0ff */
[----:B------:R-:W-:-:S02]  /*1549f0*/  P2R R2, PR, RZ, 0x1 ;  /* 0x00000001ff027803 */ /* 0x000fc40000000000 */
[C---:B------:R-:W-:Y:S02]  /*154a00*/  LOP3.LUT P0, RZ, R33.reuse, 0x100000, RZ, 0xc0, !PT ;  /* 0x0010000021ff7812 */ /* 0x040fe4000780c0ff */
[----:B------:R-:W-:Y:S02]  /*154a10*/  P2R R7, PR, RZ, 0x2 ;  /* 0x00000002ff077803 */ /* 0x000fe40000000000 */
[C---:B------:R-:W-:Y:S02]  /*154a20*/  LOP3.LUT P1, RZ, R33.reuse, 0x4000000, RZ, 0xc0, !PT ;  /* 0x0400000021ff7812 */ /* 0x040fe4000782c0ff */
[----:B------:R-:W-:Y:S02]  /*154a30*/  P2R R3, PR, RZ, 0x1 ;  /* 0x00000001ff037803 */ /* 0x000fe40000000000 */
[----:B------:R-:W-:Y:S02]  /*154a40*/  LOP3.LUT P0, RZ, R33, 0x200000, RZ, 0xc0, !PT ;  /* 0x0020000021ff7812 */ /* 0x000fe4000780c0ff */
[----:B------:R-:W-:-:S02]  /*154a50*/  PRMT R10, R28, 0x7771, RZ ;  /* 0x000077711c0a7816 */ /* 0x000fc400000000ff */
[----:B------:R-:W-:Y:S02]  /*154a60*/  P2R R4, PR, RZ, 0x1 ;  /* 0x00000001ff047803 */ /* 0x000fe40000000000 */
[C---:B------:R-:W-:Y:S01]  /*154a70*/  LOP3.LUT P0, RZ, R33.reuse, 0x400000, RZ, 0xc0, !PT ;  /* 0x0040000021ff7812 */ /* 0x040fe2000780c0ff */
[----:B------:R0:W-:Y:S03]  /*154a80*/  @P4 STG.E.U8 desc[UR40][R48.64], R10 ;  /* 0x0000000a30004986 */ /* 0x0001e6000c101128 */
[----:B------:R-:W-:Y:S02]  /*154a90*/  P2R R5, PR, RZ, 0x1 ;  /* 0x00000001ff057803 */ /* 0x000fe40000000000 */
[----:B------:R-:W-:Y:S02]  /*154aa0*/  LOP3.LUT P0, RZ, R33, 0x800000, RZ, 0xc0, !PT ;  /* 0x0080000021ff7812 */ /* 0x000fe4000780c0ff */
[----:B0-----:R-:W-:-:S02]  /*154ab0*/  PRMT R10, R28, 0x7772, RZ ;  /* 0x000077721c0a7816 */ /* 0x001fc400000000ff */
[----:B------:R-:W-:Y:S02]  /*154ac0*/  P2R R6, PR, RZ, 0x1 ;  /* 0x00000001ff067803 */ /* 0x000fe40000000000 */
[----:B------:R-:W-:Y:S01]  /*154ad0*/  LOP3.LUT P0, RZ, R33, 0x1000000, RZ, 0xc0, !PT ;  /* 0x0100000021ff7812 */ /* 0x000fe2000780c0ff */
[----:B------:R0:W-:Y:S01]  /*154ae0*/  @P1 STG.E.U8 desc[UR40][R58.64], R10 ;  /* 0x0000000a3a001986 */ /* 0x0001e2000c101128 */
[----:B------:R-:W-:Y:S02]  /*154af0*/  ISETP.NE.AND P1, PT, R7, RZ, PT ;  /* 0x000000ff0700720c */ /* 0x000fe40003f25270 */
[----:B------:R-:W-:Y:S02]  /*154b00*/  PRMT R28, R28, 0x7773, RZ ;  /* 0x000077731c1c7816 */ /* 0x000fe400000000ff */
[----:B------:R-:W-:Y:S01]  /*154b10*/  PRMT R7, R25, 0x7770, RZ ;  /* 0x0000777019077816 */ /* 0x000fe200000000ff */
[----:B0-----:R-:W4:Y:S08]  /*154b20*/  LDL.LU.64 R58, [R1+0x2050] ;  /* 0x00205000013a7983 */ /* 0x001f300000300a00 */
[----:B------:R0:W-:Y:S04]  /*154b30*/  @P1 STG.E.U8 desc[UR40][R60.64], R28 ;  /* 0x0000001c3c001986 */ /* 0x0001e8000c101128 */
[----:B------:R-:W-:Y:S01]  /*154b40*/  @P0 STG.E.U8 desc[UR40][R50.64], R7 ;  /* 0x0000000732000986 */ /* 0x000fe2000c101128 */
[----:B------:R-:W-:-:S02]  /*154b50*/  ISETP.NE.AND P0, PT, R6, RZ, PT ;  /* 0x000000ff0600720c */ /* 0x000fc40003f05270 */
[----:B------:R-:W-:Y:S01]  /*154b60*/  PRMT R6, R25, 0x7771, RZ ;  /* 0x0000777119067816 */ /* 0x000fe200000000ff */
[----:B0-----:R-:W4:Y:S10]  /*154b70*/  LDL.LU.64 R60, [R1+0x2048] ;  /* 0x00204800013c7983 */ /* 0x001f340000300a00 */
[----:B------:R-:W-:Y:S01]  /*154b80*/  @P0 STG.E.U8 desc[UR40][R54.64], R6 ;  /* 0x0000000636000986 */ /* 0x000fe2000c101128 */
[----:B------:R-:W-:-:S02]  /*154b90*/  ISETP.NE.AND P0, PT, R5, RZ, PT ;  /* 0x000000ff0500720c */ /* 0x000fc40003f05270 */
[C---:B------:R-:W-:Y:S02]  /*154ba0*/  PRMT R5, R25.reuse, 0x7772, RZ ;  /* 0x0000777219057816 */ /* 0x040fe400000000ff */
[----:B------:R-:W-:-:S09]  /*154bb0*/  PRMT R25, R25, 0x7773, RZ ;  /* 0x0000777319197816 */ /* 0x000fd200000000ff */
[----:B------:R0:W-:Y:S01]  /*154bc0*/  @P0 STG.E.U8 desc[UR40][R56.64], R5 ;  /* 0x0000000538000986 */ /* 0x0001e2000c101128 */
[----:B------:R-:W-:-:S03]  /*154bd0*/  ISETP.NE.AND P0, PT, R4, RZ, PT ;  /* 0x000000ff0400720c */ /* 0x000fc60003f05270 */
[----:B0-----:R-:W4:Y:S10]  /*154be0*/  LDL.LU.64 R56, [R1+0x2060] ;  /* 0x0020600001387983 */ /* 0x001f340000300a00 */
[----:B--2---:R0:W-:Y:S01]  /*154bf0*/  @P0 STG.E.U8 desc[UR40][R44.64], R25 ;  /* 0x000000192c000986 */ /* 0x0041e2000c101128 */
[----:B------:R-:W-:-:S02]  /*154c00*/  ISETP.NE.AND P0, PT, R3, RZ, PT ;  /* 0x000000ff0300720c */ /* 0x000fc40003f05270 */
[----:B------:R-:W-:Y:S01]  /*154c10*/  PRMT R3, R29, 0x7770, RZ ;  /* 0x000077701d037816 */ /* 0x000fe200000000ff */
[----:B0-----:R-:W2:Y:S04]  /*154c20*/  LDL.LU.64 R44, [R1+0x2090] ;  /* 0x00209000012c7983 */ /* 0x001ea80000300a00 */
[----:B------:R-:W2:Y:S04]  /*154c30*/  LDL.LU.64 R50, [R1+0x2088] ;  /* 0x0020880001327983 */ /* 0x000ea80000300a00 */
[----:B------:R-:W2:Y:S04]  /*154c40*/  LDL.LU R49, [R1+0x1ed4] ;  /* 0x001ed40001317983 */ /* 0x000ea80000300800 */
[----:B---3--:R0:W-:Y:S01]  /*154c50*/  @P0 STG.E.U8 desc[UR40][R52.64], R3 ;  /* 0x0000000334000986 */ /* 0x0081e2000c101128 */
[----:B------:R-:W-:-:S02]  /*154c60*/  ISETP.NE.AND P0, PT, R2, RZ, PT ;  /* 0x000000ff0200720c */ /* 0x000fc40003f05270 */
[----:B------:R-:W-:Y:S01]  /*154c70*/  PRMT R2, R29, 0x7771, RZ ;  /* 0x000077711d027816 */ /* 0x000fe200000000ff */
[----:B0-----:R-:W3:Y:S04]  /*154c80*/  LDL.LU.64 R52, [R1+0x2080] ;  /* 0x0020800001347983 */ /* 0x001ee80000300a00 */
[----:B------:R-:W2:Y:S06]  /*154c90*/  LDL.LU R48, [R1+0x1ed0] ;  /* 0x001ed00001307983 */ /* 0x000eac0000300800 */
[----:B------:R0:W-:Y:S04]  /*154ca0*/  @P0 STG.E.U8 desc[UR40][R26.64], R2 ;  /* 0x000000021a000986 */ /* 0x0001e8000c101128 */
[----:B0-----:R-:W2:Y:S01]  /*154cb0*/  LDL.LU.64 R26, [R1+0x5758] ;  /* 0x00575800011a7983 */ /* 0x001ea20000300a00 */
[----:B------:R-:W-:-:S02]  /*154cc0*/  LOP3.LUT P5, RZ, R33, 0x10000, RZ, 0xc0, !PT ;  /* 0x0001000021ff7812 */ /* 0x000fc400078ac0ff */
[----:B------:R-:W-:Y:S01]  /*154cd0*/  PRMT R2, R29, 0x7772, RZ ;  /* 0x000077721d027816 */ /* 0x000fe200000000ff */
[----:B------:R-:W3:Y:S01]  /*154ce0*/  LDL.LU.64 R54, [R1+0x20a0] ;  /* 0x0020a00001367983 */ /* 0x000ee20000300a00 */
[----:B------:R-:W-:Y:S02]  /*154cf0*/  P2R R8, PR, RZ, 0x20 ;  /* 0x00000020ff087803 */ /* 0x000fe40000000000 */
[----:B------:R-:W-:Y:S02]  /*154d00*/  LOP3.LUT P5, RZ, R33, 0x20000, RZ, 0xc0, !PT ;  /* 0x0002000021ff7812 */ /* 0x000fe400078ac0ff */
[----:B------:R-:W-:Y:S01]  /*154d10*/  PRMT R29, R29, 0x7773, RZ ;  /* 0x000077731d1d7816 */ /* 0x000fe200000000ff */
[----:B------:R-:W3:Y:S01]  /*154d20*/  LDL.LU R40, [R1+0x1ecc] ;  /* 0x001ecc0001287983 */ /* 0x000ee20000300800 */
[----:B------:R-:W-:Y:S02]  /*154d30*/  P2R R9, PR, RZ, 0x20 ;  /* 0x00000020ff097803 */ /* 0x000fe40000000000 */
[----:B------:R-:W-:-:S13]  /*154d40*/  LOP3.LUT P5, RZ, R33, 0x40000, RZ, 0xc0, !PT ;  /* 0x0004000021ff7812 */ /* 0x000fda00078ac0ff */
[----:B----4-:R0:W-:Y:S01]  /*154d50*/  @P5 STG.E.U8 desc[UR40][R58.64], R2 ;  /* 0x000000023a005986 */ /* 0x0101e2000c101128 */
[----:B------:R-:W-:-:S03]  /*154d60*/  ISETP.NE.AND P5, PT, R9, RZ, PT ;  /* 0x000000ff0900720c */ /* 0x000fc60003fa5270 */
[----:B0-----:R-:W4:Y:S10]  /*154d70*/  LDL.LU.64 R58, [R1+0x20d0] ;  /* 0x0020d000013a7983 */ /* 0x001f340000300a00 */
[----:B------:R0:W-:Y:S01]  /*154d80*/  @P5 STG.E.U8 desc[UR40][R60.64], R29 ;  /* 0x0000001d3c005986 */ /* 0x0001e2000c101128 */
[----:B------:R-:W-:-:S02]  /*154d90*/  ISETP.NE.AND P5, PT, R8, RZ, PT ;  /* 0x000000ff0800720c */ /* 0x000fc40003fa5270 */
[C---:B------:R-:W-:Y:S02]  /*154da0*/  LOP3.LUT P2, RZ, R33.reuse, 0x8000, RZ, 0xc0, !PT ;  /* 0x0000800021ff7812 */ /* 0x040fe4000784c0ff */
[C---:B------:R-:W-:Y:S02]  /*154db0*/  LOP3.LUT P3, RZ, R33.reuse, 0x4000, RZ, 0xc0, !PT ;  /* 0x0000400021ff7812 */ /* 0x040fe4000786c0ff */
[C---:B------:R-:W-:Y:S02]  /*154dc0*/  LOP3.LUT P6, RZ, R33.reuse, 0x2000, RZ, 0xc0, !PT ;  /* 0x0000200021ff7812 */ /* 0x040fe400078cc0ff */
[C---:B------:R-:W-:Y:S02]  /*154dd0*/  LOP3.LUT P4, RZ, R33.reuse, 0x1000, RZ, 0xc0, !PT ;  /* 0x0000100021ff7812 */ /* 0x040fe4000788c0ff */
[C---:B------:R-:W-:Y:S02]  /*154de0*/  LOP3.LUT P1, RZ, R33.reuse, 0x80, RZ, 0xc0, !PT ;  /* 0x0000008021ff7812 */ /* 0x040fe4000782c0ff */
[----:B------:R-:W-:Y:S01]  /*154df0*/  LOP3.LUT P0, RZ, R33, 0x100, RZ, 0xc0, !PT ;  /* 0x0000010021ff7812 */ /* 0x000fe2000780c0ff */
[----:B------:R-:W1:Y:S04]  /*154e00*/  LDS.128 R8, [R11] ;  /* 0x000000000b087984 */ /* 0x000e680000000c00 */
[----:B0-----:R-:W3:Y:S04]  /*154e10*/  LDL.LU.64 R60, [R1+0x20c8] ;  /* 0x0020c800013c7983 */ /* 0x001ee80000300a00 */
[----:B------:R-:W3:Y:S01]  /*154e20*/  LDL.LU R32, [R1+0x1ed8] ;  /* 0x001ed80001207983 */ /* 0x000ee20000300800 */
[----:B--2---:R-:W-:-:S05]  /*154e30*/  PRMT R2, R26, 0x7770, RZ ;  /* 0x000077701a027816 */ /* 0x004fca00000000ff */
[----:B------:R0:W-:Y:S04]  /*154e40*/  @P5 STG.E.U8 desc[UR40][R30.64], R2 ;  /* 0x000000021e005986 */ /* 0x0001e8000c101128 */
[----:B0-----:R-:W2:Y:S01]  /*154e50*/  LDL.LU.64 R30, [R1+0x5750] ;  /* 0x00575000011e7983 */ /* 0x001ea20000300a00 */
[----:B------:R-:W-:-:S05]  /*154e60*/  PRMT R2, R26, 0x7771, RZ ;  /* 0x000077711a027816 */ /* 0x000fca00000000ff */
[----:B------:R0:W-:Y:S04]  /*154e70*/  @P2 STG.E.U8 desc[UR40][R56.64], R2 ;  /* 0x0000000238002986 */ /* 0x0001e8000c101128 */
[----:B0-----:R-:W4:Y:S01]  /*154e80*/  LDL.LU.64 R56, [R1+0x20c0] ;  /* 0x0020c00001387983 */ /* 0x001f220000300a00 */
[----:B------:R-:W-:-:S05]  /*154e90*/  PRMT R2, R26, 0x7772, RZ ;  /* 0x000077721a027816 */ /* 0x000fca00000000ff */
[----:B------:R0:W-:Y:S04]  /*154ea0*/  @P3 STG.E.U8 desc[UR40][R44.64], R2 ;  /* 0x000000022c003986 */ /* 0x0001e8000c101128 */
[----:B0-----:R-:W4:Y:S01]  /*154eb0*/  LDL.LU.64 R44, [R1+0x20e8] ;  /* 0x0020e800012c7983 */ /* 0x001f220000300a00 */
[----:B------:R-:W-:-:S05]  /*154ec0*/  PRMT R26, R26, 0x7773, RZ ;  /* 0x000077731a1a7816 */ /* 0x000fca00000000ff */
[----:B------:R-:W-:Y:S01]  /*154ed0*/  @P6 STG.E.U8 desc[UR40][R50.64], R26 ;  /* 0x0000001a32006986 */ /* 0x000fe2000c101128 */
[----:B------:R-:W-:Y:S01]  /*154ee0*/  ISETP.LT.AND P6, PT, R49, UR4, !P1 ;  /* 0x0000000431007c0c */ /* 0x000fe2000cfc1270 */
[----:B------:R-:W0:Y:S01]  /*154ef0*/  LDCU UR4, c[0x0][0x398] ;  /* 0x00007300ff0477ac */ /* 0x000e220008000800 */
[----:B--2---:R-:W-:-:S05]  /*154f00*/  PRMT R2, R30, 0x7770, RZ ;  /* 0x000077701e027816 */ /* 0x004fca00000000ff */
[----:B---3--:R2:W-:Y:S04]  /*154f10*/  @P4 STG.E.U8 desc[UR40][R52.64], R2 ;  /* 0x0000000234004986 */ /* 0x0085e8000c101128 */
[----:B--2---:R-:W2:Y:S01]  /*154f20*/  LDL.LU.64 R52, [R1+0x2118] ;  /* 0x0021180001347983 */ /* 0x004ea20000300a00 */
[----:B------:R-:W-:-:S03]  /*154f30*/  PRMT R2, R30, 0x7771, RZ ;  /* 0x000077711e027816 */ /* 0x000fc600000000ff */
[----:B------:R-:W3:Y:S04]  /*154f40*/  LDL.LU.64 R46, [R1+0x2110] ;  /* 0x00211000012e7983 */ /* 0x000ee80000300a00 */
[----:B------:R1:W-:Y:S01]  /*154f50*/  @P6 STG.E.U8 desc[UR40][R54.64], R2 ;  /* 0x0000000236006986 */ /* 0x0003e2000c101128 */
[----:B0-----:R-:W-:Y:S01]  /*154f60*/  ISETP.LT.AND P6, PT, R48, UR4, !P1 ;  /* 0x0000000430007c0c */ /* 0x001fe2000cfc1270 */
[----:B------:R-:W0:Y:S01]  /*154f70*/  LDCU UR4, c[0x0][0x398] ;  /* 0x00007300ff0477ac */ /* 0x000e220008000800 */
[----:B-1----:R-:W-:-:S11]  /*154f80*/  PRMT R2, R30, 0x7772, RZ ;  /* 0x000077721e027816 */ /* 0x002fd600000000ff */
[----:B----4-:R1:W-:Y:S04]  /*154f90*/  @P6 STG.E.U8 desc[UR40][R58.64], R2 ;  /* 0x000000023a006986 */ /* 0x0103e8000c101128 */
[----:B-1----:R-:W4:Y:S01]  /*154fa0*/  LDL.LU.64 R58, [R1+0x2108] ;  /* 0x00210800013a7983 */ /* 0x002f220000300a00 */
[----:B0-----:R-:W-:Y:S01]  /*154fb0*/  ISETP.LT.AND P6, PT, R40, UR4, !P1 ;  /* 0x0000000428007c0c */ /* 0x001fe2000cfc1270 */
[----:B------:R-:W0:Y:S01]  /*154fc0*/  LDCU UR4, c[0x0][0x398] ;  /* 0x00007300ff0477ac */ /* 0x000e220008000800 */
[----:B------:R-:W-:-:S11]  /*154fd0*/  PRMT R30, R30, 0x7773, RZ ;  /* 0x000077731e1e7816 */ /* 0x000fd600000000ff */
[----:B------:R1:W-:Y:S01]  /*154fe0*/  @P6 STG.E.U8 desc[UR40][R60.64], R30 ;  /* 0x0000001e3c006986 */ /* 0x0003e2000c101128 */
[----:B0-----:R-:W-:Y:S01]  /*154ff0*/  ISETP.LT.AND P6, PT, R32, UR4, !P0 ;  /* 0x0000000420007c0c */ /* 0x001fe2000c7c1270 */
[----:B------:R-:W0:Y:S02]  /*155000*/  LDCU UR4, c[0x0][0x398] ;  /* 0x00007300ff0477ac */ /* 0x000e240008000800 */
[----:B-1----:R-:W4:Y:S01]  /*155010*/  LDL.LU.64 R60, [R1+0x2128] ;  /* 0x00212800013c7983 */ /* 0x002f220000300a00 */
[----:B------:R-:W-:-:S03]  /*155020*/  PRMT R2, R27, 0x7770, RZ ;  /* 0x000077701b027816 */ /* 0x000fc600000000ff */
[----:B------:R-:W4:Y:S06]  /*155030*/  LDL.LU.64 R54, [R1+0x2158] ;  /* 0x0021580001367983 */ /* 0x000f2c0000300a00 */
[----:B------:R1:W-:Y:S01]  /*155040*/  @P6 STG.E.U8 desc[UR40][R56.64], R2 ;  /* 0x0000000238006986 */ /* 0x0003e2000c101128 */
[----:B0-----:R-:W-:Y:S01]  /*155050*/  ISETP.LT.AND P6, PT, R49, UR4, !P0 ;  /* 0x0000000431007c0c */ /* 0x001fe2000c7c1270 */
[----:B------:R-:W0:Y:S01]  /*155060*/  LDCU UR4, c[0x0][0x398] ;  /* 0x00007300ff0477ac */ /* 0x000e220008000800 */
[C---:B-1----:R-:W-:Y:S01]  /*155070*/  PRMT R2, R27.reuse, 0x7771, RZ ;  /* 0x000077711b027816 */ /* 0x042fe200000000ff */
[----:B------:R-:W4:Y:S04]  /*155080*/  LDL.LU.64 R56, [R1+0x2150] ;  /* 0x0021500001387983 */ /* 0x000f280000300a00 */
[----:B------:R-:W4:Y:S06]  /*155090*/  LDL.LU R51, [R1+0x390] ;  /* 0x0003900001337983 */ /* 0x000f2c0000300800 */
[----:B------:R1:W-:Y:S01]  /*1550a0*/  @P6 STG.E.U8 desc[UR40][R44.64], R2 ;  /* 0x000000022c006986 */ /* 0x0003e2000c101128 */
[----:B0-----:R-:W-:Y:S01]  /*1550b0*/  ISETP.LT.AND P6, PT, R48, UR4, !P0 ;  /* 0x0000000430007c0c */ /* 0x001fe2000c7c1270 */
[----:B------:R-:W0:Y:S01]  /*1550c0*/  LDCU UR4, c[0x0][0x398] ;  /* 0x00007300ff0477ac */ /* 0x000e220008000800 */
[C---:B-1----:R-:W-:Y:S01]  /*1550d0*/  PRMT R2, R27.reuse, 0x7772, RZ ;  /* 0x000077721b027816 */ /* 0x042fe200000000ff */
[----:B------:R-:W4:Y:S01]  /*1550e0*/  LDL.LU.64 R44, [R1+0x2148] ;  /* 0x00214800012c7983 */ /* 0x000f220000300a00 */
[----:B------:R-:W-:-:S02]  /*1550f0*/  PRMT R27, R27, 0x7773, RZ ;  /* 0x000077731b1b7816 */ /* 0x000fc400000000ff */
[----:B------:R-:W-:-:S07]  /*155100*/  LOP3.LUT P4, RZ, R33, 0x200, RZ, 0xc0, !PT ;  /* 0x0000020021ff7812 */ /* 0x000fce000788c0ff */
[----:B--2---:R1:W-:Y:S01]  /*155110*/  @P6 STG.E.U8 desc[UR40][R52.64], R2 ;  /* 0x0000000234006986 */ /* 0x0043e2000c101128 */
[----:B0-----:R-:W-:Y:S01]  /*155120*/  ISETP.LT.AND P6, PT, R40, UR4, !P0 ;  /* 0x0000000428007c0c */ /* 0x001fe2000c7c1270 */
[----:B------:R-:W0:Y:S02]  /*155130*/  LDCU UR4, c[0x0][0x398] ;  /* 0x00007300ff0477ac */ /* 0x000e240008000800 */
[----:B-1----:R-:W2:Y:S10]  /*155140*/  LDL.LU.64 R52, [R1+0x21a0] ;  /* 0x0021a00001347983 */ /* 0x002eb40000300a00 */
[----:B---3--:R-:W-:Y:S01]  /*155150*/  @P6 STG.E.U8 desc[UR40][R46.64], R27 ;  /* 0x0000001b2e006986 */ /* 0x008fe2000c101128 */
[----:B0-----:R-:W-:-:S02]  /*155160*/  ISETP.LT.AND P6, PT, R32, UR4, !P4 ;  /* 0x0000000420007c0c */ /* 0x001fc4000e7c1270 */
[----:B------:R-:W-:Y:S01]  /*155170*/  PRMT R2, R31, 0x7770, RZ ;  /* 0x000077701f027816 */ /* 0x000fe200000000ff */
[----:B------:R-:W0:Y:S10]  /*155180*/  LDCU UR4, c[0x0][0x398] ;  /* 0x00007300ff0477ac */ /* 0x000e340008000800 */
[----:B----4-:R1:W-:Y:S04]  /*155190*/  @P6 STG.E.U8 desc[UR40][R58.64], R2 ;  /* 0x000000023a006986 */ /* 0x0103e8000c101128 */
[----:B-1----:R-:W3:Y:S01]  /*1551a0*/  LDL.LU.64 R58, [R1+0x2208] ;  /* 0x00220800013a7983 */ /* 0x002ee20000300a00 */
[----:B0-----:R-:W-:Y:S01]  /*1551b0*/  ISETP.LT.AND P6, PT, R49, UR4, !P4 ;  /* 0x0000000431007c0c */ /* 0x001fe2000e7c1270 */
[----:B------:R-:W0:Y:S01]  /*1551c0*/  LDCU UR4, c[0x0][0x398] ;  /* 0x00007300ff0477ac */ /* 0x000e220008000800 */
[----:B------:R-:W-:-:S11]  /*1551d0*/  PRMT R2, R31, 0x7771, RZ ;  /* 0x000077711f027816 */ /* 0x000fd600000000ff */
[----:B------:R1:W-:Y:S01]  /*1551e0*/  @P6 STG.E.U8 desc[UR40][R60.64], R2 ;  /* 0x000000023c006986 */ /* 0x0003e2000c101128 */
[----:B0-----:R-:W-:Y:S01]  /*1551f0*/  ISETP.LT.AND P6, PT, R48, UR4, !P4 ;  /* 0x0000000430007c0c */ /* 0x001fe2000e7c1270 */
[----:B------:R-:W0:Y:S02]  /*155200*/  LDCU UR4, c[0x0][0x398] ;  /* 0x00007300ff0477ac */ /* 0x000e240008000800 */
[----:B-1----:R-:W4:Y:S01]  /*155210*/  LDL.LU.64 R60, [R1+0x20e0] ;  /* 0x0020e000013c7983 */ /* 0x002f220000300a00 */
[----:B------:R-:W-:-:S09]  /*155220*/  PRMT R2, R31, 0x7772, RZ ;  /* 0x000077721f027816 */ /* 0x000fd200000000ff */
[----:B------:R1:W-:Y:S01]  /*155230*/  @P6 STG.E.U8 desc[UR40][R54.64], R2 ;  /* 0x0000000236006986 */ /* 0x0003e2000c101128 */
[----:B0-----:R-:W-:Y:S01]  /*155240*/  ISETP.LT.AND P6, PT, R40, UR4, !P4 ;  /* 0x0000000428007c0c */ /* 0x001fe2000e7c1270 */
[----:B------:R-:W0:Y:S02]  /*155250*/  LDCU UR4, c[0x0][0x398] ;  /* 0x00007300ff0477ac */ /* 0x000e240008000800 */
[----:B-1----:R-:W4:Y:S01]  /*155260*/  LDL.LU.64 R54, [R1+0x2298] ;  /* 0x0022980001367983 */ /* 0x002f220000300a00 */
[----:B------:R-:W-:Y:S02]  /*155270*/  PRMT R31, R31, 0x7773, RZ ;  /* 0x000077731f1f7816 */ /* 0x000fe400000000ff */
[----:B------:R-:W-:-:S07]  /*155280*/  LOP3.LUT P1, RZ, R33, 0x400, RZ, 0xc0, !PT ;  /* 0x0000040021ff7812 */ /* 0x000fce000782c0ff */
        /* <DEDUP_REMOVED lines=9> */
[----:B------:R-:W-:-:S09]  /*155320*/  PRMT R2, R51, 0x7771, RZ ;  /* 0x0000777133027816 */ /* 0x000fd200000000ff */
[----:B--2---:R1:W-:Y:S01]  /*155330*/  @P6 STG.E.U8 desc[UR40][R52.64], R2 ;  /* 0x0000000234006986 */ /* 0x0043e2000c101128 */
[----:B0-----:R-:W-:Y:S01]  /*155340*/  ISETP.LT.AND P6, PT, R48, UR4, !P1 ;  /* 0x0000000430007c0c */ /* 0x001fe2000cfc1270 */
[----:B------:R-:W0:Y:S02]  /*155350*/  LDCU UR4, c[0x0][0x398] ;  /* 0x00007300ff0477ac */ /* 0x000e240008000800 */
[----:B-1----:R-:W2:Y:S01]  /*155360*/  LDL.LU.64 R52, [R1+0x22b8] ;  /* 0x0022b80001347983 */ /* 0x002ea20000300a00 */
[----:B------:R-:W-:-:S03]  /*155370*/  PRMT R2, R51, 0x7772, RZ ;  /* 0x0000777233027816 */ /* 0x000fc600000000ff */
[----:B------:R-:W2:Y:S06]  /*155380*/  LDL.LU R39, [R1+0x394] ;  /* 0x0003940001277983 */ /* 0x000eac0000300800 */
[----:B---3--:R1:W-:Y:S04]  /*155390*/  @P6 STG.E.U8 desc[UR40][R58.64], R2 ;  /* 0x000000023a006986 */ /* 0x0083e8000c101128 */
[----:B-1----:R-:W3:Y:S01]  /*1553a0*/  LDL.LU.64 R58, [R1+0x2038] ;  /* 0x00203800013a7983 */ /* 0x002ee20000300a00 */
[----:B0-----:R-:W-:Y:S01]  /*1553b0*/  ISETP.LT.AND P6, PT, R40, UR4, !P1 ;  /* 0x0000000428007c0c */ /* 0x001fe2000cfc1270 */
[----:B------:R-:W0:Y:S01]  /*1553c0*/  LDCU UR4, c[0x0][0x398] ;  /* 0x00007300ff0477ac */ /* 0x000e220008000800 */
[----:B------:R-:W-:-:S02]  /*1553d0*/  PRMT R2, R51, 0x7773, RZ ;  /* 0x0000777333027816 */ /* 0x000fc400000000ff */
[----:B------:R-:W-:-:S09]  /*1553e0*/  LOP3.LUT P0, RZ, R33, 0x800, RZ, 0xc0, !PT ;  /* 0x0000080021ff7812 */ /* 0x000fd2000780c0ff */
[----:B----4-:R1:W-:Y:S01]  /*1553f0*/  @P6 STG.E.U8 desc[UR40][R60.64], R2 ;  /* 0x000000023c006986 */ /* 0x0103e2000c101128 */
[----:B0-----:R-:W-:Y:S01]  /*155400*/  ISETP.LT.AND P6, PT, R32, UR4, !P0 ;  /* 0x0000000420007c0c */ /* 0x001fe2000c7c1270 */
[----:B------:R-:W0:Y:S01]  /*155410*/  LDCU UR4, c[0x0][0x398] ;  /* 0x00007300ff0477ac */ /* 0x000e220008000800 */
[C---:B-1----:R-:W-:Y:S01]  /*155420*/  PRMT R2, R8.reuse, 0x7770, RZ ;  /* 0x0000777008027816 */ /* 0x042fe200000000ff */
[----:B------:R-:W4:Y:S10]  /*155430*/  LDL.LU.64 R60, [R1+0x1a08] ;  /* 0x001a0800013c7983 */ /* 0x000f340000300a00 */
[----:B------:R1:W-:Y:S01]  /*155440*/  @P6 STG.E.U8 desc[UR40][R54.64], R2 ;  /* 0x0000000236006986 */ /* 0x0003e2000c101128 */
[----:B0-----:R-:W-:Y:S01]  /*155450*/  ISETP.LT.AND P6, PT, R49, UR4, !P0 ;  /* 0x0000000431007c0c */ /* 0x001fe2000c7c1270 */
[----:B------:R-:W0:Y:S01]  /*155460*/  LDCU UR4, c[0x0][0x398] ;  /* 0x00007300ff0477ac */ /* 0x000e220008000800 */
[----:B-1----:R-:W-:-:S11]  /*155470*/  PRMT R2, R8, 0x7771, RZ ;  /* 0x0000777108027816 */ /* 0x002fd600000000ff */
[----:B------:R1:W-:Y:S01]  /*155480*/  @P6 STG.E.U8 desc[UR40][R56.64], R2 ;  /* 0x0000000238006986 */ /* 0x0003e2000c101128 */
[----:B0-----:R-:W-:Y:S01]  /*155490*/  ISETP.LT.AND P6, PT, R48, UR4, !P0 ;  /* 0x0000000430007c0c */ /* 0x001fe2000c7c1270 */
[----:B------:R-:W0:Y:S01]  /*1554a0*/  LDCU UR4, c[0x0][0x398] ;  /* 0x00007300ff0477ac */ /* 0x000e220008000800 */
[----:B-1----:R-:W-:Y:S02]  /*1554b0*/  PRMT R2, R8, 0x7772, RZ ;  /* 0x0000777208027816 */ /* 0x002fe400000000ff */
[----:B------:R-:W-:Y:S01]  /*1554c0*/  LOP3.LUT P5, RZ, R0, 0x40000000, RZ, 0xc0, !PT ;  /* 0x4000000000ff7812 */ /* 0x000fe200078ac0ff */
[----:B------:R-:W4:Y:S08]  /*1554d0*/  LDL.LU.64 R56, [R1+0x1a00] ;  /* 0x001a000001387983 */ /* 0x000f300000300a00 */
[----:B------:R1:W-:Y:S01]  /*1554e0*/  @P6 STG.E.U8 desc[UR40][R44.64], R2 ;  /* 0x000000022c006986 */ /* 0x0003e2000c101128 */
[----:B0-----:R-:W-:-:S02]  /*1554f0*/  ISETP.LT.AND P6, PT, R40, UR4, !P0 ;  /* 0x0000000428007c0c */ /* 0x001fc4000c7c1270 */
[----:B------:R-:W-:Y:S01]  /*155500*/  PRMT R8, R8, 0x7773, RZ ;  /* 0x0000777308087816 */ /* 0x000fe200000000ff */
[----:B-1----:R-:W4:Y:S01]  /*155510*/  LDL.LU.64 R44, [R1+0x19f8] ;  /* 0x0019f800012c7983 */ /* 0x002f220000300a00 */
[C---:B------:R-:W-:Y:S02]  /*155520*/  LOP3.LUT P2, RZ, R0.reuse, 0x20000000, RZ, 0xc0, !PT ;  /* 0x2000000000ff7812 */ /* 0x040fe4000784c0ff */
[C---:B------:R-:W-:Y:S02]  /*155530*/  LOP3.LUT P3, RZ, R0.reuse, 0x10000000, RZ, 0xc0, !PT ;  /* 0x1000000000ff7812 */ /* 0x040fe4000786c0ff */
[C---:B------:R-:W-:Y:S02]  /*155540*/  LOP3.LUT P4, RZ, R0.reuse, 0x8000000, RZ, 0xc0, !PT ;  /* 0x0800000000ff7812 */ /* 0x040fe4000788c0ff */
[C---:B------:R-:W-:Y:S02]  /*155550*/  LOP3.LUT P1, RZ, R0.reuse, 0x4000000, RZ, 0xc0, !PT ;  /* 0x0400000000ff7812 */ /* 0x040fe4000782c0ff */
[----:B------:R-:W-:Y:S01]  /*155560*/  LOP3.LUT P0, RZ, R0, 0x2000000, RZ, 0xc0, !PT ;  /* 0x0200000000ff7812 */ /* 0x000fe2000780c0ff */
[----:B------:R-:W0:Y:S01]  /*155570*/  LDCU UR4, c[0x0][0x398] ;  /* 0x00007300ff0477ac */ /* 0x000e220008000800 */
[----:B--2---:R1:W-:Y:S01]  /*155580*/  @P6 STG.E.U8 desc[UR40][R52.64], R8 ;  /* 0x0000000834006986 */ /* 0x0043e2000c101128 */
[----:B------:R-:W-:-:S02]  /*155590*/  ISETP.LT.AND P6, PT, R32, UR5, !P5 ;  /* 0x0000000520007c0c */ /* 0x000fc4000efc1270 */
[----:B------:R-:W-:Y:S01]  /*1555a0*/  PRMT R0, R39, 0x7770, RZ ;  /* 0x0000777027007816 */ /* 0x000fe200000000ff */
[----:B------:R-:W2:Y:S01]  /*1555b0*/  LDCU UR5, c[0x0][0x398] ;  /* 0x00007300ff0577ac */ /* 0x000ea20008000800 */
[----:B-1----:R-:W4:Y:S09]  /*1555c0*/  LDL.LU.64 R52, [R1+0x19e8] ;  /* 0x0019e80001347983 */ /* 0x002f320000300a00 */
[----:B---3--:R1:W-:Y:S04]  /*1555d0*/  @P6 STG.E.U8 desc[UR40][R58.64], R0 ;  /* 0x000000003a006986 */ /* 0x0083e8000c101128 */
[----:B-1----:R-:W3:Y:S01]  /*1555e0*/  LDL.LU.64 R58, [R1+0x19e0] ;  /* 0x0019e000013a7983 */ /* 0x002ee20000300a00 */
[----:B0-----:R-:W-:Y:S01]  /*1555f0*/  ISETP.LT.AND P6, PT, R49, UR4, !P5 ;  /* 0x0000000431007c0c */ /* 0x001fe2000efc1270 */
[----:B------:R-:W0:Y:S01]  /*155600*/  LDCU UR4, c[0x0][0x398] ;  /* 0x00007300ff0477ac */ /* 0x000e220008000800 */
[----:B------:R-:W-:Y:S01]  /*155610*/  PRMT R2, R39, 0x7771, RZ ;  /* 0x0000777127027816 */ /* 0x000fe200000000ff */
[----:B------:R-:W3:Y:S04]  /*155620*/  LDL.LU.64 R46, [R1+0x19d8] ;  /* 0x0019d800012e7983 */ /* 0x000ee80000300a00 */
[----:B------:R-:W3:Y:S06]  /*155630*/  LDL.LU.64 R50, [R1+0x19d0] ;  /* 0x0019d00001327983 */ /* 0x000eec0000300a00 */
[----:B----4-:R1:W-:Y:S01]  /*155640*/  @P6 STG.E.U8 desc[UR40][R60.64], R2 ;  /* 0x000000023c006986 */ /* 0x0103e2000c101128 */
[----:B--2---:R-:W-:Y:S01]  /*155650*/  ISETP.LT.AND P6, PT, R48, UR5, !P5 ;  /* 0x0000000530007c0c */ /* 0x004fe2000efc1270 */
[----:B------:R-:W2:Y:S01]  /*155660*/  LDCU UR5, c[0x0][0x398] ;  /* 0x00007300ff0577ac */ /* 0x000ea20008000800 */
[----:B0-----:R-:W-:-:S02]  /*155670*/  ISETP.LT.AND P5, PT, R40, UR4, !P5 ;  /* 0x0000000428007c0c */ /* 0x001fc4000efa1270 */
[----:B------:R-:W-:Y:S02]  /*155680*/  PRMT R0, R39, 0x7772, RZ ;  /* 0x0000777227007816 */ /* 0x000fe400000000ff */
[----:B------:R-:W-:Y:S01]  /*155690*/  PRMT R3, R9, 0x7770, RZ ;  /* 0x0000777009037816 */ /* 0x000fe200000000ff */
[----:B------:R-:W0:Y:S01]  /*1556a0*/  LDCU UR4, c[0x0][0x398] ;  /* 0x00007300ff0477ac */ /* 0x000e220008000800 */
[----:B-1----:R-:W-:Y:S01]  /*1556b0*/  PRMT R2, R39, 0x7773, RZ ;  /* 0x0000777327027816 */ /* 0x002fe200000000ff */
[----:B------:R-:W4:Y:S04]  /*1556c0*/  LDL.LU R61, [R1+0x398] ;  /* 0x00039800013d7983 */ /* 0x000f280000300800 */
[----:B------:R-:W4:Y:S04]  /*1556d0*/  LDL.LU.64 R54, [R1+0x19c8] ;  /* 0x0019c80001367983 */ /* 0x000f280000300a00 */
[----:B------:R1:W-:Y:S01]  /*1556e0*/  @P6 STG.E.U8 desc[UR40][R56.64], R0 ;  /* 0x0000000038006986 */ /* 0x0003e2000c101128 */
[----:B------:R-:W-:Y:S01]  /*1556f0*/  ISETP.LT.AND P6, PT, R32, UR6, !P2 ;  /* 0x0000000620007c0c */ /* 0x000fe2000d7c1270 */
[----:B------:R-:W0:Y:S01]  /*155700*/  LDCU UR6, c[0x0][0x398] ;  /* 0x00007300ff0677ac */ /* 0x000e220008000800 */
[----:B-1----:R-:W-:Y:S01]  /*155710*/  PRMT R0, R9, 0x7771, RZ ;  /* 0x0000777109007816 */ /* 0x002fe200000000ff */
[----:B------:R-:W4:Y:S04]  /*155720*/  LDL.LU.64 R56, [R1+0x19c0] ;  /* 0x0019c00001387983 */ /* 0x000f280000300a00 */
[----:B------:R1:W-:Y:S01]  /*155730*/  @P5 STG.E.U8 desc[UR40][R44.64], R2 ;  /* 0x000000022c005986 */ /* 0x0003e2000c101128 */
[----:B--2---:R-:W-:Y:S01]  /*155740*/  ISETP.LT.AND P5, PT, R49, UR5, !P2 ;  /* 0x0000000531007c0c */ /* 0x004fe2000d7a1270 */
[----:B------:R-:W2:Y:S02]  /*155750*/  LDCU UR5, c[0x0][0x398] ;  /* 0x00007300ff0577ac */ /* 0x000ea40008000800 */
[----:B-1----:R-:W4:Y:S04]  /*155760*/  LDL.LU.64 R44, [R1+0x18a0] ;  /* 0x0018a000012c7983 */ /* 0x002f280000300a00 */
[----:B------:R1:W-:Y:S04]  /*155770*/  @P6 STG.E.U8 desc[UR40][R52.64], R3 ;  /* 0x0000000334006986 */ /* 0x0003e8000c101128 */
[----:B-1----:R-:W4:Y:S04]  /*155780*/  LDL.LU.64 R52, [R1+0x17f8] ;  /* 0x0017f80001347983 */ /* 0x002f280000300a00 */
[----:B---3--:R1:W-:Y:S04]  /*155790*/  @P5 STG.E.U8 desc[UR40][R58.64], R0 ;  /* 0x000000003a005986 */ /* 0x0083e8000c101128 */
[----:B-1----:R-:W3:Y:S01]  /*1557a0*/  LDL.LU.64 R58, [R1+0x16d0] ;  /* 0x0016d000013a7983 */ /* 0x002ee20000300a00 */
[----:B------:R-:W-:-:S02]  /*1557b0*/  ISETP.LT.AND P6, PT, R48, UR7, !P2 ;  /* 0x0000000730007c0c */ /* 0x000fc4000d7c1270 */
[----:B------:R-:W-:Y:S02]  /*1557c0*/  ISETP.LT.AND P2, PT, R40, UR8, !P2 ;  /* 0x0000000828007c0c */ /* 0x000fe4000d741270 */
[C---:B------:R-:W-:Y:S02]  /*1557d0*/  PRMT R2, R9.reuse, 0x7772, RZ ;  /* 0x0000777209027816 */ /* 0x040fe400000000ff */
[----:B------:R-:W-:Y:S02]  /*1557e0*/  PRMT R9, R9, 0x7773, RZ ;  /* 0x0000777309097816 */ /* 0x000fe400000000ff */
[----:B0-----:R-:W-:Y:S01]  /*1557f0*/  ISETP.LT.AND P5, PT, R32, UR4, !P3 ;  /* 0x0000000420007c0c */ /* 0x001fe2000dfa1270 */
[----:B------:R-:W3:Y:S04]  /*155800*/  LDL.LU.64 R12, [R1+0x1638] ;  /* 0x00163800010c7983 */ /* 0x000ee80000300a00 */
[----:B------:R-:W3:Y:S01]  /*155810*/  LDL.LU.64 R42, [R1+0x15b8] ;  /* 0x0015b800012a7983 */ /* 0x000ee20000300a00 */
[----:B------:R-:W0:Y:S01]  /*155820*/  LDCU UR7, c[0x0][0x398] ;  /* 0x00007300ff0777ac */ /* 0x000e220008000800 */
[----:B------:R-:W1:Y:S01]  /*155830*/  LDCU UR8, c[0x0][0x398] ;  /* 0x00007300ff0877ac */ /* 0x000e620008000800 */
[----:B------:R-:W0:Y:S01]  /*155840*/  LDCU UR4, c[0x0][0x398] ;  /* 0x00007300ff0477ac */ /* 0x000e220008000800 */
[----:B------:R2:W-:Y:S04]  /*155850*/  @P6 STG.E.U8 desc[UR40][R46.64], R2 ;  /* 0x000000022e006986 */ /* 0x0005e8000c101128 */
[----:B------:R1:W-:Y:S01]  /*155860*/  @P2 STG.E.U8 desc[UR40][R50.64], R9 ;  /* 0x0000000932002986 */ /* 0x0003e2000c101128 */
[----:B----4-:R-:W-:-:S02]  /*155870*/  PRMT R3, R61, 0x7770, RZ ;  /* 0x000077703d037816 */ /* 0x010fc400000000ff */
[----:B------:R-:W-:Y:S01]  /*155880*/  ISETP.LT.AND P2, PT, R49, UR9, !P3 ;  /* 0x0000000931007c0c */ /* 0x000fe2000df41270 */
[----:B--2---:R-:W2:Y:S04]  /*155890*/  LDL.LU.64 R46, [R1+0x1568] ;  /* 0x00156800012e7983 */ /* 0x004ea80000300a00 */
[----:B-1----:R-:W4:Y:S04]  /*1558a0*/  LDL.LU.64 R50, [R1+0x14c8] ;  /* 0x0014c80001327983 */ /* 0x002f280000300a00 */
[----:B------:R-:W2:Y:S01]  /*1558b0*/  LDL.LU R39, [R1+0x39c] ;  /* 0x00039c0001277983 */ /* 0x000ea20000300800 */
[----:B------:R-:W-:-:S03]  /*1558c0*/  ISETP.LT.AND P6, PT, R48, UR6, !P3 ;  /* 0x0000000630007c0c */ /* 0x000fc6000dfc1270 */
[----:B------:R1:W-:Y:S01]  /*1558d0*/  @P5 STG.E.U8 desc[UR40][R54.64], R3 ;  /* 0x0000000336005986 */ /* 0x0003e2000c101128 */
[----:B------:R-:W-:Y:S02]  /*1558e0*/  ISETP.LT.AND P3, PT, R40, UR10, !P3 ;  /* 0x0000000a28007c0c */ /* 0x000fe4000df61270 */
[----:B------:R-:W-:Y:S02]  /*1558f0*/  ISETP.LT.AND P5, PT, R32, UR5, !P4 ;  /* 0x0000000520007c0c */ /* 0x000fe4000e7a1270 */
[C---:B------:R-:W-:Y:S02]  /*155900*/  PRMT R0, R61.reuse, 0x7771, RZ ;  /* 0x000077713d007816 */ /* 0x040fe400000000ff */
[C---:B------:R-:W-:Y:S02]  /*155910*/  PRMT R2, R61.reuse, 0x7772, RZ ;  /* 0x000077723d027816 */ /* 0x040fe400000000ff */
[----:B------:R-:W-:Y:S01]  /*155920*/  PRMT R4, R61, 0x7773, RZ ;  /* 0x000077733d047816 */ /* 0x000fe200000000ff */
[----:B------:R-:W0:Y:S01]  /*155930*/  LDCU UR6, c[0x0][0x398] ;  /* 0x00007300ff0677ac */ /* 0x000e220008000800 */
[----:B------:R-:W0:Y:S01]  /*155940*/  LDCU UR9, c[0x0][0x398] ;  /* 0x00007300ff0977ac */ /* 0x000e220008000800 */
[----:B------:R-:W0:Y:S01]  /*155950*/  LDCU UR5, c[0x0][0x398] ;  /* 0x00007300ff0577ac */ /* 0x000e220008000800 */
[----:B------:R-:W0:Y:S01]  /*155960*/  LDCU UR10, c[0x0][0x398] ;  /* 0x00007300ff0a77ac */ /* 0x000e220008000800 */
[----:B-1----:R-:W-:Y:S01]  /*155970*/  PRMT R3, R10, 0x7770, RZ ;  /* 0x000077700a037816 */ /* 0x002fe200000000ff */
[----:B------:R-:W4:Y:S04]  /*155980*/  LDL.LU.64 R54, [R1+0x1428] ;  /* 0x0014280001367983 */ /* 0x000f280000300a00 */
[----:B------:R1:W-:Y:S04]  /*155990*/  @P2 STG.E.U8 desc[UR40][R56.64], R0 ;  /* 0x0000000038002986 */ /* 0x0003e8000c101128 */
[----:B-1----:R-:W4:Y:S04]  /*1559a0*/  LDL.LU.64 R56, [R1+0x13a8] ;  /* 0x0013a80001387983 */ /* 0x002f280000300a00 */
[----:B------:R-:W4:Y:S04]  /*1559b0*/  LDL.LU.64 R60, [R1+0x1348] ;  /* 0x00134800013c7983 */ /* 0x000f280000300a00 */
[----:B------:R1:W-:Y:S04]  /*1559c0*/  @P6 STG.E.U8 desc[UR40][R44.64], R2 ;  /* 0x000000022c006986 */ /* 0x0003e8000c101128 */
[----:B-1----:R-:W4:Y:S04]  /*1559d0*/  LDL.LU.64 R44, [R1+0x1300] ;  /* 0x00130000012c7983 */ /* 0x002f280000300a00 */
[----:B------:R1:W-:Y:S04]  /*1559e0*/  @P3 STG.E.U8 desc[UR40][R52.64], R4 ;  /* 0x0000000434003986 */ /* 0x0003e8000c101128 */
[----:B-1----:R-:W4:Y:S04]  /*1559f0*/  LDL.LU.64 R52, [R1+0x1290] ;  /* 0x0012900001347983 */ /* 0x002f280000300a00 */
[----:B---3--:R1:W-:Y:S04]  /*155a00*/  @P5 STG.E.U8 desc[UR40][R58.64], R3 ;  /* 0x000000033a005986 */ /* 0x0083e8000c101128 */
[----:B-1----:R-:W3:Y:S01]  /*155a10*/  LDL.LU.64 R58, [R1+0x1248] ;  /* 0x00124800013a7983 */ /* 0x002ee20000300a00 */
[----:B------:R-:W-:-:S02]  /*155a20*/  ISETP.LT.AND P6, PT, R49, UR11, !P4 ;  /* 0x0000000b31007c0c */ /* 0x000fc4000e7c1270 */
[----:B0-----:R-:W-:Y:S02]  /*155a30*/  ISETP.LT.AND P2, PT, R48, UR7, !P4 ;  /* 0x0000000730007c0c */ /* 0x001fe4000e741270 */
[----:B------:R-:W-:Y:S01]  /*155a40*/  ISETP.LT.AND P4, PT, R40, UR8, !P4 ;  /* 0x0000000828007c0c */ /* 0x000fe2000e781270 */
[----:B------:R-:W0:Y:S01]  /*155a50*/  LDCU UR7, c[0x0][0x398] ;  /* 0x00007300ff0777ac */ /* 0x000e220008000800 */
[----:B------:R-:W-:Y:S02]  /*155a60*/  ISETP.LT.AND P5, PT, R32, UR4, !P1 ;  /* 0x0000000420007c0c */ /* 0x000fe4000cfa1270 */
[C---:B------:R-:W-:Y:S02]  /*155a70*/  PRMT R0, R10.reuse, 0x7771, RZ ;  /* 0x000077710a007816 */ /* 0x040fe400000000ff */
[C---:B------:R-:W-:Y:S02]  /*155a80*/  PRMT R2, R10.reuse, 0x7772, RZ ;  /* 0x000077720a027816 */ /* 0x040fe400000000ff */
[----:B------:R-:W-:Y:S01]  /*155a90*/  PRMT R10, R10, 0x7773, RZ ;  /* 0x000077730a0a7816 */ /* 0x000fe200000000ff */
[----:B------:R1:W-:Y:S01]  /*155aa0*/  @P6 STG.E.U8 desc[UR40][R12.64], R0 ;  /* 0x000000000c006986 */ /* 0x0003e2000c101128 */
[----:B--2---:R-:W-:-:S03]  /*155ab0*/  PRMT R3, R39, 0x7770, RZ ;  /* 0x0000777027037816 */ /* 0x004fc600000000ff */
[----:B------:R2:W-:Y:S04]  /*155ac0*/  @P2 STG.E.U8 desc[UR40][R42.64], R2 ;  /* 0x000000022a002986 */ /* 0x0005e8000c101128 */
[----:B------:R0:W-:Y:S01]  /*155ad0*/  @P4 STG.E.U8 desc[UR40][R46.64], R10 ;  /* 0x0000000a2e004986 */ /* 0x0001e2000c101128 */
[----:B------:R-:W-:-:S03]  /*155ae0*/  ISETP.LT.AND P2, PT, R49, UR12, !P1 ;  /* 0x0000000c31007c0c */ /* 0x000fc6000cf41270 */
[----:B----4-:R4:W-:Y:S01]  /*155af0*/  @P5 STG.E.U8 desc[UR40][R50.64], R3 ;  /* 0x0000000332005986 */ /* 0x0109e2000c101128 */
[----:B------:R-:W-:Y:S02]  /*155b00*/  ISETP.LT.AND P5, PT, R48, UR6, !P1 ;  /* 0x0000000630007c0c */ /* 0x000fe4000cfa1270 */
[----:B------:R-:W-:Y:S02]  /*155b10*/  ISETP.LT.AND P1, PT, R40, UR9, !P1 ;  /* 0x0000000928007c0c */ /* 0x000fe4000cf21270 */
[----:B------:R-:W-:Y:S02]  /*155b20*/  ISETP.LT.AND P3, PT, R32, UR5, !P0 ;  /* 0x0000000520007c0c */ /* 0x000fe4000c761270 */
[----:B------:R-:W-:Y:S02]  /*155b30*/  ISETP.LT.AND P6, PT, R49, UR10, !P0 ;  /* 0x0000000a31007c0c */ /* 0x000fe4000c7c1270 */
[----:B0-----:R-:W-:Y:S02]  /*155b40*/  ISETP.LT.AND P4, PT, R48, UR7, !P0 ;  /* 0x0000000730007c0c */ /* 0x001fe4000c781270 */
[----:B------:R-:W-:-:S02]  /*155b50*/  ISETP.LT.AND P0, PT, R40, UR7, !P0 ;  /* 0x0000000728007c0c */ /* 0x000fc4000c701270 */
[C---:B-1----:R-:W-:Y:S02]  /*155b60*/  PRMT R0, R39.reuse, 0x7771, RZ ;  /* 0x0000777127007816 */ /* 0x042fe400000000ff */
[C---:B------:R-:W-:Y:S02]  /*155b70*/  PRMT R4, R39.reuse, 0x7773, RZ ;  /* 0x0000777327047816 */ /* 0x040fe400000000ff */
[----:B--2---:R-:W-:Y:S02]  /*155b80*/  PRMT R2, R39, 0x7772, RZ ;  /* 0x0000777227027816 */ /* 0x004fe400000000ff */
[C---:B------:R-:W-:Y:S02]  /*155b90*/  PRMT R5, R11.reuse, 0x7770, RZ ;  /* 0x000077700b057816 */ /* 0x040fe400000000ff */
[C---:B------:R-:W-:Y:S02]  /*155ba0*/  PRMT R6, R11.reuse, 0x7771, RZ ;  /* 0x000077710b067816 */ /* 0x040fe400000000ff */
[C---:B------:R-:W-:Y:S01]  /*155bb0*/  PRMT R7, R11.reuse, 0x7772, RZ ;  /* 0x000077720b077816 */ /* 0x040fe200000000ff */
[----:B------:R4:W-:Y:S01]  /*155bc0*/  @P2 STG.E.U8 desc[UR40][R54.64], R0 ;  /* 0x0000000036002986 */ /* 0x0009e2000c101128 */
[----:B------:R-:W-:-:S03]  /*155bd0*/  PRMT R11, R11, 0x7773, RZ ;  /* 0x000077730b0b7816 */ /* 0x000fc600000000ff */
[----:B------:R4:W-:Y:S04]  /*155be0*/  @P5 STG.E.U8 desc[UR40][R56.64], R2 ;  /* 0x0000000238005986 */ /* 0x0009e8000c101128 */
[----:B------:R4:W-:Y:S04]  /*155bf0*/  @P1 STG.E.U8 desc[UR40][R60.64], R4 ;  /* 0x000000043c001986 */ /* 0x0009e8000c101128 */
[----:B------:R4:W-:Y:S04]  /*155c00*/  @P3 STG.E.U8 desc[UR40][R44.64], R5 ;  /* 0x000000052c003986 */ /* 0x0009e8000c101128 */
[----:B------:R4:W-:Y:S04]  /*155c10*/  @P6 STG.E.U8 desc[UR40][R52.64], R6 ;  /* 0x0000000634006986 */ /* 0x0009e8000c101128 */
[----:B---3--:R4:W-:Y:S01]  /*155c20*/  @P4 STG.E.U8 desc[UR40][R58.64], R7 ;  /* 0x000000073a004986 */ /* 0x0089e2000c101128 */
[----:B------:R-:W-:Y:S05]  /*155c30*/  @!P0 EXIT ;  /* 0x000000000000894d */ /* 0x000fea0003800000 */
[----:B----4-:R-:W2:Y:S04]  /*155c40*/  LDL.LU.64 R58, [R1+0x11f0] ;  /* 0x0011f000013a7983 */ /* 0x010ea80000300a00 */
[----:B--2---:R-:W-:Y:S01]  /*155c50*/  STG.E.U8 desc[UR40][R58.64], R11 ;  /* 0x0000000b3a007986 */ /* 0x004fe2000c101128 */
[----:B------:R-:W-:Y:S05]  /*155c60*/  EXIT ;  /* 0x000000000000794d */ /* 0x000fea0003800000 */
.L_x_2:
[----:B------:R-:W-:-:S00]  /*155c70*/  BRA `(.L_x_2) ;  /* 0xfffffffc00fc7947 */ /* 0x000fc0000383ffff */
[----:B------:R-:W-:-:S00]  /*155c80*/  NOP ;  /* 0x0000000000007918 */ /* 0x000fc00000000000 */
[----:B------:R-:W-:-:S00]  /*155c90*/  NOP ;  /* 0x0000000000007918 */ /* 0x000fc00000000000 */
[----:B------:R-:W-:-:S00]  /*155ca0*/  NOP ;  /* 0x0000000000007918 */ /* 0x000fc00000000000 */
[----:B------:R-:W-:-:S00]  /*155cb0*/  NOP ;  /* 0x0000000000007918 */ /* 0x000fc00000000000 */
[----:B------:R-:W-:-:S00]  /*155cc0*/  NOP ;  /* 0x0000000000007918 */ /* 0x000fc00000000000 */
[----:B------:R-:W-:-:S00]  /*155cd0*/  NOP ;  /* 0x0000000000007918 */ /* 0x000fc00000000000 */
[----:B------:R-:W-:-:S00]  /*155ce0*/  NOP ;  /* 0x0000000000007918 */ /* 0x000fc00000000000 */
[----:B------:R-:W-:-:S00]  /*155cf0*/  NOP ;  /* 0x0000000000007918 */ /* 0x000fc00000000000 */
.L_x_3:


//--------------------- .nv.shared.matmul_kernel  --------------------------
	.section	.nv.shared.matmul_kernel,"aw",@nobits
	.sectionflags	@""
	.align	16
	.zero		1024


//--------------------- .nv.shared.reserved.0     --------------------------
	.section	.nv.shared.reserved.0,"aw",@nobits
	.weak		__nv_reservedSMEM_offset_0_alias
	.size		__nv_reservedSMEM_offset_0_alias, 0, 64
	.other		__nv_reservedSMEM_offset_0_alias,@"STO_CUDA_RESERVED_SHARED STV_DEFAULT"
__nv_reservedSMEM_offset_0_alias:
	.zero		0
	.zero		64


//--------------------- .nv.constant0.matmul_kernel --------------------------
	.section	.nv.constant0.matmul_kernel,"a",@progbits
	.sectionflags	@""
	.align	4
.nv.constant0.matmul_kernel:
	.zero		976


//--------------------- SYMBOLS --------------------------

	.type		.nv.reservedSmem.offset0,@object
	.size		.nv.reservedSmem.offset0,0x4
	.type		.nv.reservedSmem.cap,@object
	.size		.nv.reservedSmem.cap,0x4
